//
// Generated by NVIDIA NVVM Compiler
//
// Compiler Build ID: CL-36424714
// Cuda compilation tools, release 13.0, V13.0.88
// Based on NVVM 20.0.0
//

.version 9.0
.target sm_100
.address_size 64

	// .globl	_Z17initialConditionsPfiiiPi
.func  (.param .b64 func_retval0) __internal_accurate_pow
(
	.param .b64 __internal_accurate_pow_param_0,
	.param .b64 __internal_accurate_pow_param_1
)
;
.global .align 4 .b8 precalc_xorwow_matrix[102400];
.global .align 4 .b8 precalc_xorwow_offset_matrix[102400];
.global .align 4 .b8 mrg32k3aM1[2304];
.global .align 4 .b8 mrg32k3aM2[2304];
.global .align 4 .b8 mrg32k3aM1SubSeq[2016];
.global .align 4 .b8 mrg32k3aM2SubSeq[2016];
.global .align 4 .b8 mrg32k3aM1Seq[2304];
.global .align 4 .b8 mrg32k3aM2Seq[2304];
.const .align 8 .b8 __cr_lgamma_table[72];

.visible .entry _Z17initialConditionsPfiiiPi(
	.param .u64 .ptr .align 1 _Z17initialConditionsPfiiiPi_param_0,
	.param .u32 _Z17initialConditionsPfiiiPi_param_1,
	.param .u32 _Z17initialConditionsPfiiiPi_param_2,
	.param .u32 _Z17initialConditionsPfiiiPi_param_3,
	.param .u64 .ptr .align 1 _Z17initialConditionsPfiiiPi_param_4
)
{
	.reg .pred 	%p<6>;
	.reg .b32 	%r<67>;
	.reg .b64 	%rd<76>;

	ld.param.u64 	%rd20, [_Z17initialConditionsPfiiiPi_param_0];
	ld.param.u32 	%r13, [_Z17initialConditionsPfiiiPi_param_1];
	ld.param.u32 	%r14, [_Z17initialConditionsPfiiiPi_param_2];
	ld.param.u32 	%r15, [_Z17initialConditionsPfiiiPi_param_3];
	cvta.to.global.u64 	%rd1, %rd20;
	mov.u32 	%r1, %tid.x;
	mul.lo.s32 	%r66, %r15, %r1;
	mov.u32 	%r16, %ctaid.x;
	add.s32 	%r3, %r66, %r15;
	mul.lo.s32 	%r4, %r14, %r16;
	setp.lt.s32 	%p1, %r15, 1;
	@%p1 bra 	$L__BB0_6;
	mul.lo.s32 	%r5, %r4, %r13;
	add.s32 	%r6, %r66, 1;
	max.s32 	%r17, %r3, %r6;
	sub.s32 	%r18, %r17, %r66;
	and.b32  	%r19, %r18, 1;
	setp.eq.b32 	%p2, %r19, 1;
	not.pred 	%p3, %p2;
	@%p3 bra 	$L__BB0_3;
	ld.param.u32 	%r61, [_Z17initialConditionsPfiiiPi_param_2];
	add.s32 	%r20, %r66, %r5;
	mul.wide.s32 	%rd21, %r20, 4;
	add.s64 	%rd22, %rd1, %rd21;
	mov.b32 	%r21, -1029241674;
	st.global.u32 	[%rd22], %r21;
	mul.wide.s32 	%rd23, %r61, 4;
	add.s64 	%rd24, %rd22, %rd23;
	mov.b32 	%r22, 992204554;
	st.global.u32 	[%rd24], %r22;
	add.s64 	%rd25, %rd24, %rd23;
	mov.b32 	%r23, 1060227777;
	st.global.u32 	[%rd25], %r23;
	add.s64 	%rd26, %rd25, %rd23;
	mov.b32 	%r24, 1060192544;
	st.global.u32 	[%rd26], %r24;
	add.s64 	%rd27, %rd26, %rd23;
	mov.b32 	%r25, 942795259;
	st.global.u32 	[%rd27], %r25;
	add.s64 	%rd28, %rd27, %rd23;
	mov.b32 	%r26, 1064844866;
	st.global.u32 	[%rd28], %r26;
	add.s64 	%rd29, %rd28, %rd23;
	mov.b32 	%r27, 1064990828;
	st.global.u32 	[%rd29], %r27;
	add.s64 	%rd30, %rd29, %rd23;
	mov.b32 	%r28, 1065351538;
	st.global.u32 	[%rd30], %r28;
	add.s64 	%rd31, %rd30, %rd23;
	mov.b32 	%r29, 856311495;
	st.global.u32 	[%rd31], %r29;
	add.s64 	%rd32, %rd31, %rd23;
	mov.b32 	%r30, 1065353216;
	st.global.u32 	[%rd32], %r30;
	add.s64 	%rd33, %rd32, %rd23;
	mov.b32 	%r31, 997788012;
	st.global.u32 	[%rd33], %r31;
	add.s64 	%rd34, %rd33, %rd23;
	mov.b32 	%r32, 967055223;
	st.global.u32 	[%rd34], %r32;
	add.s64 	%rd35, %rd34, %rd23;
	mov.b32 	%r33, 1055400971;
	st.global.u32 	[%rd35], %r33;
	add.s64 	%rd36, %rd35, %rd23;
	mov.b32 	%r34, 1065044515;
	st.global.u32 	[%rd36], %r34;
	add.s64 	%rd37, %rd36, %rd23;
	mov.b32 	%r35, 1025758986;
	st.global.u32 	[%rd37], %r35;
	add.s64 	%rd38, %rd37, %rd23;
	mov.b32 	%r36, 1047777405;
	st.global.u32 	[%rd38], %r36;
	add.s64 	%rd39, %rd38, %rd23;
	mov.b32 	%r37, 1164159386;
	st.global.u32 	[%rd39], %r37;
	add.s64 	%rd40, %rd39, %rd23;
	mov.b32 	%r38, 1164831539;
	st.global.u32 	[%rd40], %r38;
	add.s64 	%rd41, %rd40, %rd23;
	mov.b32 	%r39, 1207014656;
	st.global.u32 	[%rd41], %r39;
	mov.u32 	%r66, %r6;
$L__BB0_3:
	setp.ge.s32 	%p4, %r6, %r3;
	@%p4 bra 	$L__BB0_6;
	ld.param.u32 	%r62, [_Z17initialConditionsPfiiiPi_param_2];
	add.s64 	%rd2, %rd1, 4;
	add.s32 	%r65, %r66, %r5;
	mul.wide.s32 	%rd42, %r62, 72;
	add.s64 	%rd3, %rd2, %rd42;
	mul.wide.s32 	%rd43, %r62, 68;
	add.s64 	%rd4, %rd2, %rd43;
	mul.wide.s32 	%rd5, %r62, 12;
	mul.wide.s32 	%rd44, %r62, 64;
	add.s64 	%rd6, %rd2, %rd44;
	mul.wide.s32 	%rd7, %r62, 16;
	mul.wide.s32 	%rd45, %r62, 60;
	add.s64 	%rd8, %rd2, %rd45;
	mul.wide.s32 	%rd9, %r62, 20;
	mul.wide.s32 	%rd46, %r62, 56;
	add.s64 	%rd10, %rd2, %rd46;
	mul.wide.s32 	%rd11, %r62, 24;
	mul.wide.s32 	%rd47, %r62, 52;
	add.s64 	%rd12, %rd2, %rd47;
	mul.wide.s32 	%rd13, %r62, 28;
	mul.wide.s32 	%rd48, %r62, 48;
	add.s64 	%rd14, %rd2, %rd48;
	mul.wide.s32 	%rd15, %r62, 32;
	mul.wide.s32 	%rd49, %r62, 44;
	add.s64 	%rd16, %rd2, %rd49;
	mul.wide.s32 	%rd17, %r62, 36;
	mul.wide.s32 	%rd18, %r62, 40;
$L__BB0_5:
	ld.param.u32 	%r63, [_Z17initialConditionsPfiiiPi_param_2];
	mul.wide.s32 	%rd50, %r65, 4;
	add.s64 	%rd51, %rd2, %rd50;
	add.s64 	%rd52, %rd3, %rd50;
	add.s64 	%rd53, %rd4, %rd50;
	add.s64 	%rd54, %rd6, %rd50;
	add.s64 	%rd55, %rd8, %rd50;
	add.s64 	%rd56, %rd10, %rd50;
	add.s64 	%rd57, %rd12, %rd50;
	add.s64 	%rd58, %rd14, %rd50;
	add.s64 	%rd59, %rd16, %rd50;
	mov.b32 	%r40, -1029241674;
	st.global.u32 	[%rd51+-4], %r40;
	mul.wide.s32 	%rd60, %r63, 4;
	add.s64 	%rd61, %rd51, %rd60;
	mov.b32 	%r41, 992204554;
	st.global.u32 	[%rd61+-4], %r41;
	mul.wide.s32 	%rd62, %r63, 8;
	add.s64 	%rd63, %rd51, %rd62;
	mov.b32 	%r42, 1060227777;
	st.global.u32 	[%rd63+-4], %r42;
	add.s64 	%rd64, %rd51, %rd5;
	mov.b32 	%r43, 1060192544;
	st.global.u32 	[%rd64+-4], %r43;
	add.s64 	%rd65, %rd51, %rd7;
	mov.b32 	%r44, 942795259;
	st.global.u32 	[%rd65+-4], %r44;
	add.s64 	%rd66, %rd51, %rd9;
	mov.b32 	%r45, 1064844866;
	st.global.u32 	[%rd66+-4], %r45;
	add.s64 	%rd67, %rd51, %rd11;
	mov.b32 	%r46, 1064990828;
	st.global.u32 	[%rd67+-4], %r46;
	add.s64 	%rd68, %rd51, %rd13;
	mov.b32 	%r47, 1065351538;
	st.global.u32 	[%rd68+-4], %r47;
	add.s64 	%rd69, %rd51, %rd15;
	mov.b32 	%r48, 856311495;
	st.global.u32 	[%rd69+-4], %r48;
	add.s64 	%rd70, %rd51, %rd17;
	mov.b32 	%r49, 1065353216;
	st.global.u32 	[%rd70+-4], %r49;
	add.s64 	%rd71, %rd51, %rd18;
	mov.b32 	%r50, 997788012;
	st.global.u32 	[%rd71+-4], %r50;
	mov.b32 	%r51, 967055223;
	st.global.u32 	[%rd59+-4], %r51;
	mov.b32 	%r52, 1055400971;
	st.global.u32 	[%rd58+-4], %r52;
	mov.b32 	%r53, 1065044515;
	st.global.u32 	[%rd57+-4], %r53;
	mov.b32 	%r54, 1025758986;
	st.global.u32 	[%rd56+-4], %r54;
	mov.b32 	%r55, 1047777405;
	st.global.u32 	[%rd55+-4], %r55;
	mov.b32 	%r56, 1164159386;
	st.global.u32 	[%rd54+-4], %r56;
	mov.b32 	%r57, 1164831539;
	st.global.u32 	[%rd53+-4], %r57;
	mov.b32 	%r58, 1207014656;
	st.global.u32 	[%rd52+-4], %r58;
	st.global.u32 	[%rd51], %r40;
	st.global.u32 	[%rd61], %r41;
	st.global.u32 	[%rd63], %r42;
	st.global.u32 	[%rd64], %r43;
	st.global.u32 	[%rd65], %r44;
	st.global.u32 	[%rd66], %r45;
	st.global.u32 	[%rd67], %r46;
	st.global.u32 	[%rd68], %r47;
	st.global.u32 	[%rd69], %r48;
	st.global.u32 	[%rd70], %r49;
	st.global.u32 	[%rd71], %r50;
	st.global.u32 	[%rd59], %r51;
	st.global.u32 	[%rd58], %r52;
	st.global.u32 	[%rd57], %r53;
	st.global.u32 	[%rd56], %r54;
	st.global.u32 	[%rd55], %r55;
	st.global.u32 	[%rd54], %r56;
	st.global.u32 	[%rd53], %r57;
	st.global.u32 	[%rd52], %r58;
	add.s32 	%r66, %r66, 2;
	add.s32 	%r65, %r65, 2;
	setp.lt.s32 	%p5, %r66, %r3;
	@%p5 bra 	$L__BB0_5;
$L__BB0_6:
	ld.param.u64 	%rd75, [_Z17initialConditionsPfiiiPi_param_4];
	cvta.to.global.u64 	%rd72, %rd75;
	add.s32 	%r59, %r4, %r1;
	mul.wide.s32 	%rd73, %r59, 4;
	add.s64 	%rd74, %rd72, %rd73;
	mov.b32 	%r60, 0;
	st.global.u32 	[%rd74], %r60;
	ret;

}
	// .globl	_Z12computeStatePfS_ifS_iS_ii
.visible .entry _Z12computeStatePfS_ifS_iS_ii(
	.param .u64 .ptr .align 1 _Z12computeStatePfS_ifS_iS_ii_param_0,
	.param .u64 .ptr .align 1 _Z12computeStatePfS_ifS_iS_ii_param_1,
	.param .u32 _Z12computeStatePfS_ifS_iS_ii_param_2,
	.param .f32 _Z12computeStatePfS_ifS_iS_ii_param_3,
	.param .u64 .ptr .align 1 _Z12computeStatePfS_ifS_iS_ii_param_4,
	.param .u32 _Z12computeStatePfS_ifS_iS_ii_param_5,
	.param .u64 .ptr .align 1 _Z12computeStatePfS_ifS_iS_ii_param_6,
	.param .u32 _Z12computeStatePfS_ifS_iS_ii_param_7,
	.param .u32 _Z12computeStatePfS_ifS_iS_ii_param_8
)
{
	.reg .pred 	%p<359>;
	.reg .b32 	%r<868>;
	.reg .b32 	%f<828>;
	.reg .b64 	%rd<227>;
	.reg .b64 	%fd<1244>;

	ld.param.f32 	%f157, [_Z12computeStatePfS_ifS_iS_ii_param_3];
	ld.param.u64 	%rd30, [_Z12computeStatePfS_ifS_iS_ii_param_4];
	ld.param.u64 	%rd31, [_Z12computeStatePfS_ifS_iS_ii_param_6];
	ld.param.u32 	%r171, [_Z12computeStatePfS_ifS_iS_ii_param_8];
	mov.u32 	%r1, %tid.x;
	mul.lo.s32 	%r867, %r171, %r1;
	setp.lt.s32 	%p3, %r171, 1;
	@%p3 bra 	$L__BB1_252;
	ld.param.u32 	%r844, [_Z12computeStatePfS_ifS_iS_ii_param_7];
	ld.param.u32 	%r825, [_Z12computeStatePfS_ifS_iS_ii_param_2];
	cvta.to.global.u64 	%rd1, %rd31;
	cvta.to.global.u64 	%rd32, %rd30;
	mov.u32 	%r172, %ctaid.x;
	mul.lo.s32 	%r173, %r825, %r172;
	add.s32 	%r174, %r173, %r1;
	mul.lo.s32 	%r175, %r844, %r174;
	mul.wide.u32 	%rd33, %r175, 4;
	add.s64 	%rd2, %rd32, %rd33;
	add.s32 	%r176, %r175, 1;
	mul.wide.u32 	%rd34, %r176, 4;
	add.s64 	%rd3, %rd32, %rd34;
	add.s32 	%r177, %r175, 2;
	mul.wide.u32 	%rd35, %r177, 4;
	add.s64 	%rd4, %rd32, %rd35;
	add.s32 	%r178, %r175, 3;
	mul.wide.u32 	%rd36, %r178, 4;
	add.s64 	%rd5, %rd32, %rd36;
	add.s32 	%r179, %r175, 4;
	mul.wide.u32 	%rd37, %r179, 4;
	add.s64 	%rd6, %rd32, %rd37;
	add.s32 	%r180, %r175, 5;
	mul.wide.u32 	%rd38, %r180, 4;
	add.s64 	%rd7, %rd32, %rd38;
	add.s32 	%r181, %r175, 6;
	mul.wide.u32 	%rd39, %r181, 4;
	add.s64 	%rd8, %rd32, %rd39;
	add.s32 	%r182, %r175, 7;
	mul.wide.u32 	%rd40, %r182, 4;
	add.s64 	%rd9, %rd32, %rd40;
	add.s32 	%r183, %r175, 8;
	mul.wide.u32 	%rd41, %r183, 4;
	add.s64 	%rd10, %rd32, %rd41;
	add.s32 	%r184, %r175, 9;
	mul.wide.u32 	%rd42, %r184, 4;
	add.s64 	%rd11, %rd32, %rd42;
	add.s32 	%r185, %r175, 10;
	mul.wide.u32 	%rd43, %r185, 4;
	add.s64 	%rd12, %rd32, %rd43;
	add.s32 	%r186, %r175, 11;
	mul.wide.u32 	%rd44, %r186, 4;
	add.s64 	%rd13, %rd32, %rd44;
	add.s32 	%r187, %r175, 12;
	mul.wide.u32 	%rd45, %r187, 4;
	add.s64 	%rd14, %rd32, %rd45;
	add.s32 	%r188, %r175, 13;
	mul.wide.u32 	%rd46, %r188, 4;
	add.s64 	%rd15, %rd32, %rd46;
	add.s32 	%r189, %r175, 14;
	mul.wide.u32 	%rd47, %r189, 4;
	add.s64 	%rd16, %rd32, %rd47;
	mov.f64 	%fd289, 0d4008000000000000;
	{
	.reg .b32 %temp; 
	mov.b64 	{%temp, %r190}, %fd289;
	}
	and.b32  	%r191, %r190, 2146435072;
	setp.eq.s32 	%p4, %r191, 1073741824;
	mov.f64 	%fd290, 0d4000000000000000;
	{
	.reg .b32 %temp; 
	mov.b64 	{%temp, %r4}, %fd290;
	}
	and.b32  	%r5, %r4, 2146435072;
	setp.eq.s32 	%p5, %r5, 1062207488;
	setp.lt.s32 	%p6, %r4, 0;
	selp.b32 	%r6, 0, 2146435072, %p6;
	and.b32  	%r192, %r4, 2147483647;
	setp.ne.s32 	%p7, %r192, 1071644672;
	and.pred  	%p1, %p5, %p7;
	or.b32  	%r7, %r6, -2147483648;
	mov.f64 	%fd291, 0d40F55CC000000000;
	{
	.reg .b32 %temp; 
	mov.b64 	{%temp, %r193}, %fd291;
	}
	{ // callseq 0, 0
	.param .b64 param0;
	st.param.f64 	[param0], 0d40F55CC000000000;
	.param .b64 param1;
	st.param.f64 	[param1], 0d4008000000000000;
	.param .b64 retval0;
	call.uni (retval0), 
	__internal_accurate_pow, 
	(
	param0, 
	param1
	);
	ld.param.f64 	%fd292, [retval0];
	} // callseq 0
	setp.lt.s32 	%p8, %r193, 0;
	neg.f64 	%fd294, %fd292;
	selp.f64 	%fd295, %fd294, %fd292, %p4;
	selp.f64 	%fd296, %fd295, %fd292, %p8;
	mov.f64 	%fd297, 0d4101170000000000;
	{
	.reg .b32 %temp; 
	mov.b64 	{%temp, %r194}, %fd297;
	}
	{ // callseq 1, 0
	.param .b64 param0;
	st.param.f64 	[param0], 0d4101170000000000;
	.param .b64 param1;
	st.param.f64 	[param1], 0d4008000000000000;
	.param .b64 retval0;
	call.uni (retval0), 
	__internal_accurate_pow, 
	(
	param0, 
	param1
	);
	ld.param.f64 	%fd298, [retval0];
	} // callseq 1
	setp.lt.s32 	%p9, %r194, 0;
	neg.f64 	%fd300, %fd298;
	selp.f64 	%fd301, %fd300, %fd298, %p4;
	selp.f64 	%fd1, %fd301, %fd298, %p9;
	add.f64 	%fd302, %fd296, %fd1;
	{
	.reg .b32 %temp; 
	mov.b64 	{%temp, %r195}, %fd302;
	}
	mov.f64 	%fd303, 0dBFF0000000000000;
	{
	.reg .b32 %temp; 
	mov.b64 	{%temp, %r8}, %fd303;
	}
	and.b32  	%r196, %r8, 2146435072;
	setp.eq.s32 	%p10, %r196, 1072693248;
	abs.f64 	%fd304, %fd302;
	{ // callseq 2, 0
	.param .b64 param0;
	st.param.f64 	[param0], %fd304;
	.param .b64 param1;
	st.param.f64 	[param1], 0dBFF0000000000000;
	.param .b64 retval0;
	call.uni (retval0), 
	__internal_accurate_pow, 
	(
	param0, 
	param1
	);
	ld.param.f64 	%fd305, [retval0];
	} // callseq 2
	setp.lt.s32 	%p12, %r195, 0;
	neg.f64 	%fd307, %fd305;
	selp.f64 	%fd308, %fd307, %fd305, %p10;
	selp.f64 	%fd309, %fd308, %fd305, %p12;
	setp.eq.f64 	%p13, %fd302, 0d0000000000000000;
	selp.b32 	%r197, %r195, 0, %p10;
	setp.lt.s32 	%p14, %r8, 0;
	or.b32  	%r198, %r197, 2146435072;
	selp.b32 	%r199, %r198, %r197, %p14;
	mov.b32 	%r200, 0;
	mov.b64 	%fd310, {%r200, %r199};
	add.f64 	%fd311, %fd302, 0dBFF0000000000000;
	{
	.reg .b32 %temp; 
	mov.b64 	{%temp, %r201}, %fd311;
	}
	and.b32  	%r202, %r201, 2146435072;
	setp.eq.s32 	%p15, %r202, 2146435072;
	setp.nan.f64 	%p16, %fd302, %fd302;
	setp.neu.f64 	%p17, %fd304, 0d7FF0000000000000;
	selp.b32 	%r203, 0, 2146435072, %p14;
	and.b32  	%r204, %r8, 2147483647;
	setp.ne.s32 	%p18, %r204, 1071644672;
	and.pred  	%p19, %p10, %p18;
	or.b32  	%r205, %r203, -2147483648;
	selp.b32 	%r206, %r205, %r203, %p19;
	selp.b32 	%r207, %r206, %r203, %p12;
	mov.b64 	%fd312, {%r200, %r207};
	add.rn.f64 	%fd313, %fd302, %fd303;
	setp.eq.f64 	%p21, %fd302, 0d3FF0000000000000;
	mov.f64 	%fd314, 0d40AA680000000000;
	{
	.reg .b32 %temp; 
	mov.b64 	{%temp, %r208}, %fd314;
	}
	{ // callseq 3, 0
	.param .b64 param0;
	st.param.f64 	[param0], 0d40AA680000000000;
	.param .b64 param1;
	st.param.f64 	[param1], 0dBFF0000000000000;
	.param .b64 retval0;
	call.uni (retval0), 
	__internal_accurate_pow, 
	(
	param0, 
	param1
	);
	ld.param.f64 	%fd315, [retval0];
	} // callseq 3
	setp.lt.s32 	%p22, %r208, 0;
	neg.f64 	%fd317, %fd315;
	selp.f64 	%fd318, %fd317, %fd315, %p10;
	selp.f64 	%fd2, %fd318, %fd315, %p22;
	cvt.f64.f32 	%fd3, %f157;
	selp.f64 	%fd319, %fd310, %fd309, %p13;
	selp.f64 	%fd320, %fd313, %fd319, %p16;
	selp.f64 	%fd321, %fd320, %fd312, %p17;
	selp.f64 	%fd322, %fd321, %fd319, %p15;
	selp.f64 	%fd4, 0d3FF0000000000000, %fd322, %p21;
	add.s32 	%r866, %r867, %r173;
	mad.lo.s32 	%r865, %r173, 19, %r867;
	mul.lo.s32 	%r209, %r172, 19;
	add.s32 	%r210, %r209, 18;
	mad.lo.s32 	%r864, %r825, %r210, %r867;
	add.s32 	%r211, %r209, 14;
	mad.lo.s32 	%r863, %r825, %r211, %r867;
	add.s32 	%r212, %r209, 15;
	mad.lo.s32 	%r862, %r825, %r212, %r867;
	add.s32 	%r213, %r209, 16;
	mad.lo.s32 	%r861, %r825, %r213, %r867;
	mad.lo.s32 	%r214, %r825, %r209, %r825;
	add.s32 	%r860, %r867, %r214;
	add.s32 	%r215, %r209, 2;
	mad.lo.s32 	%r859, %r825, %r215, %r867;
	add.s32 	%r216, %r209, 3;
	mad.lo.s32 	%r858, %r825, %r216, %r867;
	add.s32 	%r217, %r209, 4;
	mad.lo.s32 	%r857, %r825, %r217, %r867;
	add.s32 	%r218, %r209, 5;
	mad.lo.s32 	%r856, %r825, %r218, %r867;
	add.s32 	%r219, %r209, 6;
	mad.lo.s32 	%r855, %r825, %r219, %r867;
	add.s32 	%r220, %r209, 7;
	mad.lo.s32 	%r854, %r825, %r220, %r867;
	add.s32 	%r221, %r209, 8;
	mad.lo.s32 	%r853, %r825, %r221, %r867;
	add.s32 	%r222, %r209, 9;
	mad.lo.s32 	%r852, %r825, %r222, %r867;
	add.s32 	%r223, %r209, 10;
	mad.lo.s32 	%r851, %r825, %r223, %r867;
	add.s32 	%r224, %r209, 11;
	mad.lo.s32 	%r850, %r825, %r224, %r867;
	add.s32 	%r225, %r209, 12;
	mad.lo.s32 	%r849, %r825, %r225, %r867;
	add.s32 	%r226, %r209, 13;
	mad.lo.s32 	%r848, %r825, %r226, %r867;
	add.s32 	%r227, %r209, 17;
	mad.lo.s32 	%r847, %r825, %r227, %r867;
$L__BB1_2:
	ld.param.u32 	%r845, [_Z12computeStatePfS_ifS_iS_ii_param_7];
	setp.eq.s32 	%p23, %r845, 0;
	mul.wide.s32 	%rd17, %r860, 4;
	mov.f32 	%f825, 0f3DD0E560;
	mov.f64 	%fd1192, 0d4019800000000000;
	mov.f32 	%f824, 0f39BCBE62;
	mov.f64 	%fd1191, 0d408F400000000000;
	mov.f32 	%f823, 0f4665D666;
	mov.f64 	%fd1190, 0d3FD9168720000000;
	mov.f32 	%f822, 0f3E96872B;
	mov.f32 	%f821, 0f3A1B3073;
	mov.f32 	%f820, 0f39980B24;
	mov.f32 	%f819, 0f3DFD8ADB;
	mov.f32 	%f818, 0f3C6F34D7;
	mov.f32 	%f817, 0f3E1CAC08;
	mov.f32 	%f816, 0f40ACF5C3;
	mov.f64 	%fd1189, 0d402DAD0E60000000;
	mov.f32 	%f815, 0f3826EEED;
	@%p23 bra 	$L__BB1_4;
	ld.global.f32 	%f169, [%rd2];
	cvt.f64.f32 	%fd327, %f169;
	mul.f64 	%fd328, %fd327, 0d402DAD0E56041893;
	cvt.rn.f32.f64 	%f170, %fd328;
	ld.global.f32 	%f171, [%rd3];
	cvt.f64.f32 	%fd329, %f171;
	mul.f64 	%fd330, %fd329, 0d40159EB851EB851F;
	cvt.rn.f32.f64 	%f816, %fd330;
	ld.global.f32 	%f172, [%rd4];
	cvt.f64.f32 	%fd331, %f172;
	mul.f64 	%fd332, %fd331, 0d3FC395810624DD2F;
	cvt.rn.f32.f64 	%f817, %fd332;
	ld.global.f32 	%f173, [%rd5];
	cvt.f64.f32 	%fd333, %f173;
	mul.f64 	%fd334, %fd333, 0d3F8DE69AD42C3C9F;
	cvt.rn.f32.f64 	%f818, %fd334;
	ld.global.f32 	%f174, [%rd6];
	cvt.f64.f32 	%fd335, %f174;
	mul.f64 	%fd336, %fd335, 0d3FBFB15B573EAB36;
	cvt.rn.f32.f64 	%f819, %fd336;
	ld.global.f32 	%f175, [%rd7];
	cvt.f64.f32 	%fd337, %f175;
	mul.f64 	%fd338, %fd337, 0d3F330164840E171A;
	cvt.rn.f32.f64 	%f820, %fd338;
	ld.global.f32 	%f176, [%rd8];
	cvt.f64.f32 	%fd339, %f176;
	mul.f64 	%fd340, %fd339, 0d3F43660E51D25AAB;
	cvt.rn.f32.f64 	%f821, %fd340;
	ld.global.f32 	%f177, [%rd9];
	cvt.f64.f32 	%fd341, %f177;
	mul.f64 	%fd342, %fd341, 0d3FD2D0E560418937;
	cvt.rn.f32.f64 	%f822, %fd342;
	ld.global.f32 	%f178, [%rd10];
	cvt.f64.f32 	%fd343, %f178;
	mul.f64 	%fd344, %fd343, 0d3FD916872B020C4A;
	cvt.rn.f32.f64 	%f179, %fd344;
	cvt.f64.f32 	%fd1190, %f179;
	ld.global.f32 	%f180, [%rd11];
	cvt.f64.f32 	%fd345, %f180;
	mul.f64 	%fd346, %fd345, 0d3F04DDDD9648AC41;
	cvt.rn.f32.f64 	%f815, %fd346;
	ld.global.f32 	%f181, [%rd12];
	cvt.f64.f32 	%fd347, %f181;
	mul.f64 	%fd348, %fd347, 0d4005CAC083126E98;
	cvt.rn.f32.f64 	%f182, %fd348;
	ld.global.f32 	%f183, [%rd13];
	mul.f32 	%f184, %f183, 0f447A0000;
	ld.global.f32 	%f185, [%rd14];
	cvt.f64.f32 	%fd349, %f185;
	mul.f64 	%fd350, %fd349, 0d3F3797CC39FFD60F;
	cvt.rn.f32.f64 	%f824, %fd350;
	ld.global.f32 	%f186, [%rd15];
	mul.f32 	%f187, %f186, 0f40CC0000;
	ld.global.f32 	%f188, [%rd16];
	cvt.f64.f32 	%fd351, %f188;
	mul.f64 	%fd352, %fd351, 0d3FBA1CAC083126E9;
	cvt.rn.f32.f64 	%f825, %fd352;
	cvt.f64.f32 	%fd1189, %f170;
	cvt.f64.f32 	%fd1191, %f184;
	mul.f32 	%f823, %f182, 0f45A8C000;
	cvt.f64.f32 	%fd1192, %f187;
$L__BB1_4:
	ld.param.u32 	%r826, [_Z12computeStatePfS_ifS_iS_ii_param_2];
	ld.param.u64 	%rd213, [_Z12computeStatePfS_ifS_iS_ii_param_0];
	mul.wide.s32 	%rd48, %r863, 4;
	cvta.to.global.u64 	%rd49, %rd213;
	add.s64 	%rd50, %rd49, %rd48;
	add.s64 	%rd18, %rd49, %rd17;
	mul.wide.s32 	%rd51, %r847, 4;
	add.s64 	%rd52, %rd49, %rd51;
	setp.lt.s32 	%p24, %r190, 0;
	and.b32  	%r228, %r190, 2146435072;
	setp.eq.s32 	%p25, %r228, 1073741824;
	ld.global.f32 	%f23, [%rd52];
	mul.wide.s32 	%rd53, %r826, 4;
	add.s64 	%rd54, %rd52, %rd53;
	ld.global.f32 	%f189, [%rd54];
	mov.f32 	%f190, 0f45A8C000;
	div.rn.f32 	%f24, %f190, %f189;
	ld.global.f32 	%f25, [%rd50];
	fma.rn.f32 	%f191, %f23, 0f3CF5C28F, %f189;
	mov.f32 	%f192, 0f46160000;
	div.rn.f32 	%f26, %f192, %f191;
	ld.global.f32 	%f27, [%rd18];
	cvt.f64.f32 	%fd13, %f27;
	{
	.reg .b32 %temp; 
	mov.b64 	{%temp, %r50}, %fd13;
	}
	abs.f64 	%fd14, %fd13;
	{ // callseq 4, 0
	.param .b64 param0;
	st.param.f64 	[param0], %fd14;
	.param .b64 param1;
	st.param.f64 	[param1], 0d4008000000000000;
	.param .b64 retval0;
	call.uni (retval0), 
	__internal_accurate_pow, 
	(
	param0, 
	param1
	);
	ld.param.f64 	%fd353, [retval0];
	} // callseq 4
	setp.lt.s32 	%p26, %r50, 0;
	neg.f64 	%fd355, %fd353;
	selp.f64 	%fd356, %fd355, %fd353, %p25;
	selp.f64 	%fd357, %fd356, %fd353, %p26;
	setp.eq.f32 	%p27, %f27, 0f00000000;
	selp.b32 	%r229, %r50, 0, %p25;
	or.b32  	%r230, %r229, 2146435072;
	selp.b32 	%r231, %r230, %r229, %p24;
	mov.b32 	%r232, 0;
	mov.b64 	%fd358, {%r232, %r231};
	selp.f64 	%fd1193, %fd358, %fd357, %p27;
	add.f64 	%fd359, %fd13, 0d4008000000000000;
	{
	.reg .b32 %temp; 
	mov.b64 	{%temp, %r233}, %fd359;
	}
	and.b32  	%r234, %r233, 2146435072;
	setp.ne.s32 	%p28, %r234, 2146435072;
	@%p28 bra 	$L__BB1_9;
	setp.num.f32 	%p29, %f27, %f27;
	@%p29 bra 	$L__BB1_7;
	mov.f64 	%fd360, 0d4008000000000000;
	add.rn.f64 	%fd1193, %fd13, %fd360;
	bra.uni 	$L__BB1_9;
$L__BB1_7:
	setp.neu.f64 	%p30, %fd14, 0d7FF0000000000000;
	@%p30 bra 	$L__BB1_9;
	setp.lt.s32 	%p31, %r50, 0;
	and.b32  	%r235, %r190, 2146435072;
	setp.eq.s32 	%p32, %r235, 1073741824;
	and.b32  	%r236, %r190, 2147483647;
	setp.ne.s32 	%p33, %r236, 1071644672;
	setp.lt.s32 	%p34, %r190, 0;
	selp.b32 	%r237, 0, 2146435072, %p34;
	or.b32  	%r238, %r237, -2147483648;
	selp.b32 	%r239, %r238, %r237, %p33;
	selp.b32 	%r240, %r239, %r237, %p32;
	selp.b32 	%r241, %r240, %r237, %p31;
	mov.b32 	%r242, 0;
	mov.b64 	%fd1193, {%r242, %r241};
$L__BB1_9:
	ld.param.u32 	%r827, [_Z12computeStatePfS_ifS_iS_ii_param_2];
	ld.param.u64 	%rd214, [_Z12computeStatePfS_ifS_iS_ii_param_0];
	mov.f32 	%f193, 0f4808B800;
	div.rn.f32 	%f194, %f193, %f23;
	setp.lt.f32 	%p35, %f194, 0f00800000;
	mul.f32 	%f195, %f194, 0f4B000000;
	selp.f32 	%f196, %f195, %f194, %p35;
	mov.b32 	%r243, %f196;
	add.s32 	%r244, %r243, -1059760811;
	and.b32  	%r245, %r244, -8388608;
	sub.s32 	%r246, %r243, %r245;
	mov.b32 	%f197, %r246;
	add.f32 	%f198, %f197, 0fBF800000;
	setp.lt.f32 	%p36, %f24, 0f00800000;
	mul.f32 	%f199, %f24, 0f4B000000;
	selp.f32 	%f200, %f199, %f24, %p36;
	mov.b32 	%r247, %f200;
	add.s32 	%r248, %r247, -1059760811;
	and.b32  	%r249, %r248, -8388608;
	sub.s32 	%r250, %r247, %r249;
	mov.b32 	%f201, %r250;
	add.f32 	%f202, %f201, 0fBF800000;
	setp.eq.f32 	%p40, %f27, 0f3F800000;
	selp.f64 	%fd361, 0d3FF0000000000000, %fd1193, %p40;
	mul.f64 	%fd362, %fd1189, %fd361;
	mul.wide.s32 	%rd55, %r827, 4;
	add.s64 	%rd56, %rd18, %rd55;
	ld.global.f32 	%f203, [%rd56];
	cvt.f64.f32 	%fd363, %f203;
	mul.f64 	%fd364, %fd362, %fd363;
	mul.wide.s32 	%rd57, %r827, 8;
	add.s64 	%rd58, %rd18, %rd57;
	ld.global.f32 	%f204, [%rd58];
	cvt.f64.f32 	%fd365, %f204;
	mul.f64 	%fd366, %fd364, %fd365;
	mul.wide.s32 	%rd59, %r865, 4;
	cvta.to.global.u64 	%rd60, %rd214;
	add.s64 	%rd61, %rd60, %rd59;
	ld.global.f32 	%f28, [%rd61];
	fma.rn.f32 	%f205, %f196, 0f7F800000, 0f7F800000;
	setp.gt.u32 	%p41, %r243, 2139095039;
	fma.rn.f32 	%f206, %f198, 0fBE055027, 0f3E1039F6;
	fma.rn.f32 	%f207, %f206, %f198, 0fBDF8CDCC;
	fma.rn.f32 	%f208, %f207, %f198, 0f3E0F2955;
	fma.rn.f32 	%f209, %f208, %f198, 0fBE2AD8B9;
	fma.rn.f32 	%f210, %f209, %f198, 0f3E4CED0B;
	fma.rn.f32 	%f211, %f210, %f198, 0fBE7FFF22;
	fma.rn.f32 	%f212, %f211, %f198, 0f3EAAAA78;
	fma.rn.f32 	%f213, %f212, %f198, 0fBF000000;
	mul.f32 	%f214, %f198, %f213;
	fma.rn.f32 	%f215, %f214, %f198, %f198;
	cvt.rn.f32.s32 	%f216, %r245;
	selp.f32 	%f217, 0fC1B80000, 0f00000000, %p35;
	fma.rn.f32 	%f218, %f216, 0f34000000, %f217;
	fma.rn.f32 	%f219, %f218, 0f3F317218, %f215;
	selp.f32 	%f220, %f205, %f219, %p41;
	mul.f32 	%f221, %f220, 0f41D5B5C8;
	setp.eq.f32 	%p42, %f196, 0f00000000;
	selp.f32 	%f222, 0fFF800000, %f221, %p42;
	sub.f32 	%f29, %f28, %f222;
	cvt.f64.f32 	%fd367, %f29;
	mul.f64 	%fd368, %fd366, %fd367;
	cvt.rn.f32.f64 	%f30, %fd368;
	mul.wide.s32 	%rd62, %r827, 12;
	add.s64 	%rd63, %rd18, %rd62;
	ld.global.f32 	%f223, [%rd63];
	mul.f32 	%f224, %f815, %f223;
	mul.wide.s32 	%rd64, %r827, 16;
	add.s64 	%rd65, %rd18, %rd64;
	ld.global.f32 	%f225, [%rd65];
	mul.f32 	%f226, %f224, %f225;
	mul.wide.s32 	%rd66, %r827, 20;
	add.s64 	%rd67, %rd18, %rd66;
	ld.global.f32 	%f227, [%rd67];
	mul.f32 	%f228, %f226, %f227;
	mul.wide.s32 	%rd68, %r827, 24;
	add.s64 	%rd69, %rd18, %rd68;
	ld.global.f32 	%f229, [%rd69];
	mul.f32 	%f230, %f228, %f229;
	mul.f32 	%f231, %f230, 0f40800000;
	mul.f32 	%f232, %f231, 0f42C0F87F;
	div.rn.f32 	%f233, %f232, 0f41D5B5C8;
	add.f32 	%f234, %f28, 0fC1700000;
	mul.f32 	%f235, %f234, %f233;
	cvt.f64.f32 	%fd369, %f235;
	mul.wide.s32 	%rd70, %r863, 4;
	add.s64 	%rd71, %rd60, %rd70;
	add.s64 	%rd72, %rd71, %rd55;
	ld.global.f32 	%f31, [%rd72];
	cvt.f64.f32 	%fd370, %f31;
	mul.f64 	%fd371, %fd370, 0d3FD0000000000000;
	add.f32 	%f236, %f234, %f234;
	div.rn.f32 	%f237, %f236, 0f41D5B5C8;
	fma.rn.f32 	%f238, %f237, 0f3BBB989D, 0f3F000000;
	cvt.sat.f32.f32 	%f239, %f238;
	mov.f32 	%f240, 0f4B400001;
	mov.f32 	%f241, 0f437C0000;
	fma.rm.f32 	%f242, %f239, %f241, %f240;
	add.f32 	%f243, %f242, 0fCB40007F;
	neg.f32 	%f244, %f243;
	fma.rn.f32 	%f245, %f237, 0f3FB8AA3B, %f244;
	fma.rn.f32 	%f246, %f237, 0f32A57060, %f245;
	mov.b32 	%r251, %f242;
	shl.b32 	%r252, %r251, 23;
	mov.b32 	%f247, %r252;
	ex2.approx.ftz.f32 	%f248, %f246;
	mul.f32 	%f249, %f248, %f247;
	cvt.f64.f32 	%fd372, %f249;
	fma.rn.f64 	%fd373, %fd371, %fd372, 0dC09F400000000000;
	mul.f64 	%fd374, %fd373, %fd369;
	add.f32 	%f250, %f249, 0fBF800000;
	cvt.f64.f32 	%fd375, %f250;
	div.rn.f64 	%fd376, %fd374, %fd375;
	cvt.rn.f32.f64 	%f32, %fd376;
	mul.wide.s32 	%rd73, %r827, 28;
	add.s64 	%rd74, %rd18, %rd73;
	ld.global.f32 	%f251, [%rd74];
	mul.f32 	%f252, %f822, %f251;
	mul.wide.s32 	%rd75, %r827, 32;
	add.s64 	%rd76, %rd18, %rd75;
	ld.global.f32 	%f253, [%rd76];
	mul.f32 	%f254, %f252, %f253;
	fma.rn.f32 	%f255, %f200, 0f7F800000, 0f7F800000;
	setp.gt.u32 	%p43, %r247, 2139095039;
	fma.rn.f32 	%f256, %f202, 0fBE055027, 0f3E1039F6;
	fma.rn.f32 	%f257, %f256, %f202, 0fBDF8CDCC;
	fma.rn.f32 	%f258, %f257, %f202, 0f3E0F2955;
	fma.rn.f32 	%f259, %f258, %f202, 0fBE2AD8B9;
	fma.rn.f32 	%f260, %f259, %f202, 0f3E4CED0B;
	fma.rn.f32 	%f261, %f260, %f202, 0fBE7FFF22;
	fma.rn.f32 	%f262, %f261, %f202, 0f3EAAAA78;
	fma.rn.f32 	%f263, %f262, %f202, 0fBF000000;
	mul.f32 	%f264, %f202, %f263;
	fma.rn.f32 	%f265, %f264, %f202, %f202;
	cvt.rn.f32.s32 	%f266, %r249;
	selp.f32 	%f267, 0fC1B80000, 0f00000000, %p36;
	fma.rn.f32 	%f268, %f266, 0f34000000, %f267;
	fma.rn.f32 	%f269, %f268, 0f3F317218, %f265;
	selp.f32 	%f270, %f255, %f269, %p43;
	mul.f32 	%f271, %f270, 0f41D5B5C8;
	setp.eq.f32 	%p44, %f200, 0f00000000;
	selp.f32 	%f272, 0fFF800000, %f271, %p44;
	sub.f32 	%f33, %f28, %f272;
	mul.f32 	%f34, %f254, %f33;
	mul.wide.s32 	%rd77, %r827, 36;
	add.s64 	%rd78, %rd18, %rd77;
	ld.global.f32 	%f35, [%rd78];
	cvt.f64.f32 	%fd19, %f35;
	{
	.reg .b32 %temp; 
	mov.b64 	{%temp, %r51}, %fd19;
	}
	abs.f64 	%fd20, %fd19;
	{ // callseq 5, 0
	.param .b64 param0;
	st.param.f64 	[param0], %fd20;
	.param .b64 param1;
	st.param.f64 	[param1], 0d4000000000000000;
	.param .b64 retval0;
	call.uni (retval0), 
	__internal_accurate_pow, 
	(
	param0, 
	param1
	);
	ld.param.f64 	%fd377, [retval0];
	} // callseq 5
	setp.lt.s32 	%p45, %r51, 0;
	neg.f64 	%fd379, %fd377;
	selp.f64 	%fd380, %fd379, %fd377, %p5;
	selp.f64 	%fd381, %fd380, %fd377, %p45;
	setp.eq.f32 	%p46, %f35, 0f00000000;
	selp.b32 	%r253, %r51, 0, %p5;
	or.b32  	%r254, %r253, 2146435072;
	selp.b32 	%r255, %r254, %r253, %p6;
	mov.b32 	%r256, 0;
	mov.b64 	%fd382, {%r256, %r255};
	selp.f64 	%fd1194, %fd382, %fd381, %p46;
	add.f64 	%fd383, %fd19, 0d4000000000000000;
	{
	.reg .b32 %temp; 
	mov.b64 	{%temp, %r257}, %fd383;
	}
	and.b32  	%r258, %r257, 2146435072;
	setp.ne.s32 	%p47, %r258, 2146435072;
	@%p47 bra 	$L__BB1_14;
	setp.num.f32 	%p48, %f35, %f35;
	@%p48 bra 	$L__BB1_12;
	mov.f64 	%fd384, 0d4000000000000000;
	add.rn.f64 	%fd1194, %fd19, %fd384;
	bra.uni 	$L__BB1_14;
$L__BB1_12:
	setp.neu.f64 	%p49, %fd20, 0d7FF0000000000000;
	@%p49 bra 	$L__BB1_14;
	selp.b32 	%r259, %r7, %r6, %p1;
	selp.b32 	%r260, %r259, %r6, %p45;
	mov.b32 	%r261, 0;
	mov.b64 	%fd1194, {%r261, %r260};
$L__BB1_14:
	ld.param.u32 	%r828, [_Z12computeStatePfS_ifS_iS_ii_param_2];
	setp.lt.f32 	%p51, %f26, 0f00800000;
	mul.f32 	%f273, %f26, 0f4B000000;
	selp.f32 	%f274, %f273, %f26, %p51;
	mov.b32 	%r262, %f274;
	add.s32 	%r263, %r262, -1059760811;
	and.b32  	%r264, %r263, -8388608;
	sub.s32 	%r265, %r262, %r264;
	mov.b32 	%f275, %r265;
	add.f32 	%f276, %f275, 0fBF800000;
	setp.eq.f32 	%p52, %f35, 0f3F800000;
	selp.f64 	%fd385, 0d3FF0000000000000, %fd1194, %p52;
	mul.f64 	%fd386, %fd1190, %fd385;
	fma.rn.f32 	%f277, %f274, 0f7F800000, 0f7F800000;
	setp.gt.u32 	%p53, %r262, 2139095039;
	fma.rn.f32 	%f278, %f276, 0fBE055027, 0f3E1039F6;
	fma.rn.f32 	%f279, %f278, %f276, 0fBDF8CDCC;
	fma.rn.f32 	%f280, %f279, %f276, 0f3E0F2955;
	fma.rn.f32 	%f281, %f280, %f276, 0fBE2AD8B9;
	fma.rn.f32 	%f282, %f281, %f276, 0f3E4CED0B;
	fma.rn.f32 	%f283, %f282, %f276, 0fBE7FFF22;
	fma.rn.f32 	%f284, %f283, %f276, 0f3EAAAA78;
	fma.rn.f32 	%f285, %f284, %f276, 0fBF000000;
	mul.f32 	%f286, %f276, %f285;
	fma.rn.f32 	%f287, %f286, %f276, %f276;
	cvt.rn.f32.s32 	%f288, %r264;
	selp.f32 	%f289, 0fC1B80000, 0f00000000, %p51;
	fma.rn.f32 	%f290, %f288, 0f34000000, %f289;
	fma.rn.f32 	%f291, %f290, 0f3F317218, %f287;
	selp.f32 	%f292, %f277, %f291, %p53;
	mul.f32 	%f293, %f292, 0f41D5B5C8;
	setp.eq.f32 	%p54, %f274, 0f00000000;
	selp.f32 	%f294, 0fFF800000, %f293, %p54;
	sub.f32 	%f295, %f28, %f294;
	cvt.f64.f32 	%fd387, %f295;
	mul.f64 	%fd388, %fd386, %fd387;
	cvt.rn.f32.f64 	%f36, %fd388;
	mul.wide.s32 	%rd79, %r828, 40;
	add.s64 	%rd80, %rd18, %rd79;
	ld.global.f32 	%f296, [%rd80];
	mul.f32 	%f297, %f817, %f296;
	mul.wide.s32 	%rd81, %r828, 44;
	add.s64 	%rd82, %rd18, %rd81;
	ld.global.f32 	%f298, [%rd82];
	mul.f32 	%f299, %f297, %f298;
	mul.f32 	%f37, %f299, %f33;
	add.f32 	%f300, %f33, 0fC3480000;
	cvt.f64.f32 	%fd389, %f300;
	mul.f64 	%fd25, %fd389, 0d3FAEB851EB851EB8;
	fma.rn.f64 	%fd390, %fd25, 0d3FF71547652B82FE, 0d4338000000000000;
	{
	.reg .b32 %temp; 
	mov.b64 	{%r52, %temp}, %fd390;
	}
	mov.f64 	%fd391, 0dC338000000000000;
	add.rn.f64 	%fd392, %fd390, %fd391;
	fma.rn.f64 	%fd393, %fd392, 0dBFE62E42FEFA39EF, %fd25;
	fma.rn.f64 	%fd394, %fd392, 0dBC7ABC9E3B39803F, %fd393;
	fma.rn.f64 	%fd395, %fd394, 0d3E5ADE1569CE2BDF, 0d3E928AF3FCA213EA;
	fma.rn.f64 	%fd396, %fd395, %fd394, 0d3EC71DEE62401315;
	fma.rn.f64 	%fd397, %fd396, %fd394, 0d3EFA01997C89EB71;
	fma.rn.f64 	%fd398, %fd397, %fd394, 0d3F2A01A014761F65;
	fma.rn.f64 	%fd399, %fd398, %fd394, 0d3F56C16C1852B7AF;
	fma.rn.f64 	%fd400, %fd399, %fd394, 0d3F81111111122322;
	fma.rn.f64 	%fd401, %fd400, %fd394, 0d3FA55555555502A1;
	fma.rn.f64 	%fd402, %fd401, %fd394, 0d3FC5555555555511;
	fma.rn.f64 	%fd403, %fd402, %fd394, 0d3FE000000000000B;
	fma.rn.f64 	%fd404, %fd403, %fd394, 0d3FF0000000000000;
	fma.rn.f64 	%fd405, %fd404, %fd394, 0d3FF0000000000000;
	{
	.reg .b32 %temp; 
	mov.b64 	{%r53, %temp}, %fd405;
	}
	{
	.reg .b32 %temp; 
	mov.b64 	{%temp, %r54}, %fd405;
	}
	shl.b32 	%r266, %r52, 20;
	add.s32 	%r267, %r266, %r54;
	mov.b64 	%fd1195, {%r53, %r267};
	{
	.reg .b32 %temp; 
	mov.b64 	{%temp, %r268}, %fd25;
	}
	mov.b32 	%f301, %r268;
	abs.f32 	%f38, %f301;
	setp.lt.f32 	%p55, %f38, 0f4086232B;
	@%p55 bra 	$L__BB1_17;
	setp.lt.f64 	%p56, %fd25, 0d0000000000000000;
	add.f64 	%fd406, %fd25, 0d7FF0000000000000;
	selp.f64 	%fd1195, 0d0000000000000000, %fd406, %p56;
	setp.geu.f32 	%p57, %f38, 0f40874800;
	@%p57 bra 	$L__BB1_17;
	shr.u32 	%r269, %r52, 31;
	add.s32 	%r270, %r52, %r269;
	shr.s32 	%r271, %r270, 1;
	shl.b32 	%r272, %r271, 20;
	add.s32 	%r273, %r54, %r272;
	mov.b64 	%fd407, {%r53, %r273};
	sub.s32 	%r274, %r52, %r271;
	shl.b32 	%r275, %r274, 20;
	add.s32 	%r276, %r275, 1072693248;
	mov.b32 	%r277, 0;
	mov.b64 	%fd408, {%r277, %r276};
	mul.f64 	%fd1195, %fd408, %fd407;
$L__BB1_17:
	add.f64 	%fd409, %fd1195, 0d3FF0000000000000;
	mov.f64 	%fd410, 0d3FB999999999999A;
	div.rn.f64 	%fd411, %fd410, %fd409;
	cvt.rn.f32.f64 	%f39, %fd411;
	add.f32 	%f302, %f33, 0f42C80000;
	cvt.f64.f32 	%fd412, %f302;
	mul.f64 	%fd30, %fd412, 0d3F2A36E2EB1C432D;
	fma.rn.f64 	%fd413, %fd30, 0d3FF71547652B82FE, 0d4338000000000000;
	{
	.reg .b32 %temp; 
	mov.b64 	{%r55, %temp}, %fd413;
	}
	mov.f64 	%fd414, 0dC338000000000000;
	add.rn.f64 	%fd415, %fd413, %fd414;
	fma.rn.f64 	%fd416, %fd415, 0dBFE62E42FEFA39EF, %fd30;
	fma.rn.f64 	%fd417, %fd415, 0dBC7ABC9E3B39803F, %fd416;
	fma.rn.f64 	%fd418, %fd417, 0d3E5ADE1569CE2BDF, 0d3E928AF3FCA213EA;
	fma.rn.f64 	%fd419, %fd418, %fd417, 0d3EC71DEE62401315;
	fma.rn.f64 	%fd420, %fd419, %fd417, 0d3EFA01997C89EB71;
	fma.rn.f64 	%fd421, %fd420, %fd417, 0d3F2A01A014761F65;
	fma.rn.f64 	%fd422, %fd421, %fd417, 0d3F56C16C1852B7AF;
	fma.rn.f64 	%fd423, %fd422, %fd417, 0d3F81111111122322;
	fma.rn.f64 	%fd424, %fd423, %fd417, 0d3FA55555555502A1;
	fma.rn.f64 	%fd425, %fd424, %fd417, 0d3FC5555555555511;
	fma.rn.f64 	%fd426, %fd425, %fd417, 0d3FE000000000000B;
	fma.rn.f64 	%fd427, %fd426, %fd417, 0d3FF0000000000000;
	fma.rn.f64 	%fd428, %fd427, %fd417, 0d3FF0000000000000;
	{
	.reg .b32 %temp; 
	mov.b64 	{%r56, %temp}, %fd428;
	}
	{
	.reg .b32 %temp; 
	mov.b64 	{%temp, %r57}, %fd428;
	}
	shl.b32 	%r278, %r55, 20;
	add.s32 	%r279, %r278, %r57;
	mov.b64 	%fd1196, {%r56, %r279};
	{
	.reg .b32 %temp; 
	mov.b64 	{%temp, %r280}, %fd30;
	}
	mov.b32 	%f303, %r280;
	abs.f32 	%f40, %f303;
	setp.lt.f32 	%p58, %f40, 0f4086232B;
	@%p58 bra 	$L__BB1_20;
	setp.lt.f64 	%p59, %fd30, 0d0000000000000000;
	add.f64 	%fd429, %fd30, 0d7FF0000000000000;
	selp.f64 	%fd1196, 0d0000000000000000, %fd429, %p59;
	setp.geu.f32 	%p60, %f40, 0f40874800;
	@%p60 bra 	$L__BB1_20;
	shr.u32 	%r281, %r55, 31;
	add.s32 	%r282, %r55, %r281;
	shr.s32 	%r283, %r282, 1;
	shl.b32 	%r284, %r283, 20;
	add.s32 	%r285, %r57, %r284;
	mov.b64 	%fd430, {%r56, %r285};
	sub.s32 	%r286, %r55, %r283;
	shl.b32 	%r287, %r286, 20;
	add.s32 	%r288, %r287, 1072693248;
	mov.b32 	%r289, 0;
	mov.b64 	%fd431, {%r289, %r288};
	mul.f64 	%fd1196, %fd431, %fd430;
$L__BB1_20:
	add.f32 	%f304, %f33, 0fC1200000;
	cvt.f64.f32 	%fd432, %f304;
	mul.f64 	%fd35, %fd432, 0d3FB999999999999A;
	fma.rn.f64 	%fd433, %fd35, 0d3FF71547652B82FE, 0d4338000000000000;
	{
	.reg .b32 %temp; 
	mov.b64 	{%r58, %temp}, %fd433;
	}
	mov.f64 	%fd434, 0dC338000000000000;
	add.rn.f64 	%fd435, %fd433, %fd434;
	fma.rn.f64 	%fd436, %fd435, 0dBFE62E42FEFA39EF, %fd35;
	fma.rn.f64 	%fd437, %fd435, 0dBC7ABC9E3B39803F, %fd436;
	fma.rn.f64 	%fd438, %fd437, 0d3E5ADE1569CE2BDF, 0d3E928AF3FCA213EA;
	fma.rn.f64 	%fd439, %fd438, %fd437, 0d3EC71DEE62401315;
	fma.rn.f64 	%fd440, %fd439, %fd437, 0d3EFA01997C89EB71;
	fma.rn.f64 	%fd441, %fd440, %fd437, 0d3F2A01A014761F65;
	fma.rn.f64 	%fd442, %fd441, %fd437, 0d3F56C16C1852B7AF;
	fma.rn.f64 	%fd443, %fd442, %fd437, 0d3F81111111122322;
	fma.rn.f64 	%fd444, %fd443, %fd437, 0d3FA55555555502A1;
	fma.rn.f64 	%fd445, %fd444, %fd437, 0d3FC5555555555511;
	fma.rn.f64 	%fd446, %fd445, %fd437, 0d3FE000000000000B;
	fma.rn.f64 	%fd447, %fd446, %fd437, 0d3FF0000000000000;
	fma.rn.f64 	%fd448, %fd447, %fd437, 0d3FF0000000000000;
	{
	.reg .b32 %temp; 
	mov.b64 	{%r59, %temp}, %fd448;
	}
	{
	.reg .b32 %temp; 
	mov.b64 	{%temp, %r60}, %fd448;
	}
	shl.b32 	%r290, %r58, 20;
	add.s32 	%r291, %r290, %r60;
	mov.b64 	%fd1197, {%r59, %r291};
	{
	.reg .b32 %temp; 
	mov.b64 	{%temp, %r292}, %fd35;
	}
	mov.b32 	%f305, %r292;
	abs.f32 	%f41, %f305;
	setp.lt.f32 	%p61, %f41, 0f4086232B;
	@%p61 bra 	$L__BB1_23;
	setp.lt.f64 	%p62, %fd35, 0d0000000000000000;
	add.f64 	%fd449, %fd35, 0d7FF0000000000000;
	selp.f64 	%fd1197, 0d0000000000000000, %fd449, %p62;
	setp.geu.f32 	%p63, %f41, 0f40874800;
	@%p63 bra 	$L__BB1_23;
	shr.u32 	%r293, %r58, 31;
	add.s32 	%r294, %r58, %r293;
	shr.s32 	%r295, %r294, 1;
	shl.b32 	%r296, %r295, 20;
	add.s32 	%r297, %r60, %r296;
	mov.b64 	%fd450, {%r59, %r297};
	sub.s32 	%r298, %r58, %r295;
	shl.b32 	%r299, %r298, 20;
	add.s32 	%r300, %r299, 1072693248;
	mov.b32 	%r301, 0;
	mov.b64 	%fd451, {%r301, %r300};
	mul.f64 	%fd1197, %fd451, %fd450;
$L__BB1_23:
	fma.rn.f64 	%fd40, %fd1196, 0d4008000000000000, %fd1197;
	cvt.f64.f32 	%fd452, %f33;
	mul.f64 	%fd41, %fd452, 0dBFE0000000000000;
	fma.rn.f64 	%fd453, %fd41, 0d3FF71547652B82FE, 0d4338000000000000;
	{
	.reg .b32 %temp; 
	mov.b64 	{%r61, %temp}, %fd453;
	}
	mov.f64 	%fd454, 0dC338000000000000;
	add.rn.f64 	%fd455, %fd453, %fd454;
	fma.rn.f64 	%fd456, %fd455, 0dBFE62E42FEFA39EF, %fd41;
	fma.rn.f64 	%fd457, %fd455, 0dBC7ABC9E3B39803F, %fd456;
	fma.rn.f64 	%fd458, %fd457, 0d3E5ADE1569CE2BDF, 0d3E928AF3FCA213EA;
	fma.rn.f64 	%fd459, %fd458, %fd457, 0d3EC71DEE62401315;
	fma.rn.f64 	%fd460, %fd459, %fd457, 0d3EFA01997C89EB71;
	fma.rn.f64 	%fd461, %fd460, %fd457, 0d3F2A01A014761F65;
	fma.rn.f64 	%fd462, %fd461, %fd457, 0d3F56C16C1852B7AF;
	fma.rn.f64 	%fd463, %fd462, %fd457, 0d3F81111111122322;
	fma.rn.f64 	%fd464, %fd463, %fd457, 0d3FA55555555502A1;
	fma.rn.f64 	%fd465, %fd464, %fd457, 0d3FC5555555555511;
	fma.rn.f64 	%fd466, %fd465, %fd457, 0d3FE000000000000B;
	fma.rn.f64 	%fd467, %fd466, %fd457, 0d3FF0000000000000;
	fma.rn.f64 	%fd468, %fd467, %fd457, 0d3FF0000000000000;
	{
	.reg .b32 %temp; 
	mov.b64 	{%r62, %temp}, %fd468;
	}
	{
	.reg .b32 %temp; 
	mov.b64 	{%temp, %r63}, %fd468;
	}
	shl.b32 	%r302, %r61, 20;
	add.s32 	%r303, %r302, %r63;
	mov.b64 	%fd1198, {%r62, %r303};
	{
	.reg .b32 %temp; 
	mov.b64 	{%temp, %r304}, %fd41;
	}
	mov.b32 	%f306, %r304;
	abs.f32 	%f42, %f306;
	setp.lt.f32 	%p64, %f42, 0f4086232B;
	@%p64 bra 	$L__BB1_26;
	setp.lt.f64 	%p65, %fd41, 0d0000000000000000;
	add.f64 	%fd469, %fd41, 0d7FF0000000000000;
	selp.f64 	%fd1198, 0d0000000000000000, %fd469, %p65;
	setp.geu.f32 	%p66, %f42, 0f40874800;
	@%p66 bra 	$L__BB1_26;
	shr.u32 	%r305, %r61, 31;
	add.s32 	%r306, %r61, %r305;
	shr.s32 	%r307, %r306, 1;
	shl.b32 	%r308, %r307, 20;
	add.s32 	%r309, %r63, %r308;
	mov.b64 	%fd470, {%r62, %r309};
	sub.s32 	%r310, %r61, %r307;
	shl.b32 	%r311, %r310, 20;
	add.s32 	%r312, %r311, 1072693248;
	mov.b32 	%r313, 0;
	mov.b64 	%fd471, {%r313, %r312};
	mul.f64 	%fd1198, %fd471, %fd470;
$L__BB1_26:
	and.b32  	%r314, %r8, 2146435072;
	setp.eq.s32 	%p67, %r314, 1072693248;
	and.b32  	%r315, %r8, 2147483647;
	setp.ne.s32 	%p68, %r315, 1071644672;
	and.pred  	%p2, %p67, %p68;
	setp.lt.s32 	%p69, %r8, 0;
	add.f64 	%fd472, %fd1198, 0d3FF0000000000000;
	div.rn.f64 	%fd473, %fd40, %fd472;
	cvt.rn.f32.f64 	%f307, %fd473;
	add.f32 	%f308, %f39, %f307;
	div.rn.f32 	%f309, %f39, %f308;
	mul.f32 	%f310, %f816, %f309;
	mul.f32 	%f43, %f33, %f310;
	mul.f64 	%fd46, %fd1191, %fd4;
	mul.f32 	%f311, %f28, 0fBF266666;
	div.rn.f32 	%f312, %f311, 0f41D5B5C8;
	fma.rn.f32 	%f313, %f312, 0f3BBB989D, 0f3F000000;
	cvt.sat.f32.f32 	%f314, %f313;
	mov.f32 	%f315, 0f4B400001;
	mov.f32 	%f316, 0f437C0000;
	fma.rm.f32 	%f317, %f314, %f316, %f315;
	add.f32 	%f318, %f317, 0fCB40007F;
	neg.f32 	%f319, %f318;
	fma.rn.f32 	%f320, %f312, 0f3FB8AA3B, %f319;
	fma.rn.f32 	%f321, %f312, 0f32A57060, %f320;
	mov.b32 	%r316, %f317;
	shl.b32 	%r317, %r316, 23;
	mov.b32 	%f322, %r317;
	ex2.approx.ftz.f32 	%f323, %f321;
	mul.f32 	%f44, %f323, %f322;
	fma.rn.f32 	%f45, %f44, 0f3DCCCCCD, 0f3F800000;
	cvt.f64.f32 	%fd47, %f45;
	{
	.reg .b32 %temp; 
	mov.b64 	{%temp, %r64}, %fd47;
	}
	abs.f64 	%fd48, %fd47;
	{ // callseq 6, 0
	.param .b64 param0;
	st.param.f64 	[param0], %fd48;
	.param .b64 param1;
	st.param.f64 	[param1], 0dBFF0000000000000;
	.param .b64 retval0;
	call.uni (retval0), 
	__internal_accurate_pow, 
	(
	param0, 
	param1
	);
	ld.param.f64 	%fd474, [retval0];
	} // callseq 6
	setp.lt.s32 	%p70, %r64, 0;
	neg.f64 	%fd476, %fd474;
	selp.f64 	%fd477, %fd476, %fd474, %p67;
	selp.f64 	%fd478, %fd477, %fd474, %p70;
	setp.eq.f32 	%p71, %f45, 0f00000000;
	selp.b32 	%r318, %r64, 0, %p67;
	or.b32  	%r319, %r318, 2146435072;
	selp.b32 	%r320, %r319, %r318, %p69;
	mov.b32 	%r321, 0;
	mov.b64 	%fd479, {%r321, %r320};
	selp.f64 	%fd1199, %fd479, %fd478, %p71;
	add.f64 	%fd480, %fd47, 0dBFF0000000000000;
	{
	.reg .b32 %temp; 
	mov.b64 	{%temp, %r322}, %fd480;
	}
	and.b32  	%r323, %r322, 2146435072;
	setp.ne.s32 	%p72, %r323, 2146435072;
	@%p72 bra 	$L__BB1_31;
	setp.num.f32 	%p73, %f45, %f45;
	@%p73 bra 	$L__BB1_29;
	mov.f64 	%fd481, 0dBFF0000000000000;
	add.rn.f64 	%fd1199, %fd47, %fd481;
	bra.uni 	$L__BB1_31;
$L__BB1_29:
	setp.neu.f64 	%p74, %fd48, 0d7FF0000000000000;
	@%p74 bra 	$L__BB1_31;
	selp.b32 	%r324, 0, 2146435072, %p69;
	or.b32  	%r325, %r324, -2147483648;
	selp.b32 	%r326, %r325, %r324, %p2;
	selp.b32 	%r327, %r326, %r324, %p70;
	mov.b32 	%r328, 0;
	mov.b64 	%fd1199, {%r328, %r327};
$L__BB1_31:
	setp.lt.s32 	%p77, %r190, 0;
	and.b32  	%r329, %r190, 2146435072;
	setp.eq.s32 	%p78, %r329, 1073741824;
	setp.eq.f32 	%p79, %f45, 0f3F800000;
	selp.f64 	%fd482, 0d3FF0000000000000, %fd1199, %p79;
	mul.f64 	%fd483, %fd46, %fd2;
	mul.f64 	%fd53, %fd483, %fd482;
	cvt.f64.f32 	%fd54, %f23;
	{
	.reg .b32 %temp; 
	mov.b64 	{%temp, %r65}, %fd54;
	}
	abs.f64 	%fd55, %fd54;
	{ // callseq 7, 0
	.param .b64 param0;
	st.param.f64 	[param0], %fd55;
	.param .b64 param1;
	st.param.f64 	[param1], 0d4008000000000000;
	.param .b64 retval0;
	call.uni (retval0), 
	__internal_accurate_pow, 
	(
	param0, 
	param1
	);
	ld.param.f64 	%fd484, [retval0];
	} // callseq 7
	setp.lt.s32 	%p80, %r65, 0;
	neg.f64 	%fd486, %fd484;
	selp.f64 	%fd487, %fd486, %fd484, %p78;
	selp.f64 	%fd488, %fd487, %fd484, %p80;
	setp.eq.f32 	%p81, %f23, 0f00000000;
	selp.b32 	%r330, %r65, 0, %p78;
	or.b32  	%r331, %r330, 2146435072;
	selp.b32 	%r332, %r331, %r330, %p77;
	mov.b32 	%r333, 0;
	mov.b64 	%fd489, {%r333, %r332};
	selp.f64 	%fd1200, %fd489, %fd488, %p81;
	add.f64 	%fd490, %fd54, 0d4008000000000000;
	{
	.reg .b32 %temp; 
	mov.b64 	{%temp, %r334}, %fd490;
	}
	and.b32  	%r335, %r334, 2146435072;
	setp.ne.s32 	%p82, %r335, 2146435072;
	@%p82 bra 	$L__BB1_36;
	setp.num.f32 	%p83, %f23, %f23;
	@%p83 bra 	$L__BB1_34;
	mov.f64 	%fd491, 0d4008000000000000;
	add.rn.f64 	%fd1200, %fd54, %fd491;
	bra.uni 	$L__BB1_36;
$L__BB1_34:
	setp.neu.f64 	%p84, %fd55, 0d7FF0000000000000;
	@%p84 bra 	$L__BB1_36;
	setp.lt.s32 	%p85, %r65, 0;
	and.b32  	%r336, %r190, 2146435072;
	setp.eq.s32 	%p86, %r336, 1073741824;
	and.b32  	%r337, %r190, 2147483647;
	setp.ne.s32 	%p87, %r337, 1071644672;
	setp.lt.s32 	%p88, %r190, 0;
	selp.b32 	%r338, 0, 2146435072, %p88;
	or.b32  	%r339, %r338, -2147483648;
	selp.b32 	%r340, %r339, %r338, %p87;
	selp.b32 	%r341, %r340, %r338, %p86;
	selp.b32 	%r342, %r341, %r338, %p85;
	mov.b32 	%r343, 0;
	mov.b64 	%fd1200, {%r343, %r342};
$L__BB1_36:
	mul.f32 	%f324, %f28, 0f3EB33333;
	div.rn.f32 	%f325, %f324, 0f41D5B5C8;
	fma.rn.f32 	%f326, %f325, 0f3BBB989D, 0f3F000000;
	cvt.sat.f32.f32 	%f327, %f326;
	mov.f32 	%f328, 0f4B400001;
	mov.f32 	%f329, 0f437C0000;
	fma.rm.f32 	%f330, %f327, %f329, %f328;
	setp.eq.f32 	%p89, %f23, 0f3F800000;
	selp.f64 	%fd492, 0d3FF0000000000000, %fd1200, %p89;
	add.f32 	%f331, %f330, 0fCB40007F;
	neg.f32 	%f332, %f331;
	fma.rn.f32 	%f333, %f325, 0f3FB8AA3B, %f332;
	fma.rn.f32 	%f334, %f325, 0f32A57060, %f333;
	ex2.approx.ftz.f32 	%f335, %f334;
	mov.b32 	%r344, %f330;
	shl.b32 	%r345, %r344, 23;
	mov.b32 	%f336, %r345;
	mul.f32 	%f337, %f335, %f336;
	cvt.f64.f32 	%fd493, %f337;
	mul.f64 	%fd494, %fd492, %fd493;
	cvt.f64.f32 	%fd495, %f44;
	mul.f64 	%fd496, %fd1, %fd495;
	cvt.f64.f32 	%fd497, %f25;
	mul.f64 	%fd498, %fd496, %fd497;
	mul.f64 	%fd499, %fd498, 0dC004000000000000;
	fma.rn.f64 	%fd500, %fd494, 0d409F400000000000, %fd499;
	mul.f64 	%fd501, %fd53, %fd500;
	cvt.rn.f32.f64 	%f46, %fd501;
	cvt.f64.f32 	%fd60, %f28;
	mul.f64 	%fd502, %fd60, 0dBFB999999999999A;
	div.rn.f64 	%fd61, %fd502, 0d403AB6B900000000;
	fma.rn.f64 	%fd503, %fd61, 0d3FF71547652B82FE, 0d4338000000000000;
	{
	.reg .b32 %temp; 
	mov.b64 	{%r66, %temp}, %fd503;
	}
	mov.f64 	%fd504, 0dC338000000000000;
	add.rn.f64 	%fd505, %fd503, %fd504;
	fma.rn.f64 	%fd506, %fd505, 0dBFE62E42FEFA39EF, %fd61;
	fma.rn.f64 	%fd507, %fd505, 0dBC7ABC9E3B39803F, %fd506;
	fma.rn.f64 	%fd508, %fd507, 0d3E5ADE1569CE2BDF, 0d3E928AF3FCA213EA;
	fma.rn.f64 	%fd509, %fd508, %fd507, 0d3EC71DEE62401315;
	fma.rn.f64 	%fd510, %fd509, %fd507, 0d3EFA01997C89EB71;
	fma.rn.f64 	%fd511, %fd510, %fd507, 0d3F2A01A014761F65;
	fma.rn.f64 	%fd512, %fd511, %fd507, 0d3F56C16C1852B7AF;
	fma.rn.f64 	%fd513, %fd512, %fd507, 0d3F81111111122322;
	fma.rn.f64 	%fd514, %fd513, %fd507, 0d3FA55555555502A1;
	fma.rn.f64 	%fd515, %fd514, %fd507, 0d3FC5555555555511;
	fma.rn.f64 	%fd516, %fd515, %fd507, 0d3FE000000000000B;
	fma.rn.f64 	%fd517, %fd516, %fd507, 0d3FF0000000000000;
	fma.rn.f64 	%fd518, %fd517, %fd507, 0d3FF0000000000000;
	{
	.reg .b32 %temp; 
	mov.b64 	{%r67, %temp}, %fd518;
	}
	{
	.reg .b32 %temp; 
	mov.b64 	{%temp, %r68}, %fd518;
	}
	shl.b32 	%r346, %r66, 20;
	add.s32 	%r347, %r346, %r68;
	mov.b64 	%fd1201, {%r67, %r347};
	{
	.reg .b32 %temp; 
	mov.b64 	{%temp, %r348}, %fd61;
	}
	mov.b32 	%f338, %r348;
	abs.f32 	%f47, %f338;
	setp.lt.f32 	%p90, %f47, 0f4086232B;
	@%p90 bra 	$L__BB1_39;
	setp.lt.f64 	%p91, %fd61, 0d0000000000000000;
	add.f64 	%fd519, %fd61, 0d7FF0000000000000;
	selp.f64 	%fd1201, 0d0000000000000000, %fd519, %p91;
	setp.geu.f32 	%p92, %f47, 0f40874800;
	@%p92 bra 	$L__BB1_39;
	shr.u32 	%r349, %r66, 31;
	add.s32 	%r350, %r66, %r349;
	shr.s32 	%r351, %r350, 1;
	shl.b32 	%r352, %r351, 20;
	add.s32 	%r353, %r68, %r352;
	mov.b64 	%fd520, {%r67, %r353};
	sub.s32 	%r354, %r66, %r351;
	shl.b32 	%r355, %r354, 20;
	add.s32 	%r356, %r355, 1072693248;
	mov.b32 	%r357, 0;
	mov.b64 	%fd521, {%r357, %r356};
	mul.f64 	%fd1201, %fd521, %fd520;
$L__BB1_39:
	fma.rn.f64 	%fd522, %fd1201, 0d3FBFDF3B645A1CAC, 0d3FF0000000000000;
	div.rn.f32 	%f339, %f28, 0fC1D5B5C8;
	fma.rn.f32 	%f340, %f339, 0f3BBB989D, 0f3F000000;
	cvt.sat.f32.f32 	%f341, %f340;
	mov.f32 	%f342, 0f4B400001;
	mov.f32 	%f343, 0f437C0000;
	fma.rm.f32 	%f344, %f341, %f343, %f342;
	add.f32 	%f345, %f344, 0fCB40007F;
	neg.f32 	%f346, %f345;
	fma.rn.f32 	%f347, %f339, 0f3FB8AA3B, %f346;
	fma.rn.f32 	%f348, %f339, 0f32A57060, %f347;
	mov.b32 	%r358, %f344;
	shl.b32 	%r359, %r358, 23;
	mov.b32 	%f349, %r359;
	ex2.approx.ftz.f32 	%f350, %f348;
	mul.f32 	%f351, %f350, %f349;
	cvt.f64.f32 	%fd523, %f351;
	fma.rn.f64 	%fd524, %fd523, 0d3FA212D77318FC50, %fd522;
	rcp.rn.f64 	%fd525, %fd524;
	cvt.rn.f32.f64 	%f352, %fd525;
	mul.f32 	%f353, %f823, %f23;
	mul.f32 	%f354, %f353, %f352;
	add.f32 	%f355, %f23, 0f471C4000;
	mul.f32 	%f356, %f355, 0f45C80000;
	div.rn.f32 	%f48, %f354, %f356;
	mul.f32 	%f357, %f819, %f25;
	add.f32 	%f358, %f25, 0f3F000000;
	div.rn.f32 	%f49, %f357, %f358;
	mul.f32 	%f50, %f818, %f33;
	add.f32 	%f359, %f28, 0fC1C80000;
	cvt.f64.f32 	%fd526, %f359;
	div.rn.f64 	%fd66, %fd526, 0dC017EB851EB851EC;
	fma.rn.f64 	%fd527, %fd66, 0d3FF71547652B82FE, 0d4338000000000000;
	{
	.reg .b32 %temp; 
	mov.b64 	{%r69, %temp}, %fd527;
	}
	mov.f64 	%fd528, 0dC338000000000000;
	add.rn.f64 	%fd529, %fd527, %fd528;
	fma.rn.f64 	%fd530, %fd529, 0dBFE62E42FEFA39EF, %fd66;
	fma.rn.f64 	%fd531, %fd529, 0dBC7ABC9E3B39803F, %fd530;
	fma.rn.f64 	%fd532, %fd531, 0d3E5ADE1569CE2BDF, 0d3E928AF3FCA213EA;
	fma.rn.f64 	%fd533, %fd532, %fd531, 0d3EC71DEE62401315;
	fma.rn.f64 	%fd534, %fd533, %fd531, 0d3EFA01997C89EB71;
	fma.rn.f64 	%fd535, %fd534, %fd531, 0d3F2A01A014761F65;
	fma.rn.f64 	%fd536, %fd535, %fd531, 0d3F56C16C1852B7AF;
	fma.rn.f64 	%fd537, %fd536, %fd531, 0d3F81111111122322;
	fma.rn.f64 	%fd538, %fd537, %fd531, 0d3FA55555555502A1;
	fma.rn.f64 	%fd539, %fd538, %fd531, 0d3FC5555555555511;
	fma.rn.f64 	%fd540, %fd539, %fd531, 0d3FE000000000000B;
	fma.rn.f64 	%fd541, %fd540, %fd531, 0d3FF0000000000000;
	fma.rn.f64 	%fd542, %fd541, %fd531, 0d3FF0000000000000;
	{
	.reg .b32 %temp; 
	mov.b64 	{%r70, %temp}, %fd542;
	}
	{
	.reg .b32 %temp; 
	mov.b64 	{%temp, %r71}, %fd542;
	}
	shl.b32 	%r360, %r69, 20;
	add.s32 	%r361, %r360, %r71;
	mov.b64 	%fd1202, {%r70, %r361};
	{
	.reg .b32 %temp; 
	mov.b64 	{%temp, %r362}, %fd66;
	}
	mov.b32 	%f360, %r362;
	abs.f32 	%f51, %f360;
	setp.lt.f32 	%p93, %f51, 0f4086232B;
	@%p93 bra 	$L__BB1_42;
	setp.lt.f64 	%p94, %fd66, 0d0000000000000000;
	add.f64 	%fd543, %fd66, 0d7FF0000000000000;
	selp.f64 	%fd1202, 0d0000000000000000, %fd543, %p94;
	setp.geu.f32 	%p95, %f51, 0f40874800;
	@%p95 bra 	$L__BB1_42;
	shr.u32 	%r363, %r69, 31;
	add.s32 	%r364, %r69, %r363;
	shr.s32 	%r365, %r364, 1;
	shl.b32 	%r366, %r365, 20;
	add.s32 	%r367, %r71, %r366;
	mov.b64 	%fd544, {%r70, %r367};
	sub.s32 	%r368, %r69, %r365;
	shl.b32 	%r369, %r368, 20;
	add.s32 	%r370, %r369, 1072693248;
	mov.b32 	%r371, 0;
	mov.b64 	%fd545, {%r371, %r370};
	mul.f64 	%fd1202, %fd545, %fd544;
$L__BB1_42:
	mov.f32 	%f361, 0f44FA0000;
	div.rn.f32 	%f362, %f361, %f25;
	setp.lt.f32 	%p96, %f362, 0f00800000;
	mul.f32 	%f363, %f362, 0f4B000000;
	selp.f32 	%f364, %f363, %f362, %p96;
	mov.b32 	%r372, %f364;
	add.s32 	%r373, %r372, -1059760811;
	and.b32  	%r374, %r373, -8388608;
	sub.s32 	%r375, %r372, %r374;
	mov.b32 	%f365, %r375;
	add.f32 	%f366, %f365, 0fBF800000;
	add.f64 	%fd546, %fd1202, 0d3FF0000000000000;
	cvt.f64.f32 	%fd547, %f50;
	div.rn.f64 	%fd548, %fd547, %fd546;
	cvt.rn.f32.f64 	%f52, %fd548;
	mul.f32 	%f53, %f820, %f29;
	fma.rn.f32 	%f367, %f364, 0f7F800000, 0f7F800000;
	setp.gt.u32 	%p97, %r372, 2139095039;
	fma.rn.f32 	%f368, %f366, 0fBE055027, 0f3E1039F6;
	fma.rn.f32 	%f369, %f368, %f366, 0fBDF8CDCC;
	fma.rn.f32 	%f370, %f369, %f366, 0f3E0F2955;
	fma.rn.f32 	%f371, %f370, %f366, 0fBE2AD8B9;
	fma.rn.f32 	%f372, %f371, %f366, 0f3E4CED0B;
	fma.rn.f32 	%f373, %f372, %f366, 0fBE7FFF22;
	fma.rn.f32 	%f374, %f373, %f366, 0f3EAAAA78;
	fma.rn.f32 	%f375, %f374, %f366, 0fBF000000;
	mul.f32 	%f376, %f366, %f375;
	fma.rn.f32 	%f377, %f376, %f366, %f366;
	cvt.rn.f32.s32 	%f378, %r374;
	selp.f32 	%f379, 0fC1B80000, 0f00000000, %p96;
	fma.rn.f32 	%f380, %f378, 0f34000000, %f379;
	fma.rn.f32 	%f381, %f380, 0f3F317218, %f377;
	selp.f32 	%f382, %f367, %f381, %p97;
	mul.f32 	%f383, %f382, 0f4155B5C8;
	setp.eq.f32 	%p98, %f364, 0f00000000;
	selp.f32 	%f384, 0fFF800000, %f383, %p98;
	sub.f32 	%f385, %f28, %f384;
	mul.f32 	%f54, %f821, %f385;
	mov.f64 	%fd549, 0dC04C6E147AE147AE;
	sub.f64 	%fd550, %fd549, %fd60;
	div.rn.f64 	%fd71, %fd550, 0d40220F5C28F5C28F;
	fma.rn.f64 	%fd551, %fd71, 0d3FF71547652B82FE, 0d4338000000000000;
	{
	.reg .b32 %temp; 
	mov.b64 	{%r72, %temp}, %fd551;
	}
	mov.f64 	%fd552, 0dC338000000000000;
	add.rn.f64 	%fd553, %fd551, %fd552;
	fma.rn.f64 	%fd554, %fd553, 0dBFE62E42FEFA39EF, %fd71;
	fma.rn.f64 	%fd555, %fd553, 0dBC7ABC9E3B39803F, %fd554;
	fma.rn.f64 	%fd556, %fd555, 0d3E5ADE1569CE2BDF, 0d3E928AF3FCA213EA;
	fma.rn.f64 	%fd557, %fd556, %fd555, 0d3EC71DEE62401315;
	fma.rn.f64 	%fd558, %fd557, %fd555, 0d3EFA01997C89EB71;
	fma.rn.f64 	%fd559, %fd558, %fd555, 0d3F2A01A014761F65;
	fma.rn.f64 	%fd560, %fd559, %fd555, 0d3F56C16C1852B7AF;
	fma.rn.f64 	%fd561, %fd560, %fd555, 0d3F81111111122322;
	fma.rn.f64 	%fd562, %fd561, %fd555, 0d3FA55555555502A1;
	fma.rn.f64 	%fd563, %fd562, %fd555, 0d3FC5555555555511;
	fma.rn.f64 	%fd564, %fd563, %fd555, 0d3FE000000000000B;
	fma.rn.f64 	%fd565, %fd564, %fd555, 0d3FF0000000000000;
	fma.rn.f64 	%fd566, %fd565, %fd555, 0d3FF0000000000000;
	{
	.reg .b32 %temp; 
	mov.b64 	{%r73, %temp}, %fd566;
	}
	{
	.reg .b32 %temp; 
	mov.b64 	{%temp, %r74}, %fd566;
	}
	shl.b32 	%r376, %r72, 20;
	add.s32 	%r377, %r376, %r74;
	mov.b64 	%fd1203, {%r73, %r377};
	{
	.reg .b32 %temp; 
	mov.b64 	{%temp, %r378}, %fd71;
	}
	mov.b32 	%f386, %r378;
	abs.f32 	%f55, %f386;
	setp.lt.f32 	%p99, %f55, 0f4086232B;
	@%p99 bra 	$L__BB1_45;
	setp.lt.f64 	%p100, %fd71, 0d0000000000000000;
	add.f64 	%fd567, %fd71, 0d7FF0000000000000;
	selp.f64 	%fd1203, 0d0000000000000000, %fd567, %p100;
	setp.geu.f32 	%p101, %f55, 0f40874800;
	@%p101 bra 	$L__BB1_45;
	shr.u32 	%r379, %r72, 31;
	add.s32 	%r380, %r72, %r379;
	shr.s32 	%r381, %r380, 1;
	shl.b32 	%r382, %r381, 20;
	add.s32 	%r383, %r74, %r382;
	mov.b64 	%fd568, {%r73, %r383};
	sub.s32 	%r384, %r72, %r381;
	shl.b32 	%r385, %r384, 20;
	add.s32 	%r386, %r385, 1072693248;
	mov.b32 	%r387, 0;
	mov.b64 	%fd569, {%r387, %r386};
	mul.f64 	%fd1203, %fd569, %fd568;
$L__BB1_45:
	setp.lt.s32 	%p102, %r4, 0;
	setp.eq.s32 	%p103, %r5, 1062207488;
	add.f64 	%fd76, %fd1203, 0d3FF0000000000000;
	{
	.reg .b32 %temp; 
	mov.b64 	{%temp, %r75}, %fd76;
	}
	abs.f64 	%fd77, %fd76;
	{ // callseq 8, 0
	.param .b64 param0;
	st.param.f64 	[param0], %fd77;
	.param .b64 param1;
	st.param.f64 	[param1], 0d4000000000000000;
	.param .b64 retval0;
	call.uni (retval0), 
	__internal_accurate_pow, 
	(
	param0, 
	param1
	);
	ld.param.f64 	%fd570, [retval0];
	} // callseq 8
	setp.lt.s32 	%p105, %r75, 0;
	neg.f64 	%fd572, %fd570;
	selp.f64 	%fd573, %fd572, %fd570, %p103;
	selp.f64 	%fd574, %fd573, %fd570, %p105;
	setp.eq.f64 	%p106, %fd76, 0d0000000000000000;
	selp.b32 	%r388, %r75, 0, %p103;
	or.b32  	%r389, %r388, 2146435072;
	selp.b32 	%r390, %r389, %r388, %p102;
	mov.b32 	%r391, 0;
	mov.b64 	%fd575, {%r391, %r390};
	selp.f64 	%fd1204, %fd575, %fd574, %p106;
	add.f64 	%fd576, %fd76, 0d4000000000000000;
	{
	.reg .b32 %temp; 
	mov.b64 	{%temp, %r392}, %fd576;
	}
	and.b32  	%r393, %r392, 2146435072;
	setp.ne.s32 	%p107, %r393, 2146435072;
	@%p107 bra 	$L__BB1_50;
	setp.num.f64 	%p108, %fd76, %fd76;
	@%p108 bra 	$L__BB1_48;
	mov.f64 	%fd577, 0d4000000000000000;
	add.rn.f64 	%fd1204, %fd76, %fd577;
	bra.uni 	$L__BB1_50;
$L__BB1_48:
	setp.neu.f64 	%p109, %fd77, 0d7FF0000000000000;
	@%p109 bra 	$L__BB1_50;
	selp.b32 	%r394, %r7, %r6, %p1;
	selp.b32 	%r395, %r394, %r6, %p105;
	mov.b32 	%r396, 0;
	mov.b64 	%fd1204, {%r396, %r395};
$L__BB1_50:
	setp.eq.f64 	%p111, %fd76, 0d3FF0000000000000;
	rcp.rn.f64 	%fd578, %fd1204;
	selp.f64 	%fd579, 0d3FF0000000000000, %fd578, %p111;
	cvt.rn.f32.f64 	%f56, %fd579;
	mov.f32 	%f387, 0fC2700000;
	sub.f32 	%f388, %f387, %f28;
	div.rn.f32 	%f389, %f388, 0f40A00000;
	fma.rn.f32 	%f390, %f389, 0f3BBB989D, 0f3F000000;
	cvt.sat.f32.f32 	%f391, %f390;
	mov.f32 	%f392, 0f4B400001;
	mov.f32 	%f393, 0f437C0000;
	fma.rm.f32 	%f394, %f391, %f393, %f392;
	add.f32 	%f395, %f394, 0fCB40007F;
	neg.f32 	%f396, %f395;
	fma.rn.f32 	%f397, %f389, 0f3FB8AA3B, %f396;
	fma.rn.f32 	%f398, %f389, 0f32A57060, %f397;
	mov.b32 	%r397, %f394;
	shl.b32 	%r398, %r397, 23;
	mov.b32 	%f399, %r398;
	ex2.approx.ftz.f32 	%f400, %f398;
	fma.rn.f32 	%f401, %f400, %f399, 0f3F800000;
	rcp.rn.f32 	%f402, %f401;
	add.f32 	%f57, %f28, 0f420C0000;
	div.rn.f32 	%f403, %f57, 0f40A00000;
	fma.rn.f32 	%f404, %f403, 0f3BBB989D, 0f3F000000;
	cvt.sat.f32.f32 	%f405, %f404;
	fma.rm.f32 	%f406, %f405, %f393, %f392;
	add.f32 	%f407, %f406, 0fCB40007F;
	neg.f32 	%f408, %f407;
	fma.rn.f32 	%f409, %f403, 0f3FB8AA3B, %f408;
	fma.rn.f32 	%f410, %f403, 0f32A57060, %f409;
	mov.b32 	%r399, %f406;
	shl.b32 	%r400, %r399, 23;
	mov.b32 	%f411, %r400;
	ex2.approx.ftz.f32 	%f412, %f410;
	fma.rn.f32 	%f413, %f412, %f411, 0f3F800000;
	cvt.f64.f32 	%fd580, %f413;
	mov.f64 	%fd581, 0d3FB999999999999A;
	div.rn.f64 	%fd582, %fd581, %fd580;
	add.f32 	%f414, %f28, 0fC2480000;
	div.rn.f32 	%f415, %f414, 0f43480000;
	fma.rn.f32 	%f416, %f415, 0f3BBB989D, 0f3F000000;
	cvt.sat.f32.f32 	%f417, %f416;
	fma.rm.f32 	%f418, %f417, %f393, %f392;
	add.f32 	%f419, %f418, 0fCB40007F;
	neg.f32 	%f420, %f419;
	fma.rn.f32 	%f421, %f415, 0f3FB8AA3B, %f420;
	fma.rn.f32 	%f422, %f415, 0f32A57060, %f421;
	mov.b32 	%r401, %f418;
	shl.b32 	%r402, %r401, 23;
	mov.b32 	%f423, %r402;
	ex2.approx.ftz.f32 	%f424, %f422;
	fma.rn.f32 	%f425, %f424, %f423, 0f3F800000;
	cvt.f64.f32 	%fd583, %f425;
	div.rn.f64 	%fd584, %fd581, %fd583;
	add.f64 	%fd585, %fd582, %fd584;
	cvt.rn.f32.f64 	%f426, %fd585;
	mul.f32 	%f58, %f402, %f426;
	add.f64 	%fd586, %fd60, 0d4051E33333333333;
	div.rn.f64 	%fd82, %fd586, 0d401DB851EB851EB8;
	fma.rn.f64 	%fd587, %fd82, 0d3FF71547652B82FE, 0d4338000000000000;
	{
	.reg .b32 %temp; 
	mov.b64 	{%r76, %temp}, %fd587;
	}
	mov.f64 	%fd588, 0dC338000000000000;
	add.rn.f64 	%fd589, %fd587, %fd588;
	fma.rn.f64 	%fd590, %fd589, 0dBFE62E42FEFA39EF, %fd82;
	fma.rn.f64 	%fd591, %fd589, 0dBC7ABC9E3B39803F, %fd590;
	fma.rn.f64 	%fd592, %fd591, 0d3E5ADE1569CE2BDF, 0d3E928AF3FCA213EA;
	fma.rn.f64 	%fd593, %fd592, %fd591, 0d3EC71DEE62401315;
	fma.rn.f64 	%fd594, %fd593, %fd591, 0d3EFA01997C89EB71;
	fma.rn.f64 	%fd595, %fd594, %fd591, 0d3F2A01A014761F65;
	fma.rn.f64 	%fd596, %fd595, %fd591, 0d3F56C16C1852B7AF;
	fma.rn.f64 	%fd597, %fd596, %fd591, 0d3F81111111122322;
	fma.rn.f64 	%fd598, %fd597, %fd591, 0d3FA55555555502A1;
	fma.rn.f64 	%fd599, %fd598, %fd591, 0d3FC5555555555511;
	fma.rn.f64 	%fd600, %fd599, %fd591, 0d3FE000000000000B;
	fma.rn.f64 	%fd601, %fd600, %fd591, 0d3FF0000000000000;
	fma.rn.f64 	%fd602, %fd601, %fd591, 0d3FF0000000000000;
	{
	.reg .b32 %temp; 
	mov.b64 	{%r77, %temp}, %fd602;
	}
	{
	.reg .b32 %temp; 
	mov.b64 	{%temp, %r78}, %fd602;
	}
	shl.b32 	%r403, %r76, 20;
	add.s32 	%r404, %r403, %r78;
	mov.b64 	%fd1207, {%r77, %r404};
	{
	.reg .b32 %temp; 
	mov.b64 	{%temp, %r405}, %fd82;
	}
	mov.b32 	%f427, %r405;
	abs.f32 	%f59, %f427;
	setp.lt.f32 	%p112, %f59, 0f4086232B;
	mov.f64 	%fd1205, %fd1207;
	@%p112 bra 	$L__BB1_53;
	setp.lt.f64 	%p113, %fd82, 0d0000000000000000;
	add.f64 	%fd603, %fd82, 0d7FF0000000000000;
	selp.f64 	%fd1205, 0d0000000000000000, %fd603, %p113;
	setp.geu.f32 	%p114, %f59, 0f40874800;
	@%p114 bra 	$L__BB1_53;
	shr.u32 	%r406, %r76, 31;
	add.s32 	%r407, %r76, %r406;
	shr.s32 	%r408, %r407, 1;
	shl.b32 	%r409, %r408, 20;
	add.s32 	%r410, %r78, %r409;
	mov.b64 	%fd604, {%r77, %r410};
	sub.s32 	%r411, %r76, %r408;
	shl.b32 	%r412, %r411, 20;
	add.s32 	%r413, %r412, 1072693248;
	mov.b32 	%r414, 0;
	mov.b64 	%fd605, {%r414, %r413};
	mul.f64 	%fd1205, %fd605, %fd604;
$L__BB1_53:
	setp.lt.s32 	%p115, %r4, 0;
	setp.eq.s32 	%p116, %r5, 1062207488;
	add.f64 	%fd87, %fd1205, 0d3FF0000000000000;
	{
	.reg .b32 %temp; 
	mov.b64 	{%temp, %r79}, %fd87;
	}
	abs.f64 	%fd88, %fd87;
	{ // callseq 9, 0
	.param .b64 param0;
	st.param.f64 	[param0], %fd88;
	.param .b64 param1;
	st.param.f64 	[param1], 0d4000000000000000;
	.param .b64 retval0;
	call.uni (retval0), 
	__internal_accurate_pow, 
	(
	param0, 
	param1
	);
	ld.param.f64 	%fd606, [retval0];
	} // callseq 9
	setp.lt.s32 	%p118, %r79, 0;
	neg.f64 	%fd608, %fd606;
	selp.f64 	%fd609, %fd608, %fd606, %p116;
	selp.f64 	%fd610, %fd609, %fd606, %p118;
	setp.eq.f64 	%p119, %fd87, 0d0000000000000000;
	selp.b32 	%r415, %r79, 0, %p116;
	or.b32  	%r416, %r415, 2146435072;
	selp.b32 	%r417, %r416, %r415, %p115;
	mov.b32 	%r418, 0;
	mov.b64 	%fd611, {%r418, %r417};
	selp.f64 	%fd1206, %fd611, %fd610, %p119;
	add.f64 	%fd612, %fd87, 0d4000000000000000;
	{
	.reg .b32 %temp; 
	mov.b64 	{%temp, %r419}, %fd612;
	}
	and.b32  	%r420, %r419, 2146435072;
	setp.ne.s32 	%p120, %r420, 2146435072;
	@%p120 bra 	$L__BB1_58;
	setp.num.f64 	%p121, %fd87, %fd87;
	@%p121 bra 	$L__BB1_56;
	mov.f64 	%fd613, 0d4000000000000000;
	add.rn.f64 	%fd1206, %fd87, %fd613;
	bra.uni 	$L__BB1_58;
$L__BB1_56:
	setp.neu.f64 	%p122, %fd88, 0d7FF0000000000000;
	@%p122 bra 	$L__BB1_58;
	selp.b32 	%r421, %r7, %r6, %p1;
	selp.b32 	%r422, %r421, %r6, %p118;
	mov.b32 	%r423, 0;
	mov.b64 	%fd1206, {%r423, %r422};
$L__BB1_58:
	setp.lt.f32 	%p124, %f59, 0f4086232B;
	setp.eq.f64 	%p125, %fd87, 0d3FF0000000000000;
	rcp.rn.f64 	%fd614, %fd1206;
	selp.f64 	%fd615, 0d3FF0000000000000, %fd614, %p125;
	cvt.rn.f32.f64 	%f60, %fd615;
	@%p124 bra 	$L__BB1_61;
	setp.lt.f64 	%p126, %fd82, 0d0000000000000000;
	add.f64 	%fd616, %fd82, 0d7FF0000000000000;
	selp.f64 	%fd1207, 0d0000000000000000, %fd616, %p126;
	setp.geu.f32 	%p127, %f59, 0f40874800;
	@%p127 bra 	$L__BB1_61;
	shr.u32 	%r424, %r76, 31;
	add.s32 	%r425, %r76, %r424;
	shr.s32 	%r426, %r425, 1;
	shl.b32 	%r427, %r426, 20;
	add.s32 	%r428, %r78, %r427;
	mov.b64 	%fd617, {%r77, %r428};
	sub.s32 	%r429, %r76, %r426;
	shl.b32 	%r430, %r429, 20;
	add.s32 	%r431, %r430, 1072693248;
	mov.b32 	%r432, 0;
	mov.b64 	%fd618, {%r432, %r431};
	mul.f64 	%fd1207, %fd618, %fd617;
$L__BB1_61:
	setp.lt.s32 	%p128, %r4, 0;
	setp.eq.s32 	%p129, %r5, 1062207488;
	add.f64 	%fd96, %fd1207, 0d3FF0000000000000;
	{
	.reg .b32 %temp; 
	mov.b64 	{%temp, %r80}, %fd96;
	}
	abs.f64 	%fd97, %fd96;
	{ // callseq 10, 0
	.param .b64 param0;
	st.param.f64 	[param0], %fd97;
	.param .b64 param1;
	st.param.f64 	[param1], 0d4000000000000000;
	.param .b64 retval0;
	call.uni (retval0), 
	__internal_accurate_pow, 
	(
	param0, 
	param1
	);
	ld.param.f64 	%fd619, [retval0];
	} // callseq 10
	setp.lt.s32 	%p131, %r80, 0;
	neg.f64 	%fd621, %fd619;
	selp.f64 	%fd622, %fd621, %fd619, %p129;
	selp.f64 	%fd623, %fd622, %fd619, %p131;
	setp.eq.f64 	%p132, %fd96, 0d0000000000000000;
	selp.b32 	%r433, %r80, 0, %p129;
	or.b32  	%r434, %r433, 2146435072;
	selp.b32 	%r435, %r434, %r433, %p128;
	mov.b32 	%r436, 0;
	mov.b64 	%fd624, {%r436, %r435};
	selp.f64 	%fd1208, %fd624, %fd623, %p132;
	add.f64 	%fd625, %fd96, 0d4000000000000000;
	{
	.reg .b32 %temp; 
	mov.b64 	{%temp, %r437}, %fd625;
	}
	and.b32  	%r438, %r437, 2146435072;
	setp.ne.s32 	%p133, %r438, 2146435072;
	@%p133 bra 	$L__BB1_66;
	setp.num.f64 	%p134, %fd96, %fd96;
	@%p134 bra 	$L__BB1_64;
	mov.f64 	%fd626, 0d4000000000000000;
	add.rn.f64 	%fd1208, %fd96, %fd626;
	bra.uni 	$L__BB1_66;
$L__BB1_64:
	setp.neu.f64 	%p135, %fd97, 0d7FF0000000000000;
	@%p135 bra 	$L__BB1_66;
	selp.b32 	%r439, %r7, %r6, %p1;
	selp.b32 	%r440, %r439, %r6, %p131;
	mov.b32 	%r441, 0;
	mov.b64 	%fd1208, {%r441, %r440};
$L__BB1_66:
	setp.eq.f64 	%p137, %fd96, 0d3FF0000000000000;
	rcp.rn.f64 	%fd627, %fd1208;
	selp.f64 	%fd628, 0d3FF0000000000000, %fd627, %p137;
	cvt.rn.f32.f64 	%f61, %fd628;
	setp.ltu.f32 	%p138, %f28, 0fC2200000;
	@%p138 bra 	$L__BB1_77;
	cvt.f64.f32 	%fd629, %f28;
	mov.f64 	%fd630, 0dC02551EB851EB852;
	sub.f64 	%fd631, %fd630, %fd629;
	div.rn.f64 	%fd102, %fd631, 0d4026333333333333;
	fma.rn.f64 	%fd632, %fd102, 0d3FF71547652B82FE, 0d4338000000000000;
	{
	.reg .b32 %temp; 
	mov.b64 	{%r81, %temp}, %fd632;
	}
	mov.f64 	%fd633, 0dC338000000000000;
	add.rn.f64 	%fd634, %fd632, %fd633;
	fma.rn.f64 	%fd635, %fd634, 0dBFE62E42FEFA39EF, %fd102;
	fma.rn.f64 	%fd636, %fd634, 0dBC7ABC9E3B39803F, %fd635;
	fma.rn.f64 	%fd637, %fd636, 0d3E5ADE1569CE2BDF, 0d3E928AF3FCA213EA;
	fma.rn.f64 	%fd638, %fd637, %fd636, 0d3EC71DEE62401315;
	fma.rn.f64 	%fd639, %fd638, %fd636, 0d3EFA01997C89EB71;
	fma.rn.f64 	%fd640, %fd639, %fd636, 0d3F2A01A014761F65;
	fma.rn.f64 	%fd641, %fd640, %fd636, 0d3F56C16C1852B7AF;
	fma.rn.f64 	%fd642, %fd641, %fd636, 0d3F81111111122322;
	fma.rn.f64 	%fd643, %fd642, %fd636, 0d3FA55555555502A1;
	fma.rn.f64 	%fd644, %fd643, %fd636, 0d3FC5555555555511;
	fma.rn.f64 	%fd645, %fd644, %fd636, 0d3FE000000000000B;
	fma.rn.f64 	%fd646, %fd645, %fd636, 0d3FF0000000000000;
	fma.rn.f64 	%fd647, %fd646, %fd636, 0d3FF0000000000000;
	{
	.reg .b32 %temp; 
	mov.b64 	{%r82, %temp}, %fd647;
	}
	{
	.reg .b32 %temp; 
	mov.b64 	{%temp, %r83}, %fd647;
	}
	shl.b32 	%r442, %r81, 20;
	add.s32 	%r443, %r442, %r83;
	mov.b64 	%fd1209, {%r82, %r443};
	{
	.reg .b32 %temp; 
	mov.b64 	{%temp, %r444}, %fd102;
	}
	mov.b32 	%f428, %r444;
	abs.f32 	%f62, %f428;
	setp.lt.f32 	%p139, %f62, 0f4086232B;
	@%p139 bra 	$L__BB1_70;
	setp.lt.f64 	%p140, %fd102, 0d0000000000000000;
	add.f64 	%fd648, %fd102, 0d7FF0000000000000;
	selp.f64 	%fd1209, 0d0000000000000000, %fd648, %p140;
	setp.geu.f32 	%p141, %f62, 0f40874800;
	@%p141 bra 	$L__BB1_70;
	shr.u32 	%r445, %r81, 31;
	add.s32 	%r446, %r81, %r445;
	shr.s32 	%r447, %r446, 1;
	shl.b32 	%r448, %r447, 20;
	add.s32 	%r449, %r83, %r448;
	mov.b64 	%fd649, {%r82, %r449};
	sub.s32 	%r450, %r81, %r447;
	shl.b32 	%r451, %r450, 20;
	add.s32 	%r452, %r451, 1072693248;
	mov.b32 	%r453, 0;
	mov.b64 	%fd650, {%r453, %r452};
	mul.f64 	%fd1209, %fd650, %fd649;
$L__BB1_70:
	add.f64 	%fd651, %fd1209, 0d3FF0000000000000;
	mul.f64 	%fd107, %fd651, 0d3FC0A3D70A3D70A4;
	mul.f64 	%fd108, %fd60, 0d3FAD2F1A9FBE76C9;
	fma.rn.f64 	%fd652, %fd108, 0d3FF71547652B82FE, 0d4338000000000000;
	{
	.reg .b32 %temp; 
	mov.b64 	{%r84, %temp}, %fd652;
	}
	mov.f64 	%fd653, 0dC338000000000000;
	add.rn.f64 	%fd654, %fd652, %fd653;
	fma.rn.f64 	%fd655, %fd654, 0dBFE62E42FEFA39EF, %fd108;
	fma.rn.f64 	%fd656, %fd654, 0dBC7ABC9E3B39803F, %fd655;
	fma.rn.f64 	%fd657, %fd656, 0d3E5ADE1569CE2BDF, 0d3E928AF3FCA213EA;
	fma.rn.f64 	%fd658, %fd657, %fd656, 0d3EC71DEE62401315;
	fma.rn.f64 	%fd659, %fd658, %fd656, 0d3EFA01997C89EB71;
	fma.rn.f64 	%fd660, %fd659, %fd656, 0d3F2A01A014761F65;
	fma.rn.f64 	%fd661, %fd660, %fd656, 0d3F56C16C1852B7AF;
	fma.rn.f64 	%fd662, %fd661, %fd656, 0d3F81111111122322;
	fma.rn.f64 	%fd663, %fd662, %fd656, 0d3FA55555555502A1;
	fma.rn.f64 	%fd664, %fd663, %fd656, 0d3FC5555555555511;
	fma.rn.f64 	%fd665, %fd664, %fd656, 0d3FE000000000000B;
	fma.rn.f64 	%fd666, %fd665, %fd656, 0d3FF0000000000000;
	fma.rn.f64 	%fd667, %fd666, %fd656, 0d3FF0000000000000;
	{
	.reg .b32 %temp; 
	mov.b64 	{%r85, %temp}, %fd667;
	}
	{
	.reg .b32 %temp; 
	mov.b64 	{%temp, %r86}, %fd667;
	}
	shl.b32 	%r454, %r84, 20;
	add.s32 	%r455, %r454, %r86;
	mov.b64 	%fd1210, {%r85, %r455};
	{
	.reg .b32 %temp; 
	mov.b64 	{%temp, %r456}, %fd108;
	}
	mov.b32 	%f429, %r456;
	abs.f32 	%f63, %f429;
	setp.lt.f32 	%p142, %f63, 0f4086232B;
	@%p142 bra 	$L__BB1_73;
	setp.lt.f64 	%p143, %fd108, 0d0000000000000000;
	add.f64 	%fd668, %fd108, 0d7FF0000000000000;
	selp.f64 	%fd1210, 0d0000000000000000, %fd668, %p143;
	setp.geu.f32 	%p144, %f63, 0f40874800;
	@%p144 bra 	$L__BB1_73;
	shr.u32 	%r457, %r84, 31;
	add.s32 	%r458, %r84, %r457;
	shr.s32 	%r459, %r458, 1;
	shl.b32 	%r460, %r459, 20;
	add.s32 	%r461, %r86, %r460;
	mov.b64 	%fd669, {%r85, %r461};
	sub.s32 	%r462, %r84, %r459;
	shl.b32 	%r463, %r462, 20;
	add.s32 	%r464, %r463, 1072693248;
	mov.b32 	%r465, 0;
	mov.b64 	%fd670, {%r465, %r464};
	mul.f64 	%fd1210, %fd670, %fd669;
$L__BB1_73:
	add.f32 	%f430, %f28, 0f42000000;
	cvt.f64.f32 	%fd671, %f430;
	mul.f64 	%fd113, %fd671, 0dBFB999999999999A;
	fma.rn.f64 	%fd672, %fd113, 0d3FF71547652B82FE, 0d4338000000000000;
	{
	.reg .b32 %temp; 
	mov.b64 	{%r87, %temp}, %fd672;
	}
	mov.f64 	%fd673, 0dC338000000000000;
	add.rn.f64 	%fd674, %fd672, %fd673;
	fma.rn.f64 	%fd675, %fd674, 0dBFE62E42FEFA39EF, %fd113;
	fma.rn.f64 	%fd676, %fd674, 0dBC7ABC9E3B39803F, %fd675;
	fma.rn.f64 	%fd677, %fd676, 0d3E5ADE1569CE2BDF, 0d3E928AF3FCA213EA;
	fma.rn.f64 	%fd678, %fd677, %fd676, 0d3EC71DEE62401315;
	fma.rn.f64 	%fd679, %fd678, %fd676, 0d3EFA01997C89EB71;
	fma.rn.f64 	%fd680, %fd679, %fd676, 0d3F2A01A014761F65;
	fma.rn.f64 	%fd681, %fd680, %fd676, 0d3F56C16C1852B7AF;
	fma.rn.f64 	%fd682, %fd681, %fd676, 0d3F81111111122322;
	fma.rn.f64 	%fd683, %fd682, %fd676, 0d3FA55555555502A1;
	fma.rn.f64 	%fd684, %fd683, %fd676, 0d3FC5555555555511;
	fma.rn.f64 	%fd685, %fd684, %fd676, 0d3FE000000000000B;
	fma.rn.f64 	%fd686, %fd685, %fd676, 0d3FF0000000000000;
	fma.rn.f64 	%fd687, %fd686, %fd676, 0d3FF0000000000000;
	{
	.reg .b32 %temp; 
	mov.b64 	{%r88, %temp}, %fd687;
	}
	{
	.reg .b32 %temp; 
	mov.b64 	{%temp, %r89}, %fd687;
	}
	shl.b32 	%r466, %r87, 20;
	add.s32 	%r467, %r466, %r89;
	mov.b64 	%fd1211, {%r88, %r467};
	{
	.reg .b32 %temp; 
	mov.b64 	{%temp, %r468}, %fd113;
	}
	mov.b32 	%f431, %r468;
	abs.f32 	%f64, %f431;
	setp.lt.f32 	%p145, %f64, 0f4086232B;
	@%p145 bra 	$L__BB1_76;
	setp.lt.f64 	%p146, %fd113, 0d0000000000000000;
	add.f64 	%fd688, %fd113, 0d7FF0000000000000;
	selp.f64 	%fd1211, 0d0000000000000000, %fd688, %p146;
	setp.geu.f32 	%p147, %f64, 0f40874800;
	@%p147 bra 	$L__BB1_76;
	shr.u32 	%r469, %r87, 31;
	add.s32 	%r470, %r87, %r469;
	shr.s32 	%r471, %r470, 1;
	shl.b32 	%r472, %r471, 20;
	add.s32 	%r473, %r89, %r472;
	mov.b64 	%fd689, {%r88, %r473};
	sub.s32 	%r474, %r87, %r471;
	shl.b32 	%r475, %r474, 20;
	add.s32 	%r476, %r475, 1072693248;
	mov.b32 	%r477, 0;
	mov.b64 	%fd690, {%r477, %r476};
	mul.f64 	%fd1211, %fd690, %fd689;
$L__BB1_76:
	add.f64 	%fd691, %fd1211, 0d3FF0000000000000;
	mul.f64 	%fd692, %fd1210, 0d3FE3333333333333;
	div.rn.f64 	%fd1221, %fd692, %fd691;
	mov.f64 	%fd693, 0d3FE8A3D70A3D70A4;
	div.rn.f64 	%fd1220, %fd693, %fd107;
	mov.f32 	%f826, 0f00000000;
	mov.f32 	%f827, %f826;
	bra.uni 	$L__BB1_102;
$L__BB1_77:
	mov.f32 	%f433, 0fC2A00000;
	sub.f32 	%f434, %f433, %f28;
	cvt.f64.f32 	%fd694, %f434;
	div.rn.f64 	%fd120, %fd694, 0d401B333333333333;
	fma.rn.f64 	%fd695, %fd120, 0d3FF71547652B82FE, 0d4338000000000000;
	{
	.reg .b32 %temp; 
	mov.b64 	{%r90, %temp}, %fd695;
	}
	mov.f64 	%fd696, 0dC338000000000000;
	add.rn.f64 	%fd697, %fd695, %fd696;
	fma.rn.f64 	%fd698, %fd697, 0dBFE62E42FEFA39EF, %fd120;
	fma.rn.f64 	%fd699, %fd697, 0dBC7ABC9E3B39803F, %fd698;
	fma.rn.f64 	%fd700, %fd699, 0d3E5ADE1569CE2BDF, 0d3E928AF3FCA213EA;
	fma.rn.f64 	%fd701, %fd700, %fd699, 0d3EC71DEE62401315;
	fma.rn.f64 	%fd702, %fd701, %fd699, 0d3EFA01997C89EB71;
	fma.rn.f64 	%fd703, %fd702, %fd699, 0d3F2A01A014761F65;
	fma.rn.f64 	%fd704, %fd703, %fd699, 0d3F56C16C1852B7AF;
	fma.rn.f64 	%fd705, %fd704, %fd699, 0d3F81111111122322;
	fma.rn.f64 	%fd706, %fd705, %fd699, 0d3FA55555555502A1;
	fma.rn.f64 	%fd707, %fd706, %fd699, 0d3FC5555555555511;
	fma.rn.f64 	%fd708, %fd707, %fd699, 0d3FE000000000000B;
	fma.rn.f64 	%fd709, %fd708, %fd699, 0d3FF0000000000000;
	fma.rn.f64 	%fd710, %fd709, %fd699, 0d3FF0000000000000;
	{
	.reg .b32 %temp; 
	mov.b64 	{%r91, %temp}, %fd710;
	}
	{
	.reg .b32 %temp; 
	mov.b64 	{%temp, %r92}, %fd710;
	}
	shl.b32 	%r478, %r90, 20;
	add.s32 	%r479, %r478, %r92;
	mov.b64 	%fd1212, {%r91, %r479};
	{
	.reg .b32 %temp; 
	mov.b64 	{%temp, %r480}, %fd120;
	}
	mov.b32 	%f435, %r480;
	abs.f32 	%f65, %f435;
	setp.lt.f32 	%p148, %f65, 0f4086232B;
	@%p148 bra 	$L__BB1_80;
	setp.lt.f64 	%p149, %fd120, 0d0000000000000000;
	add.f64 	%fd711, %fd120, 0d7FF0000000000000;
	selp.f64 	%fd1212, 0d0000000000000000, %fd711, %p149;
	setp.geu.f32 	%p150, %f65, 0f40874800;
	@%p150 bra 	$L__BB1_80;
	shr.u32 	%r481, %r90, 31;
	add.s32 	%r482, %r90, %r481;
	shr.s32 	%r483, %r482, 1;
	shl.b32 	%r484, %r483, 20;
	add.s32 	%r485, %r92, %r484;
	mov.b64 	%fd712, {%r91, %r485};
	sub.s32 	%r486, %r90, %r483;
	shl.b32 	%r487, %r486, 20;
	add.s32 	%r488, %r487, 1072693248;
	mov.b32 	%r489, 0;
	mov.b64 	%fd713, {%r489, %r488};
	mul.f64 	%fd1212, %fd713, %fd712;
$L__BB1_80:
	mul.f64 	%fd714, %fd1212, 0d3FAD2F1A9FBE76C9;
	cvt.rn.f32.f64 	%f826, %fd714;
	mul.f64 	%fd125, %fd60, 0d3FB4395810624DD3;
	fma.rn.f64 	%fd715, %fd125, 0d3FF71547652B82FE, 0d4338000000000000;
	{
	.reg .b32 %temp; 
	mov.b64 	{%r93, %temp}, %fd715;
	}
	mov.f64 	%fd716, 0dC338000000000000;
	add.rn.f64 	%fd717, %fd715, %fd716;
	fma.rn.f64 	%fd718, %fd717, 0dBFE62E42FEFA39EF, %fd125;
	fma.rn.f64 	%fd719, %fd717, 0dBC7ABC9E3B39803F, %fd718;
	fma.rn.f64 	%fd720, %fd719, 0d3E5ADE1569CE2BDF, 0d3E928AF3FCA213EA;
	fma.rn.f64 	%fd721, %fd720, %fd719, 0d3EC71DEE62401315;
	fma.rn.f64 	%fd722, %fd721, %fd719, 0d3EFA01997C89EB71;
	fma.rn.f64 	%fd723, %fd722, %fd719, 0d3F2A01A014761F65;
	fma.rn.f64 	%fd724, %fd723, %fd719, 0d3F56C16C1852B7AF;
	fma.rn.f64 	%fd725, %fd724, %fd719, 0d3F81111111122322;
	fma.rn.f64 	%fd726, %fd725, %fd719, 0d3FA55555555502A1;
	fma.rn.f64 	%fd727, %fd726, %fd719, 0d3FC5555555555511;
	fma.rn.f64 	%fd728, %fd727, %fd719, 0d3FE000000000000B;
	fma.rn.f64 	%fd729, %fd728, %fd719, 0d3FF0000000000000;
	fma.rn.f64 	%fd730, %fd729, %fd719, 0d3FF0000000000000;
	{
	.reg .b32 %temp; 
	mov.b64 	{%r94, %temp}, %fd730;
	}
	{
	.reg .b32 %temp; 
	mov.b64 	{%temp, %r95}, %fd730;
	}
	shl.b32 	%r490, %r93, 20;
	add.s32 	%r491, %r490, %r95;
	mov.b64 	%fd1213, {%r94, %r491};
	{
	.reg .b32 %temp; 
	mov.b64 	{%temp, %r492}, %fd125;
	}
	mov.b32 	%f436, %r492;
	abs.f32 	%f67, %f436;
	setp.lt.f32 	%p151, %f67, 0f4086232B;
	@%p151 bra 	$L__BB1_83;
	setp.lt.f64 	%p152, %fd125, 0d0000000000000000;
	add.f64 	%fd731, %fd125, 0d7FF0000000000000;
	selp.f64 	%fd1213, 0d0000000000000000, %fd731, %p152;
	setp.geu.f32 	%p153, %f67, 0f40874800;
	@%p153 bra 	$L__BB1_83;
	shr.u32 	%r493, %r93, 31;
	add.s32 	%r494, %r93, %r493;
	shr.s32 	%r495, %r494, 1;
	shl.b32 	%r496, %r495, 20;
	add.s32 	%r497, %r95, %r496;
	mov.b64 	%fd732, {%r94, %r497};
	sub.s32 	%r498, %r93, %r495;
	shl.b32 	%r499, %r498, 20;
	add.s32 	%r500, %r499, 1072693248;
	mov.b32 	%r501, 0;
	mov.b64 	%fd733, {%r501, %r500};
	mul.f64 	%fd1213, %fd733, %fd732;
$L__BB1_83:
	mul.f64 	%fd130, %fd60, 0d3FD64DD2F1A9FBE7;
	fma.rn.f64 	%fd734, %fd130, 0d3FF71547652B82FE, 0d4338000000000000;
	{
	.reg .b32 %temp; 
	mov.b64 	{%r96, %temp}, %fd734;
	}
	mov.f64 	%fd735, 0dC338000000000000;
	add.rn.f64 	%fd736, %fd734, %fd735;
	fma.rn.f64 	%fd737, %fd736, 0dBFE62E42FEFA39EF, %fd130;
	fma.rn.f64 	%fd738, %fd736, 0dBC7ABC9E3B39803F, %fd737;
	fma.rn.f64 	%fd739, %fd738, 0d3E5ADE1569CE2BDF, 0d3E928AF3FCA213EA;
	fma.rn.f64 	%fd740, %fd739, %fd738, 0d3EC71DEE62401315;
	fma.rn.f64 	%fd741, %fd740, %fd738, 0d3EFA01997C89EB71;
	fma.rn.f64 	%fd742, %fd741, %fd738, 0d3F2A01A014761F65;
	fma.rn.f64 	%fd743, %fd742, %fd738, 0d3F56C16C1852B7AF;
	fma.rn.f64 	%fd744, %fd743, %fd738, 0d3F81111111122322;
	fma.rn.f64 	%fd745, %fd744, %fd738, 0d3FA55555555502A1;
	fma.rn.f64 	%fd746, %fd745, %fd738, 0d3FC5555555555511;
	fma.rn.f64 	%fd747, %fd746, %fd738, 0d3FE000000000000B;
	fma.rn.f64 	%fd748, %fd747, %fd738, 0d3FF0000000000000;
	fma.rn.f64 	%fd749, %fd748, %fd738, 0d3FF0000000000000;
	{
	.reg .b32 %temp; 
	mov.b64 	{%r97, %temp}, %fd749;
	}
	{
	.reg .b32 %temp; 
	mov.b64 	{%temp, %r98}, %fd749;
	}
	shl.b32 	%r502, %r96, 20;
	add.s32 	%r503, %r502, %r98;
	mov.b64 	%fd1214, {%r97, %r503};
	{
	.reg .b32 %temp; 
	mov.b64 	{%temp, %r504}, %fd130;
	}
	mov.b32 	%f437, %r504;
	abs.f32 	%f68, %f437;
	setp.lt.f32 	%p154, %f68, 0f4086232B;
	@%p154 bra 	$L__BB1_86;
	setp.lt.f64 	%p155, %fd130, 0d0000000000000000;
	add.f64 	%fd750, %fd130, 0d7FF0000000000000;
	selp.f64 	%fd1214, 0d0000000000000000, %fd750, %p155;
	setp.geu.f32 	%p156, %f68, 0f40874800;
	@%p156 bra 	$L__BB1_86;
	shr.u32 	%r505, %r96, 31;
	add.s32 	%r506, %r96, %r505;
	shr.s32 	%r507, %r506, 1;
	shl.b32 	%r508, %r507, 20;
	add.s32 	%r509, %r98, %r508;
	mov.b64 	%fd751, {%r97, %r509};
	sub.s32 	%r510, %r96, %r507;
	shl.b32 	%r511, %r510, 20;
	add.s32 	%r512, %r511, 1072693248;
	mov.b32 	%r513, 0;
	mov.b64 	%fd752, {%r513, %r512};
	mul.f64 	%fd1214, %fd752, %fd751;
$L__BB1_86:
	mul.f64 	%fd753, %fd1214, 0d4112EBC000000000;
	fma.rn.f64 	%fd1220, %fd1213, 0d400599999999999A, %fd753;
	mul.f64 	%fd136, %fd60, 0d3FCF487FCB923A2A;
	fma.rn.f64 	%fd754, %fd136, 0d3FF71547652B82FE, 0d4338000000000000;
	{
	.reg .b32 %temp; 
	mov.b64 	{%r99, %temp}, %fd754;
	}
	mov.f64 	%fd755, 0dC338000000000000;
	add.rn.f64 	%fd756, %fd754, %fd755;
	fma.rn.f64 	%fd757, %fd756, 0dBFE62E42FEFA39EF, %fd136;
	fma.rn.f64 	%fd758, %fd756, 0dBC7ABC9E3B39803F, %fd757;
	fma.rn.f64 	%fd759, %fd758, 0d3E5ADE1569CE2BDF, 0d3E928AF3FCA213EA;
	fma.rn.f64 	%fd760, %fd759, %fd758, 0d3EC71DEE62401315;
	fma.rn.f64 	%fd761, %fd760, %fd758, 0d3EFA01997C89EB71;
	fma.rn.f64 	%fd762, %fd761, %fd758, 0d3F2A01A014761F65;
	fma.rn.f64 	%fd763, %fd762, %fd758, 0d3F56C16C1852B7AF;
	fma.rn.f64 	%fd764, %fd763, %fd758, 0d3F81111111122322;
	fma.rn.f64 	%fd765, %fd764, %fd758, 0d3FA55555555502A1;
	fma.rn.f64 	%fd766, %fd765, %fd758, 0d3FC5555555555511;
	fma.rn.f64 	%fd767, %fd766, %fd758, 0d3FE000000000000B;
	fma.rn.f64 	%fd768, %fd767, %fd758, 0d3FF0000000000000;
	fma.rn.f64 	%fd769, %fd768, %fd758, 0d3FF0000000000000;
	{
	.reg .b32 %temp; 
	mov.b64 	{%r100, %temp}, %fd769;
	}
	{
	.reg .b32 %temp; 
	mov.b64 	{%temp, %r101}, %fd769;
	}
	shl.b32 	%r514, %r99, 20;
	add.s32 	%r515, %r514, %r101;
	mov.b64 	%fd1215, {%r100, %r515};
	{
	.reg .b32 %temp; 
	mov.b64 	{%temp, %r516}, %fd136;
	}
	mov.b32 	%f438, %r516;
	abs.f32 	%f69, %f438;
	setp.lt.f32 	%p157, %f69, 0f4086232B;
	@%p157 bra 	$L__BB1_89;
	setp.lt.f64 	%p158, %fd136, 0d0000000000000000;
	add.f64 	%fd770, %fd136, 0d7FF0000000000000;
	selp.f64 	%fd1215, 0d0000000000000000, %fd770, %p158;
	setp.geu.f32 	%p159, %f69, 0f40874800;
	@%p159 bra 	$L__BB1_89;
	shr.u32 	%r517, %r99, 31;
	add.s32 	%r518, %r99, %r517;
	shr.s32 	%r519, %r518, 1;
	shl.b32 	%r520, %r519, 20;
	add.s32 	%r521, %r101, %r520;
	mov.b64 	%fd771, {%r100, %r521};
	sub.s32 	%r522, %r99, %r519;
	shl.b32 	%r523, %r522, 20;
	add.s32 	%r524, %r523, 1072693248;
	mov.b32 	%r525, 0;
	mov.b64 	%fd772, {%r525, %r524};
	mul.f64 	%fd1215, %fd772, %fd771;
$L__BB1_89:
	mul.f64 	%fd141, %fd60, 0dBFA67B5F1BEF49CF;
	fma.rn.f64 	%fd773, %fd141, 0d3FF71547652B82FE, 0d4338000000000000;
	{
	.reg .b32 %temp; 
	mov.b64 	{%r102, %temp}, %fd773;
	}
	mov.f64 	%fd774, 0dC338000000000000;
	add.rn.f64 	%fd775, %fd773, %fd774;
	fma.rn.f64 	%fd776, %fd775, 0dBFE62E42FEFA39EF, %fd141;
	fma.rn.f64 	%fd777, %fd775, 0dBC7ABC9E3B39803F, %fd776;
	fma.rn.f64 	%fd778, %fd777, 0d3E5ADE1569CE2BDF, 0d3E928AF3FCA213EA;
	fma.rn.f64 	%fd779, %fd778, %fd777, 0d3EC71DEE62401315;
	fma.rn.f64 	%fd780, %fd779, %fd777, 0d3EFA01997C89EB71;
	fma.rn.f64 	%fd781, %fd780, %fd777, 0d3F2A01A014761F65;
	fma.rn.f64 	%fd782, %fd781, %fd777, 0d3F56C16C1852B7AF;
	fma.rn.f64 	%fd783, %fd782, %fd777, 0d3F81111111122322;
	fma.rn.f64 	%fd784, %fd783, %fd777, 0d3FA55555555502A1;
	fma.rn.f64 	%fd785, %fd784, %fd777, 0d3FC5555555555511;
	fma.rn.f64 	%fd786, %fd785, %fd777, 0d3FE000000000000B;
	fma.rn.f64 	%fd787, %fd786, %fd777, 0d3FF0000000000000;
	fma.rn.f64 	%fd788, %fd787, %fd777, 0d3FF0000000000000;
	{
	.reg .b32 %temp; 
	mov.b64 	{%r103, %temp}, %fd788;
	}
	{
	.reg .b32 %temp; 
	mov.b64 	{%temp, %r104}, %fd788;
	}
	shl.b32 	%r526, %r102, 20;
	add.s32 	%r527, %r526, %r104;
	mov.b64 	%fd1216, {%r103, %r527};
	{
	.reg .b32 %temp; 
	mov.b64 	{%temp, %r528}, %fd141;
	}
	mov.b32 	%f439, %r528;
	abs.f32 	%f70, %f439;
	setp.lt.f32 	%p160, %f70, 0f4086232B;
	@%p160 bra 	$L__BB1_92;
	setp.lt.f64 	%p161, %fd141, 0d0000000000000000;
	add.f64 	%fd789, %fd141, 0d7FF0000000000000;
	selp.f64 	%fd1216, 0d0000000000000000, %fd789, %p161;
	setp.geu.f32 	%p162, %f70, 0f40874800;
	@%p162 bra 	$L__BB1_92;
	shr.u32 	%r529, %r102, 31;
	add.s32 	%r530, %r102, %r529;
	shr.s32 	%r531, %r530, 1;
	shl.b32 	%r532, %r531, 20;
	add.s32 	%r533, %r104, %r532;
	mov.b64 	%fd790, {%r103, %r533};
	sub.s32 	%r534, %r102, %r531;
	shl.b32 	%r535, %r534, 20;
	add.s32 	%r536, %r535, 1072693248;
	mov.b32 	%r537, 0;
	mov.b64 	%fd791, {%r537, %r536};
	mul.f64 	%fd1216, %fd791, %fd790;
$L__BB1_92:
	mul.f64 	%fd792, %fd1216, 0dBEDD245BB28BE17E;
	fma.rn.f64 	%fd146, %fd1215, 0dC0D8D50000000000, %fd792;
	add.f64 	%fd793, %fd60, 0d4053CEB851EB851F;
	mul.f64 	%fd147, %fd793, 0d3FD3E76C8B439581;
	fma.rn.f64 	%fd794, %fd147, 0d3FF71547652B82FE, 0d4338000000000000;
	{
	.reg .b32 %temp; 
	mov.b64 	{%r105, %temp}, %fd794;
	}
	mov.f64 	%fd795, 0dC338000000000000;
	add.rn.f64 	%fd796, %fd794, %fd795;
	fma.rn.f64 	%fd797, %fd796, 0dBFE62E42FEFA39EF, %fd147;
	fma.rn.f64 	%fd798, %fd796, 0dBC7ABC9E3B39803F, %fd797;
	fma.rn.f64 	%fd799, %fd798, 0d3E5ADE1569CE2BDF, 0d3E928AF3FCA213EA;
	fma.rn.f64 	%fd800, %fd799, %fd798, 0d3EC71DEE62401315;
	fma.rn.f64 	%fd801, %fd800, %fd798, 0d3EFA01997C89EB71;
	fma.rn.f64 	%fd802, %fd801, %fd798, 0d3F2A01A014761F65;
	fma.rn.f64 	%fd803, %fd802, %fd798, 0d3F56C16C1852B7AF;
	fma.rn.f64 	%fd804, %fd803, %fd798, 0d3F81111111122322;
	fma.rn.f64 	%fd805, %fd804, %fd798, 0d3FA55555555502A1;
	fma.rn.f64 	%fd806, %fd805, %fd798, 0d3FC5555555555511;
	fma.rn.f64 	%fd807, %fd806, %fd798, 0d3FE000000000000B;
	fma.rn.f64 	%fd808, %fd807, %fd798, 0d3FF0000000000000;
	fma.rn.f64 	%fd809, %fd808, %fd798, 0d3FF0000000000000;
	{
	.reg .b32 %temp; 
	mov.b64 	{%r106, %temp}, %fd809;
	}
	{
	.reg .b32 %temp; 
	mov.b64 	{%temp, %r107}, %fd809;
	}
	shl.b32 	%r538, %r105, 20;
	add.s32 	%r539, %r538, %r107;
	mov.b64 	%fd1217, {%r106, %r539};
	{
	.reg .b32 %temp; 
	mov.b64 	{%temp, %r540}, %fd147;
	}
	mov.b32 	%f440, %r540;
	abs.f32 	%f71, %f440;
	setp.lt.f32 	%p163, %f71, 0f4086232B;
	@%p163 bra 	$L__BB1_95;
	setp.lt.f64 	%p164, %fd147, 0d0000000000000000;
	add.f64 	%fd810, %fd147, 0d7FF0000000000000;
	selp.f64 	%fd1217, 0d0000000000000000, %fd810, %p164;
	setp.geu.f32 	%p165, %f71, 0f40874800;
	@%p165 bra 	$L__BB1_95;
	shr.u32 	%r541, %r105, 31;
	add.s32 	%r542, %r105, %r541;
	shr.s32 	%r543, %r542, 1;
	shl.b32 	%r544, %r543, 20;
	add.s32 	%r545, %r107, %r544;
	mov.b64 	%fd811, {%r106, %r545};
	sub.s32 	%r546, %r105, %r543;
	shl.b32 	%r547, %r546, 20;
	add.s32 	%r548, %r547, 1072693248;
	mov.b32 	%r549, 0;
	mov.b64 	%fd812, {%r549, %r548};
	mul.f64 	%fd1217, %fd812, %fd811;
$L__BB1_95:
	add.f64 	%fd813, %fd1217, 0d3FF0000000000000;
	add.f64 	%fd814, %fd60, 0d4042E3D70A3D70A4;
	mul.f64 	%fd815, %fd146, %fd814;
	div.rn.f64 	%fd816, %fd815, %fd813;
	cvt.rn.f32.f64 	%f827, %fd816;
	mul.f64 	%fd152, %fd60, 0dBF858B827FA1A0CF;
	fma.rn.f64 	%fd817, %fd152, 0d3FF71547652B82FE, 0d4338000000000000;
	{
	.reg .b32 %temp; 
	mov.b64 	{%r108, %temp}, %fd817;
	}
	mov.f64 	%fd818, 0dC338000000000000;
	add.rn.f64 	%fd819, %fd817, %fd818;
	fma.rn.f64 	%fd820, %fd819, 0dBFE62E42FEFA39EF, %fd152;
	fma.rn.f64 	%fd821, %fd819, 0dBC7ABC9E3B39803F, %fd820;
	fma.rn.f64 	%fd822, %fd821, 0d3E5ADE1569CE2BDF, 0d3E928AF3FCA213EA;
	fma.rn.f64 	%fd823, %fd822, %fd821, 0d3EC71DEE62401315;
	fma.rn.f64 	%fd824, %fd823, %fd821, 0d3EFA01997C89EB71;
	fma.rn.f64 	%fd825, %fd824, %fd821, 0d3F2A01A014761F65;
	fma.rn.f64 	%fd826, %fd825, %fd821, 0d3F56C16C1852B7AF;
	fma.rn.f64 	%fd827, %fd826, %fd821, 0d3F81111111122322;
	fma.rn.f64 	%fd828, %fd827, %fd821, 0d3FA55555555502A1;
	fma.rn.f64 	%fd829, %fd828, %fd821, 0d3FC5555555555511;
	fma.rn.f64 	%fd830, %fd829, %fd821, 0d3FE000000000000B;
	fma.rn.f64 	%fd831, %fd830, %fd821, 0d3FF0000000000000;
	fma.rn.f64 	%fd832, %fd831, %fd821, 0d3FF0000000000000;
	{
	.reg .b32 %temp; 
	mov.b64 	{%r109, %temp}, %fd832;
	}
	{
	.reg .b32 %temp; 
	mov.b64 	{%temp, %r110}, %fd832;
	}
	shl.b32 	%r550, %r108, 20;
	add.s32 	%r551, %r550, %r110;
	mov.b64 	%fd1218, {%r109, %r551};
	{
	.reg .b32 %temp; 
	mov.b64 	{%temp, %r552}, %fd152;
	}
	mov.b32 	%f441, %r552;
	abs.f32 	%f73, %f441;
	setp.lt.f32 	%p166, %f73, 0f4086232B;
	@%p166 bra 	$L__BB1_98;
	setp.lt.f64 	%p167, %fd152, 0d0000000000000000;
	add.f64 	%fd833, %fd152, 0d7FF0000000000000;
	selp.f64 	%fd1218, 0d0000000000000000, %fd833, %p167;
	setp.geu.f32 	%p168, %f73, 0f40874800;
	@%p168 bra 	$L__BB1_98;
	shr.u32 	%r553, %r108, 31;
	add.s32 	%r554, %r108, %r553;
	shr.s32 	%r555, %r554, 1;
	shl.b32 	%r556, %r555, 20;
	add.s32 	%r557, %r110, %r556;
	mov.b64 	%fd834, {%r109, %r557};
	sub.s32 	%r558, %r108, %r555;
	shl.b32 	%r559, %r558, 20;
	add.s32 	%r560, %r559, 1072693248;
	mov.b32 	%r561, 0;
	mov.b64 	%fd835, {%r561, %r560};
	mul.f64 	%fd1218, %fd835, %fd834;
$L__BB1_98:
	add.f64 	%fd836, %fd60, 0d404411EB851EB852;
	mul.f64 	%fd157, %fd836, 0dBFC1A36E2EB1C433;
	fma.rn.f64 	%fd837, %fd157, 0d3FF71547652B82FE, 0d4338000000000000;
	{
	.reg .b32 %temp; 
	mov.b64 	{%r111, %temp}, %fd837;
	}
	mov.f64 	%fd838, 0dC338000000000000;
	add.rn.f64 	%fd839, %fd837, %fd838;
	fma.rn.f64 	%fd840, %fd839, 0dBFE62E42FEFA39EF, %fd157;
	fma.rn.f64 	%fd841, %fd839, 0dBC7ABC9E3B39803F, %fd840;
	fma.rn.f64 	%fd842, %fd841, 0d3E5ADE1569CE2BDF, 0d3E928AF3FCA213EA;
	fma.rn.f64 	%fd843, %fd842, %fd841, 0d3EC71DEE62401315;
	fma.rn.f64 	%fd844, %fd843, %fd841, 0d3EFA01997C89EB71;
	fma.rn.f64 	%fd845, %fd844, %fd841, 0d3F2A01A014761F65;
	fma.rn.f64 	%fd846, %fd845, %fd841, 0d3F56C16C1852B7AF;
	fma.rn.f64 	%fd847, %fd846, %fd841, 0d3F81111111122322;
	fma.rn.f64 	%fd848, %fd847, %fd841, 0d3FA55555555502A1;
	fma.rn.f64 	%fd849, %fd848, %fd841, 0d3FC5555555555511;
	fma.rn.f64 	%fd850, %fd849, %fd841, 0d3FE000000000000B;
	fma.rn.f64 	%fd851, %fd850, %fd841, 0d3FF0000000000000;
	fma.rn.f64 	%fd852, %fd851, %fd841, 0d3FF0000000000000;
	{
	.reg .b32 %temp; 
	mov.b64 	{%r112, %temp}, %fd852;
	}
	{
	.reg .b32 %temp; 
	mov.b64 	{%temp, %r113}, %fd852;
	}
	shl.b32 	%r562, %r111, 20;
	add.s32 	%r563, %r562, %r113;
	mov.b64 	%fd1219, {%r112, %r563};
	{
	.reg .b32 %temp; 
	mov.b64 	{%temp, %r564}, %fd157;
	}
	mov.b32 	%f442, %r564;
	abs.f32 	%f74, %f442;
	setp.lt.f32 	%p169, %f74, 0f4086232B;
	@%p169 bra 	$L__BB1_101;
	setp.lt.f64 	%p170, %fd157, 0d0000000000000000;
	add.f64 	%fd853, %fd157, 0d7FF0000000000000;
	selp.f64 	%fd1219, 0d0000000000000000, %fd853, %p170;
	setp.geu.f32 	%p171, %f74, 0f40874800;
	@%p171 bra 	$L__BB1_101;
	shr.u32 	%r565, %r111, 31;
	add.s32 	%r566, %r111, %r565;
	shr.s32 	%r567, %r566, 1;
	shl.b32 	%r568, %r567, 20;
	add.s32 	%r569, %r113, %r568;
	mov.b64 	%fd854, {%r112, %r569};
	sub.s32 	%r570, %r111, %r567;
	shl.b32 	%r571, %r570, 20;
	add.s32 	%r572, %r571, 1072693248;
	mov.b32 	%r573, 0;
	mov.b64 	%fd855, {%r573, %r572};
	mul.f64 	%fd1219, %fd855, %fd854;
$L__BB1_101:
	add.f64 	%fd856, %fd1219, 0d3FF0000000000000;
	mul.f64 	%fd857, %fd1218, 0d3F98D25EDD052935;
	div.rn.f64 	%fd1221, %fd857, %fd856;
$L__BB1_102:
	cvt.rn.f32.f64 	%f443, %fd1221;
	cvt.rn.f32.f64 	%f444, %fd1220;
	add.f32 	%f445, %f826, %f444;
	rcp.rn.f32 	%f77, %f445;
	add.f32 	%f78, %f827, %f443;
	add.f32 	%f446, %f28, 0f41000000;
	cvt.f64.f32 	%fd858, %f446;
	div.rn.f64 	%fd165, %fd858, 0dC01E000000000000;
	fma.rn.f64 	%fd859, %fd165, 0d3FF71547652B82FE, 0d4338000000000000;
	{
	.reg .b32 %temp; 
	mov.b64 	{%r114, %temp}, %fd859;
	}
	mov.f64 	%fd860, 0dC338000000000000;
	add.rn.f64 	%fd861, %fd859, %fd860;
	fma.rn.f64 	%fd862, %fd861, 0dBFE62E42FEFA39EF, %fd165;
	fma.rn.f64 	%fd863, %fd861, 0dBC7ABC9E3B39803F, %fd862;
	fma.rn.f64 	%fd864, %fd863, 0d3E5ADE1569CE2BDF, 0d3E928AF3FCA213EA;
	fma.rn.f64 	%fd865, %fd864, %fd863, 0d3EC71DEE62401315;
	fma.rn.f64 	%fd866, %fd865, %fd863, 0d3EFA01997C89EB71;
	fma.rn.f64 	%fd867, %fd866, %fd863, 0d3F2A01A014761F65;
	fma.rn.f64 	%fd868, %fd867, %fd863, 0d3F56C16C1852B7AF;
	fma.rn.f64 	%fd869, %fd868, %fd863, 0d3F81111111122322;
	fma.rn.f64 	%fd870, %fd869, %fd863, 0d3FA55555555502A1;
	fma.rn.f64 	%fd871, %fd870, %fd863, 0d3FC5555555555511;
	fma.rn.f64 	%fd872, %fd871, %fd863, 0d3FE000000000000B;
	fma.rn.f64 	%fd873, %fd872, %fd863, 0d3FF0000000000000;
	fma.rn.f64 	%fd874, %fd873, %fd863, 0d3FF0000000000000;
	{
	.reg .b32 %temp; 
	mov.b64 	{%r115, %temp}, %fd874;
	}
	{
	.reg .b32 %temp; 
	mov.b64 	{%temp, %r116}, %fd874;
	}
	shl.b32 	%r574, %r114, 20;
	add.s32 	%r575, %r574, %r116;
	mov.b64 	%fd1222, {%r115, %r575};
	{
	.reg .b32 %temp; 
	mov.b64 	{%temp, %r576}, %fd165;
	}
	mov.b32 	%f447, %r576;
	abs.f32 	%f79, %f447;
	setp.lt.f32 	%p172, %f79, 0f4086232B;
	@%p172 bra 	$L__BB1_105;
	setp.lt.f64 	%p173, %fd165, 0d0000000000000000;
	add.f64 	%fd875, %fd165, 0d7FF0000000000000;
	selp.f64 	%fd1222, 0d0000000000000000, %fd875, %p173;
	setp.geu.f32 	%p174, %f79, 0f40874800;
	@%p174 bra 	$L__BB1_105;
	shr.u32 	%r577, %r114, 31;
	add.s32 	%r578, %r114, %r577;
	shr.s32 	%r579, %r578, 1;
	shl.b32 	%r580, %r579, 20;
	add.s32 	%r581, %r116, %r580;
	mov.b64 	%fd876, {%r115, %r581};
	sub.s32 	%r582, %r114, %r579;
	shl.b32 	%r583, %r582, 20;
	add.s32 	%r584, %r583, 1072693248;
	mov.b32 	%r585, 0;
	mov.b64 	%fd877, {%r585, %r584};
	mul.f64 	%fd1222, %fd877, %fd876;
$L__BB1_105:
	setp.lt.s32 	%p175, %r4, 0;
	setp.eq.s32 	%p176, %r5, 1062207488;
	add.f64 	%fd878, %fd1222, 0d3FF0000000000000;
	rcp.rn.f64 	%fd879, %fd878;
	cvt.rn.f32.f64 	%f80, %fd879;
	div.rn.f32 	%f448, %f57, 0fC1500000;
	fma.rn.f32 	%f449, %f448, 0f3BBB989D, 0f3F000000;
	cvt.sat.f32.f32 	%f450, %f449;
	mov.f32 	%f451, 0f4B400001;
	mov.f32 	%f452, 0f437C0000;
	fma.rm.f32 	%f453, %f450, %f452, %f451;
	add.f32 	%f454, %f453, 0fCB40007F;
	neg.f32 	%f455, %f454;
	fma.rn.f32 	%f456, %f448, 0f3FB8AA3B, %f455;
	fma.rn.f32 	%f457, %f448, 0f32A57060, %f456;
	mov.b32 	%r586, %f453;
	shl.b32 	%r587, %r586, 23;
	mov.b32 	%f458, %r587;
	ex2.approx.ftz.f32 	%f459, %f457;
	fma.rn.f32 	%f460, %f459, %f458, 0f3F800000;
	cvt.f64.f32 	%fd880, %f460;
	mov.f64 	%fd881, 0d3FF6666666666666;
	div.rn.f64 	%fd882, %fd881, %fd880;
	add.f64 	%fd883, %fd882, 0d3FD0000000000000;
	cvt.rn.f32.f64 	%f461, %fd883;
	add.f32 	%f462, %f28, 0f40A00000;
	div.rn.f32 	%f463, %f462, 0f40A00000;
	fma.rn.f32 	%f464, %f463, 0f3BBB989D, 0f3F000000;
	cvt.sat.f32.f32 	%f465, %f464;
	fma.rm.f32 	%f466, %f465, %f452, %f451;
	add.f32 	%f467, %f466, 0fCB40007F;
	neg.f32 	%f468, %f467;
	fma.rn.f32 	%f469, %f463, 0f3FB8AA3B, %f468;
	fma.rn.f32 	%f470, %f463, 0f32A57060, %f469;
	mov.b32 	%r588, %f466;
	shl.b32 	%r589, %r588, 23;
	mov.b32 	%f471, %r589;
	ex2.approx.ftz.f32 	%f472, %f470;
	fma.rn.f32 	%f473, %f472, %f471, 0f3F800000;
	cvt.f64.f32 	%fd884, %f473;
	div.rn.f64 	%fd885, %fd881, %fd884;
	cvt.rn.f32.f64 	%f474, %fd885;
	mov.f32 	%f475, 0f42480000;
	sub.f32 	%f476, %f475, %f28;
	div.rn.f32 	%f477, %f476, 0f41A00000;
	fma.rn.f32 	%f478, %f477, 0f3BBB989D, 0f3F000000;
	cvt.sat.f32.f32 	%f479, %f478;
	fma.rm.f32 	%f480, %f479, %f452, %f451;
	add.f32 	%f481, %f480, 0fCB40007F;
	neg.f32 	%f482, %f481;
	fma.rn.f32 	%f483, %f477, 0f3FB8AA3B, %f482;
	fma.rn.f32 	%f484, %f477, 0f32A57060, %f483;
	mov.b32 	%r590, %f480;
	shl.b32 	%r591, %r590, 23;
	mov.b32 	%f485, %r591;
	ex2.approx.ftz.f32 	%f486, %f484;
	fma.rn.f32 	%f487, %f486, %f485, 0f3F800000;
	rcp.rn.f32 	%f488, %f487;
	fma.rn.f32 	%f81, %f461, %f474, %f488;
	add.f32 	%f82, %f28, 0f41A00000;
	div.rn.f32 	%f489, %f82, 0f40E00000;
	fma.rn.f32 	%f490, %f489, 0f3BBB989D, 0f3F000000;
	cvt.sat.f32.f32 	%f491, %f490;
	fma.rm.f32 	%f492, %f491, %f452, %f451;
	add.f32 	%f493, %f492, 0fCB40007F;
	neg.f32 	%f494, %f493;
	fma.rn.f32 	%f495, %f489, 0f3FB8AA3B, %f494;
	fma.rn.f32 	%f496, %f489, 0f32A57060, %f495;
	mov.b32 	%r592, %f492;
	shl.b32 	%r593, %r592, 23;
	mov.b32 	%f497, %r593;
	ex2.approx.ftz.f32 	%f498, %f496;
	fma.rn.f32 	%f83, %f498, %f497, 0f3F800000;
	add.f32 	%f84, %f28, 0f41D80000;
	cvt.f64.f32 	%fd170, %f84;
	{
	.reg .b32 %temp; 
	mov.b64 	{%temp, %r117}, %fd170;
	}
	abs.f64 	%fd171, %fd170;
	{ // callseq 11, 0
	.param .b64 param0;
	st.param.f64 	[param0], %fd171;
	.param .b64 param1;
	st.param.f64 	[param1], 0d4000000000000000;
	.param .b64 retval0;
	call.uni (retval0), 
	__internal_accurate_pow, 
	(
	param0, 
	param1
	);
	ld.param.f64 	%fd886, [retval0];
	} // callseq 11
	setp.lt.s32 	%p178, %r117, 0;
	neg.f64 	%fd888, %fd886;
	selp.f64 	%fd889, %fd888, %fd886, %p176;
	selp.f64 	%fd890, %fd889, %fd886, %p178;
	setp.eq.f32 	%p179, %f84, 0f00000000;
	selp.b32 	%r594, %r117, 0, %p176;
	or.b32  	%r595, %r594, 2146435072;
	selp.b32 	%r596, %r595, %r594, %p175;
	mov.b32 	%r597, 0;
	mov.b64 	%fd891, {%r597, %r596};
	selp.f64 	%fd1223, %fd891, %fd890, %p179;
	add.f64 	%fd892, %fd170, 0d4000000000000000;
	{
	.reg .b32 %temp; 
	mov.b64 	{%temp, %r598}, %fd892;
	}
	and.b32  	%r599, %r598, 2146435072;
	setp.ne.s32 	%p180, %r599, 2146435072;
	@%p180 bra 	$L__BB1_110;
	setp.num.f32 	%p181, %f84, %f84;
	@%p181 bra 	$L__BB1_108;
	mov.f64 	%fd893, 0d4000000000000000;
	add.rn.f64 	%fd1223, %fd170, %fd893;
	bra.uni 	$L__BB1_110;
$L__BB1_108:
	setp.neu.f64 	%p182, %fd171, 0d7FF0000000000000;
	@%p182 bra 	$L__BB1_110;
	selp.b32 	%r600, %r7, %r6, %p1;
	selp.b32 	%r601, %r600, %r6, %p178;
	mov.b32 	%r602, 0;
	mov.b64 	%fd1223, {%r602, %r601};
$L__BB1_110:
	setp.eq.f32 	%p184, %f84, 0f3F800000;
	div.rn.f64 	%fd894, %fd1223, 0dC06C200000000000;
	selp.f64 	%fd176, 0dBF723456789ABCDF, %fd894, %p184;
	fma.rn.f64 	%fd895, %fd176, 0d3FF71547652B82FE, 0d4338000000000000;
	{
	.reg .b32 %temp; 
	mov.b64 	{%r118, %temp}, %fd895;
	}
	mov.f64 	%fd896, 0dC338000000000000;
	add.rn.f64 	%fd897, %fd895, %fd896;
	fma.rn.f64 	%fd898, %fd897, 0dBFE62E42FEFA39EF, %fd176;
	fma.rn.f64 	%fd899, %fd897, 0dBC7ABC9E3B39803F, %fd898;
	fma.rn.f64 	%fd900, %fd899, 0d3E5ADE1569CE2BDF, 0d3E928AF3FCA213EA;
	fma.rn.f64 	%fd901, %fd900, %fd899, 0d3EC71DEE62401315;
	fma.rn.f64 	%fd902, %fd901, %fd899, 0d3EFA01997C89EB71;
	fma.rn.f64 	%fd903, %fd902, %fd899, 0d3F2A01A014761F65;
	fma.rn.f64 	%fd904, %fd903, %fd899, 0d3F56C16C1852B7AF;
	fma.rn.f64 	%fd905, %fd904, %fd899, 0d3F81111111122322;
	fma.rn.f64 	%fd906, %fd905, %fd899, 0d3FA55555555502A1;
	fma.rn.f64 	%fd907, %fd906, %fd899, 0d3FC5555555555511;
	fma.rn.f64 	%fd908, %fd907, %fd899, 0d3FE000000000000B;
	fma.rn.f64 	%fd909, %fd908, %fd899, 0d3FF0000000000000;
	fma.rn.f64 	%fd910, %fd909, %fd899, 0d3FF0000000000000;
	{
	.reg .b32 %temp; 
	mov.b64 	{%r119, %temp}, %fd910;
	}
	{
	.reg .b32 %temp; 
	mov.b64 	{%temp, %r120}, %fd910;
	}
	shl.b32 	%r603, %r118, 20;
	add.s32 	%r604, %r603, %r120;
	mov.b64 	%fd1224, {%r119, %r604};
	{
	.reg .b32 %temp; 
	mov.b64 	{%temp, %r605}, %fd176;
	}
	mov.b32 	%f499, %r605;
	abs.f32 	%f85, %f499;
	setp.lt.f32 	%p185, %f85, 0f4086232B;
	@%p185 bra 	$L__BB1_113;
	setp.lt.f64 	%p186, %fd176, 0d0000000000000000;
	add.f64 	%fd911, %fd176, 0d7FF0000000000000;
	selp.f64 	%fd1224, 0d0000000000000000, %fd911, %p186;
	setp.geu.f32 	%p187, %f85, 0f40874800;
	@%p187 bra 	$L__BB1_113;
	shr.u32 	%r606, %r118, 31;
	add.s32 	%r607, %r118, %r606;
	shr.s32 	%r608, %r607, 1;
	shl.b32 	%r609, %r608, 20;
	add.s32 	%r610, %r120, %r609;
	mov.b64 	%fd912, {%r119, %r610};
	sub.s32 	%r611, %r118, %r608;
	shl.b32 	%r612, %r611, 20;
	add.s32 	%r613, %r612, 1072693248;
	mov.b32 	%r614, 0;
	mov.b64 	%fd913, {%r614, %r613};
	mul.f64 	%fd1224, %fd913, %fd912;
$L__BB1_113:
	setp.lt.s32 	%p188, %r4, 0;
	setp.eq.s32 	%p189, %r5, 1062207488;
	mul.f64 	%fd914, %fd1224, 0d40913A0000000000;
	cvt.rn.f32.f64 	%f500, %fd914;
	mov.f32 	%f501, 0f41500000;
	sub.f32 	%f502, %f501, %f28;
	div.rn.f32 	%f503, %f502, 0f41200000;
	fma.rn.f32 	%f504, %f503, 0f3BBB989D, 0f3F000000;
	cvt.sat.f32.f32 	%f505, %f504;
	mov.f32 	%f506, 0f4B400001;
	mov.f32 	%f507, 0f437C0000;
	fma.rm.f32 	%f508, %f505, %f507, %f506;
	add.f32 	%f509, %f508, 0fCB40007F;
	neg.f32 	%f510, %f509;
	fma.rn.f32 	%f511, %f503, 0f3FB8AA3B, %f510;
	fma.rn.f32 	%f512, %f503, 0f32A57060, %f511;
	mov.b32 	%r615, %f508;
	shl.b32 	%r616, %r615, 23;
	mov.b32 	%f513, %r616;
	ex2.approx.ftz.f32 	%f514, %f512;
	fma.rn.f32 	%f515, %f514, %f513, 0f3F800000;
	mov.f32 	%f516, 0f43480000;
	div.rn.f32 	%f517, %f516, %f515;
	add.f32 	%f86, %f28, 0f41F00000;
	div.rn.f32 	%f518, %f86, 0f41200000;
	fma.rn.f32 	%f519, %f518, 0f3BBB989D, 0f3F000000;
	cvt.sat.f32.f32 	%f520, %f519;
	fma.rm.f32 	%f521, %f520, %f507, %f506;
	add.f32 	%f522, %f521, 0fCB40007F;
	neg.f32 	%f523, %f522;
	fma.rn.f32 	%f524, %f518, 0f3FB8AA3B, %f523;
	fma.rn.f32 	%f525, %f518, 0f32A57060, %f524;
	mov.b32 	%r617, %f521;
	shl.b32 	%r618, %r617, 23;
	mov.b32 	%f526, %r618;
	ex2.approx.ftz.f32 	%f527, %f525;
	fma.rn.f32 	%f87, %f527, %f526, 0f3F800000;
	mov.f32 	%f528, 0f43340000;
	div.rn.f32 	%f529, %f528, %f87;
	add.f32 	%f530, %f529, 0f41A00000;
	add.f32 	%f531, %f517, %f500;
	add.f32 	%f88, %f531, %f530;
	add.f32 	%f532, %f28, 0f420C0000;
	div.rn.f32 	%f533, %f532, 0f40E00000;
	fma.rn.f32 	%f534, %f533, 0f3BBB989D, 0f3F000000;
	cvt.sat.f32.f32 	%f535, %f534;
	fma.rm.f32 	%f536, %f535, %f507, %f506;
	add.f32 	%f537, %f536, 0fCB40007F;
	neg.f32 	%f538, %f537;
	fma.rn.f32 	%f539, %f533, 0f3FB8AA3B, %f538;
	fma.rn.f32 	%f540, %f533, 0f32A57060, %f539;
	mov.b32 	%r619, %f536;
	shl.b32 	%r620, %r619, 23;
	mov.b32 	%f541, %r620;
	ex2.approx.ftz.f32 	%f542, %f540;
	fma.rn.f32 	%f89, %f542, %f541, 0f3F800000;
	add.f32 	%f90, %f28, 0f41C80000;
	cvt.f64.f32 	%fd181, %f90;
	{
	.reg .b32 %temp; 
	mov.b64 	{%temp, %r121}, %fd181;
	}
	abs.f64 	%fd182, %fd181;
	{ // callseq 12, 0
	.param .b64 param0;
	st.param.f64 	[param0], %fd182;
	.param .b64 param1;
	st.param.f64 	[param1], 0d4000000000000000;
	.param .b64 retval0;
	call.uni (retval0), 
	__internal_accurate_pow, 
	(
	param0, 
	param1
	);
	ld.param.f64 	%fd915, [retval0];
	} // callseq 12
	setp.lt.s32 	%p191, %r121, 0;
	neg.f64 	%fd917, %fd915;
	selp.f64 	%fd918, %fd917, %fd915, %p189;
	selp.f64 	%fd919, %fd918, %fd915, %p191;
	setp.eq.f32 	%p192, %f90, 0f00000000;
	selp.b32 	%r621, %r121, 0, %p189;
	or.b32  	%r622, %r621, 2146435072;
	selp.b32 	%r623, %r622, %r621, %p188;
	mov.b32 	%r624, 0;
	mov.b64 	%fd920, {%r624, %r623};
	selp.f64 	%fd1225, %fd920, %fd919, %p192;
	add.f64 	%fd921, %fd181, 0d4000000000000000;
	{
	.reg .b32 %temp; 
	mov.b64 	{%temp, %r625}, %fd921;
	}
	and.b32  	%r626, %r625, 2146435072;
	setp.ne.s32 	%p193, %r626, 2146435072;
	@%p193 bra 	$L__BB1_118;
	setp.num.f32 	%p194, %f90, %f90;
	@%p194 bra 	$L__BB1_116;
	mov.f64 	%fd922, 0d4000000000000000;
	add.rn.f64 	%fd1225, %fd181, %fd922;
	bra.uni 	$L__BB1_118;
$L__BB1_116:
	setp.neu.f64 	%p195, %fd182, 0d7FF0000000000000;
	@%p195 bra 	$L__BB1_118;
	selp.b32 	%r627, %r7, %r6, %p1;
	selp.b32 	%r628, %r627, %r6, %p191;
	mov.b32 	%r629, 0;
	mov.b64 	%fd1225, {%r629, %r628};
$L__BB1_118:
	setp.eq.f32 	%p197, %f90, 0f3F800000;
	div.rn.f64 	%fd923, %fd1225, 0dC065400000000000;
	selp.f64 	%fd187, 0dBF78181818181818, %fd923, %p197;
	fma.rn.f64 	%fd924, %fd187, 0d3FF71547652B82FE, 0d4338000000000000;
	{
	.reg .b32 %temp; 
	mov.b64 	{%r122, %temp}, %fd924;
	}
	mov.f64 	%fd925, 0dC338000000000000;
	add.rn.f64 	%fd926, %fd924, %fd925;
	fma.rn.f64 	%fd927, %fd926, 0dBFE62E42FEFA39EF, %fd187;
	fma.rn.f64 	%fd928, %fd926, 0dBC7ABC9E3B39803F, %fd927;
	fma.rn.f64 	%fd929, %fd928, 0d3E5ADE1569CE2BDF, 0d3E928AF3FCA213EA;
	fma.rn.f64 	%fd930, %fd929, %fd928, 0d3EC71DEE62401315;
	fma.rn.f64 	%fd931, %fd930, %fd928, 0d3EFA01997C89EB71;
	fma.rn.f64 	%fd932, %fd931, %fd928, 0d3F2A01A014761F65;
	fma.rn.f64 	%fd933, %fd932, %fd928, 0d3F56C16C1852B7AF;
	fma.rn.f64 	%fd934, %fd933, %fd928, 0d3F81111111122322;
	fma.rn.f64 	%fd935, %fd934, %fd928, 0d3FA55555555502A1;
	fma.rn.f64 	%fd936, %fd935, %fd928, 0d3FC5555555555511;
	fma.rn.f64 	%fd937, %fd936, %fd928, 0d3FE000000000000B;
	fma.rn.f64 	%fd938, %fd937, %fd928, 0d3FF0000000000000;
	fma.rn.f64 	%fd939, %fd938, %fd928, 0d3FF0000000000000;
	{
	.reg .b32 %temp; 
	mov.b64 	{%r123, %temp}, %fd939;
	}
	{
	.reg .b32 %temp; 
	mov.b64 	{%temp, %r124}, %fd939;
	}
	shl.b32 	%r630, %r122, 20;
	add.s32 	%r631, %r630, %r124;
	mov.b64 	%fd1226, {%r123, %r631};
	{
	.reg .b32 %temp; 
	mov.b64 	{%temp, %r632}, %fd187;
	}
	mov.b32 	%f543, %r632;
	abs.f32 	%f91, %f543;
	setp.lt.f32 	%p198, %f91, 0f4086232B;
	@%p198 bra 	$L__BB1_121;
	setp.lt.f64 	%p199, %fd187, 0d0000000000000000;
	add.f64 	%fd940, %fd187, 0d7FF0000000000000;
	selp.f64 	%fd1226, 0d0000000000000000, %fd940, %p199;
	setp.geu.f32 	%p200, %f91, 0f40874800;
	@%p200 bra 	$L__BB1_121;
	shr.u32 	%r633, %r122, 31;
	add.s32 	%r634, %r122, %r633;
	shr.s32 	%r635, %r634, 1;
	shl.b32 	%r636, %r635, 20;
	add.s32 	%r637, %r124, %r636;
	mov.b64 	%fd941, {%r123, %r637};
	sub.s32 	%r638, %r122, %r635;
	shl.b32 	%r639, %r638, 20;
	add.s32 	%r640, %r639, 1072693248;
	mov.b32 	%r641, 0;
	mov.b64 	%fd942, {%r641, %r640};
	mul.f64 	%fd1226, %fd942, %fd941;
$L__BB1_121:
	setp.lt.s32 	%p201, %r4, 0;
	setp.eq.s32 	%p202, %r5, 1062207488;
	mul.f64 	%fd943, %fd1226, 0d4082C00000000000;
	cvt.rn.f32.f64 	%f544, %fd943;
	mov.f32 	%f545, 0f41C80000;
	sub.f32 	%f546, %f545, %f28;
	div.rn.f32 	%f547, %f546, 0f41200000;
	fma.rn.f32 	%f548, %f547, 0f3BBB989D, 0f3F000000;
	cvt.sat.f32.f32 	%f549, %f548;
	mov.f32 	%f550, 0f4B400001;
	mov.f32 	%f551, 0f437C0000;
	fma.rm.f32 	%f552, %f549, %f551, %f550;
	add.f32 	%f553, %f552, 0fCB40007F;
	neg.f32 	%f554, %f553;
	fma.rn.f32 	%f555, %f547, 0f3FB8AA3B, %f554;
	fma.rn.f32 	%f556, %f547, 0f32A57060, %f555;
	mov.b32 	%r642, %f552;
	shl.b32 	%r643, %r642, 23;
	mov.b32 	%f557, %r643;
	ex2.approx.ftz.f32 	%f558, %f556;
	fma.rn.f32 	%f559, %f558, %f557, 0f3F800000;
	mov.f32 	%f560, 0f41F80000;
	div.rn.f32 	%f561, %f560, %f559;
	mov.f32 	%f562, 0f41800000;
	div.rn.f32 	%f563, %f562, %f87;
	add.f32 	%f564, %f561, %f544;
	add.f32 	%f92, %f563, %f564;
	div.rn.f32 	%f93, %f31, 0f42480000;
	cvt.f64.f32 	%fd192, %f93;
	{
	.reg .b32 %temp; 
	mov.b64 	{%temp, %r125}, %fd192;
	}
	abs.f64 	%fd193, %fd192;
	{ // callseq 13, 0
	.param .b64 param0;
	st.param.f64 	[param0], %fd193;
	.param .b64 param1;
	st.param.f64 	[param1], 0d4000000000000000;
	.param .b64 retval0;
	call.uni (retval0), 
	__internal_accurate_pow, 
	(
	param0, 
	param1
	);
	ld.param.f64 	%fd944, [retval0];
	} // callseq 13
	setp.lt.s32 	%p204, %r125, 0;
	neg.f64 	%fd946, %fd944;
	selp.f64 	%fd947, %fd946, %fd944, %p202;
	selp.f64 	%fd948, %fd947, %fd944, %p204;
	setp.eq.f32 	%p205, %f93, 0f00000000;
	selp.b32 	%r644, %r125, 0, %p202;
	or.b32  	%r645, %r644, 2146435072;
	selp.b32 	%r646, %r645, %r644, %p201;
	mov.b32 	%r647, 0;
	mov.b64 	%fd949, {%r647, %r646};
	selp.f64 	%fd1228, %fd949, %fd948, %p205;
	add.f64 	%fd950, %fd192, 0d4000000000000000;
	{
	.reg .b32 %temp; 
	mov.b64 	{%temp, %r648}, %fd950;
	}
	and.b32  	%r126, %r648, 2146435072;
	setp.ne.s32 	%p206, %r126, 2146435072;
	mov.f64 	%fd1227, %fd1228;
	@%p206 bra 	$L__BB1_126;
	setp.num.f32 	%p207, %f93, %f93;
	@%p207 bra 	$L__BB1_124;
	mov.f64 	%fd951, 0d4000000000000000;
	add.rn.f64 	%fd1227, %fd192, %fd951;
	bra.uni 	$L__BB1_126;
$L__BB1_124:
	setp.neu.f64 	%p208, %fd193, 0d7FF0000000000000;
	mov.f64 	%fd1227, %fd1228;
	@%p208 bra 	$L__BB1_126;
	selp.b32 	%r649, %r7, %r6, %p1;
	selp.b32 	%r650, %r649, %r6, %p204;
	mov.b32 	%r651, 0;
	mov.b64 	%fd1227, {%r651, %r650};
$L__BB1_126:
	setp.eq.f32 	%p211, %f93, 0f3F800000;
	add.f64 	%fd952, %fd1227, 0d3FF0000000000000;
	mov.f64 	%fd953, 0d3FE3333333333333;
	div.rn.f64 	%fd954, %fd953, %fd952;
	add.f64 	%fd955, %fd954, 0d3FD999999999999A;
	cvt.rn.f32.f64 	%f565, %fd955;
	selp.f32 	%f94, 0f3F333333, %f565, %p211;
	@%p206 bra 	$L__BB1_131;
	setp.num.f32 	%p212, %f93, %f93;
	@%p212 bra 	$L__BB1_129;
	mov.f64 	%fd956, 0d4000000000000000;
	add.rn.f64 	%fd1228, %fd192, %fd956;
	bra.uni 	$L__BB1_131;
$L__BB1_129:
	setp.neu.f64 	%p213, %fd193, 0d7FF0000000000000;
	@%p213 bra 	$L__BB1_131;
	setp.lt.s32 	%p214, %r125, 0;
	selp.b32 	%r652, %r7, %r6, %p1;
	selp.b32 	%r653, %r652, %r6, %p214;
	mov.b32 	%r654, 0;
	mov.b64 	%fd1228, {%r654, %r653};
$L__BB1_131:
	setp.eq.f32 	%p215, %f93, 0f3F800000;
	setp.lt.s32 	%p216, %r4, 0;
	setp.eq.s32 	%p217, %r5, 1062207488;
	add.f64 	%fd957, %fd1228, 0d3FF0000000000000;
	mov.f64 	%fd958, 0d4054000000000000;
	div.rn.f64 	%fd959, %fd958, %fd957;
	add.f64 	%fd960, %fd959, 0d4000000000000000;
	cvt.rn.f32.f64 	%f566, %fd960;
	selp.f32 	%f95, 0f42280000, %f566, %p215;
	mov.f32 	%f567, 0f41A00000;
	sub.f32 	%f568, %f567, %f28;
	div.rn.f32 	%f569, %f568, 0f40C00000;
	fma.rn.f32 	%f570, %f569, 0f3BBB989D, 0f3F000000;
	cvt.sat.f32.f32 	%f571, %f570;
	mov.f32 	%f572, 0f4B400001;
	mov.f32 	%f573, 0f437C0000;
	fma.rm.f32 	%f574, %f571, %f573, %f572;
	add.f32 	%f575, %f574, 0fCB40007F;
	neg.f32 	%f576, %f575;
	fma.rn.f32 	%f577, %f569, 0f3FB8AA3B, %f576;
	fma.rn.f32 	%f578, %f569, 0f32A57060, %f577;
	mov.b32 	%r655, %f574;
	shl.b32 	%r656, %r655, 23;
	mov.b32 	%f579, %r656;
	ex2.approx.ftz.f32 	%f580, %f578;
	fma.rn.f32 	%f96, %f580, %f579, 0f3F800000;
	add.f32 	%f97, %f28, 0f42200000;
	cvt.f64.f32 	%fd201, %f97;
	{
	.reg .b32 %temp; 
	mov.b64 	{%temp, %r127}, %fd201;
	}
	abs.f64 	%fd202, %fd201;
	{ // callseq 14, 0
	.param .b64 param0;
	st.param.f64 	[param0], %fd202;
	.param .b64 param1;
	st.param.f64 	[param1], 0d4000000000000000;
	.param .b64 retval0;
	call.uni (retval0), 
	__internal_accurate_pow, 
	(
	param0, 
	param1
	);
	ld.param.f64 	%fd961, [retval0];
	} // callseq 14
	setp.lt.s32 	%p219, %r127, 0;
	neg.f64 	%fd963, %fd961;
	selp.f64 	%fd964, %fd963, %fd961, %p217;
	selp.f64 	%fd965, %fd964, %fd961, %p219;
	setp.eq.f32 	%p220, %f97, 0f00000000;
	selp.b32 	%r657, %r127, 0, %p217;
	or.b32  	%r658, %r657, 2146435072;
	selp.b32 	%r659, %r658, %r657, %p216;
	mov.b32 	%r660, 0;
	mov.b64 	%fd966, {%r660, %r659};
	selp.f64 	%fd1229, %fd966, %fd965, %p220;
	add.f64 	%fd967, %fd201, 0d4000000000000000;
	{
	.reg .b32 %temp; 
	mov.b64 	{%temp, %r661}, %fd967;
	}
	and.b32  	%r662, %r661, 2146435072;
	setp.ne.s32 	%p221, %r662, 2146435072;
	@%p221 bra 	$L__BB1_136;
	setp.num.f32 	%p222, %f97, %f97;
	@%p222 bra 	$L__BB1_134;
	mov.f64 	%fd968, 0d4000000000000000;
	add.rn.f64 	%fd1229, %fd201, %fd968;
	bra.uni 	$L__BB1_136;
$L__BB1_134:
	setp.neu.f64 	%p223, %fd202, 0d7FF0000000000000;
	@%p223 bra 	$L__BB1_136;
	selp.b32 	%r663, %r7, %r6, %p1;
	selp.b32 	%r664, %r663, %r6, %p219;
	mov.b32 	%r665, 0;
	mov.b64 	%fd1229, {%r665, %r664};
$L__BB1_136:
	setp.eq.f32 	%p225, %f97, 0f3F800000;
	div.rn.f64 	%fd969, %fd1229, 0dC09C200000000000;
	selp.f64 	%fd207, 0dBF423456789ABCDF, %fd969, %p225;
	fma.rn.f64 	%fd970, %fd207, 0d3FF71547652B82FE, 0d4338000000000000;
	{
	.reg .b32 %temp; 
	mov.b64 	{%r128, %temp}, %fd970;
	}
	mov.f64 	%fd971, 0dC338000000000000;
	add.rn.f64 	%fd972, %fd970, %fd971;
	fma.rn.f64 	%fd973, %fd972, 0dBFE62E42FEFA39EF, %fd207;
	fma.rn.f64 	%fd974, %fd972, 0dBC7ABC9E3B39803F, %fd973;
	fma.rn.f64 	%fd975, %fd974, 0d3E5ADE1569CE2BDF, 0d3E928AF3FCA213EA;
	fma.rn.f64 	%fd976, %fd975, %fd974, 0d3EC71DEE62401315;
	fma.rn.f64 	%fd977, %fd976, %fd974, 0d3EFA01997C89EB71;
	fma.rn.f64 	%fd978, %fd977, %fd974, 0d3F2A01A014761F65;
	fma.rn.f64 	%fd979, %fd978, %fd974, 0d3F56C16C1852B7AF;
	fma.rn.f64 	%fd980, %fd979, %fd974, 0d3F81111111122322;
	fma.rn.f64 	%fd981, %fd980, %fd974, 0d3FA55555555502A1;
	fma.rn.f64 	%fd982, %fd981, %fd974, 0d3FC5555555555511;
	fma.rn.f64 	%fd983, %fd982, %fd974, 0d3FE000000000000B;
	fma.rn.f64 	%fd984, %fd983, %fd974, 0d3FF0000000000000;
	fma.rn.f64 	%fd985, %fd984, %fd974, 0d3FF0000000000000;
	{
	.reg .b32 %temp; 
	mov.b64 	{%r129, %temp}, %fd985;
	}
	{
	.reg .b32 %temp; 
	mov.b64 	{%temp, %r130}, %fd985;
	}
	shl.b32 	%r666, %r128, 20;
	add.s32 	%r667, %r666, %r130;
	mov.b64 	%fd1230, {%r129, %r667};
	{
	.reg .b32 %temp; 
	mov.b64 	{%temp, %r668}, %fd207;
	}
	mov.b32 	%f581, %r668;
	abs.f32 	%f98, %f581;
	setp.lt.f32 	%p226, %f98, 0f4086232B;
	@%p226 bra 	$L__BB1_139;
	setp.lt.f64 	%p227, %fd207, 0d0000000000000000;
	add.f64 	%fd986, %fd207, 0d7FF0000000000000;
	selp.f64 	%fd1230, 0d0000000000000000, %fd986, %p227;
	setp.geu.f32 	%p228, %f98, 0f40874800;
	@%p228 bra 	$L__BB1_139;
	shr.u32 	%r669, %r128, 31;
	add.s32 	%r670, %r128, %r669;
	shr.s32 	%r671, %r670, 1;
	shl.b32 	%r672, %r671, 20;
	add.s32 	%r673, %r130, %r672;
	mov.b64 	%fd987, {%r129, %r673};
	sub.s32 	%r674, %r128, %r671;
	shl.b32 	%r675, %r674, 20;
	add.s32 	%r676, %r675, 1072693248;
	mov.b32 	%r677, 0;
	mov.b64 	%fd988, {%r677, %r676};
	mul.f64 	%fd1230, %fd988, %fd987;
$L__BB1_139:
	setp.lt.s32 	%p229, %r4, 0;
	setp.eq.s32 	%p230, %r5, 1062207488;
	fma.rn.f64 	%fd989, %fd1230, 0d4023000000000000, 0d3FE999999999999A;
	cvt.rn.f32.f64 	%f99, %fd989;
	div.rn.f32 	%f582, %f82, 0f40A00000;
	fma.rn.f32 	%f583, %f582, 0f3BBB989D, 0f3F000000;
	cvt.sat.f32.f32 	%f584, %f583;
	mov.f32 	%f585, 0f4B400001;
	mov.f32 	%f586, 0f437C0000;
	fma.rm.f32 	%f587, %f584, %f586, %f585;
	add.f32 	%f588, %f587, 0fCB40007F;
	neg.f32 	%f589, %f588;
	fma.rn.f32 	%f590, %f582, 0f3FB8AA3B, %f589;
	fma.rn.f32 	%f591, %f582, 0f32A57060, %f590;
	mov.b32 	%r678, %f587;
	shl.b32 	%r679, %r678, 23;
	mov.b32 	%f592, %r679;
	ex2.approx.ftz.f32 	%f593, %f591;
	fma.rn.f32 	%f100, %f593, %f592, 0f3F800000;
	add.f32 	%f101, %f28, 0f42340000;
	cvt.f64.f32 	%fd212, %f101;
	{
	.reg .b32 %temp; 
	mov.b64 	{%temp, %r131}, %fd212;
	}
	abs.f64 	%fd213, %fd212;
	{ // callseq 15, 0
	.param .b64 param0;
	st.param.f64 	[param0], %fd213;
	.param .b64 param1;
	st.param.f64 	[param1], 0d4000000000000000;
	.param .b64 retval0;
	call.uni (retval0), 
	__internal_accurate_pow, 
	(
	param0, 
	param1
	);
	ld.param.f64 	%fd990, [retval0];
	} // callseq 15
	setp.lt.s32 	%p232, %r131, 0;
	neg.f64 	%fd992, %fd990;
	selp.f64 	%fd993, %fd992, %fd990, %p230;
	selp.f64 	%fd994, %fd993, %fd990, %p232;
	setp.eq.f32 	%p233, %f101, 0f00000000;
	selp.b32 	%r680, %r131, 0, %p230;
	or.b32  	%r681, %r680, 2146435072;
	selp.b32 	%r682, %r681, %r680, %p229;
	mov.b32 	%r683, 0;
	mov.b64 	%fd995, {%r683, %r682};
	selp.f64 	%fd1231, %fd995, %fd994, %p233;
	add.f64 	%fd996, %fd212, 0d4000000000000000;
	{
	.reg .b32 %temp; 
	mov.b64 	{%temp, %r684}, %fd996;
	}
	and.b32  	%r685, %r684, 2146435072;
	setp.ne.s32 	%p234, %r685, 2146435072;
	@%p234 bra 	$L__BB1_144;
	setp.num.f32 	%p235, %f101, %f101;
	@%p235 bra 	$L__BB1_142;
	mov.f64 	%fd997, 0d4000000000000000;
	add.rn.f64 	%fd1231, %fd212, %fd997;
	bra.uni 	$L__BB1_144;
$L__BB1_142:
	setp.neu.f64 	%p236, %fd213, 0d7FF0000000000000;
	@%p236 bra 	$L__BB1_144;
	selp.b32 	%r686, %r7, %r6, %p1;
	selp.b32 	%r687, %r686, %r6, %p232;
	mov.b32 	%r688, 0;
	mov.b64 	%fd1231, {%r688, %r687};
$L__BB1_144:
	setp.eq.f32 	%p238, %f101, 0f3F800000;
	div.rn.f64 	%fd998, %fd1231, 0dC074000000000000;
	selp.f64 	%fd218, 0dBF6999999999999A, %fd998, %p238;
	fma.rn.f64 	%fd999, %fd218, 0d3FF71547652B82FE, 0d4338000000000000;
	{
	.reg .b32 %temp; 
	mov.b64 	{%r132, %temp}, %fd999;
	}
	mov.f64 	%fd1000, 0dC338000000000000;
	add.rn.f64 	%fd1001, %fd999, %fd1000;
	fma.rn.f64 	%fd1002, %fd1001, 0dBFE62E42FEFA39EF, %fd218;
	fma.rn.f64 	%fd1003, %fd1001, 0dBC7ABC9E3B39803F, %fd1002;
	fma.rn.f64 	%fd1004, %fd1003, 0d3E5ADE1569CE2BDF, 0d3E928AF3FCA213EA;
	fma.rn.f64 	%fd1005, %fd1004, %fd1003, 0d3EC71DEE62401315;
	fma.rn.f64 	%fd1006, %fd1005, %fd1003, 0d3EFA01997C89EB71;
	fma.rn.f64 	%fd1007, %fd1006, %fd1003, 0d3F2A01A014761F65;
	fma.rn.f64 	%fd1008, %fd1007, %fd1003, 0d3F56C16C1852B7AF;
	fma.rn.f64 	%fd1009, %fd1008, %fd1003, 0d3F81111111122322;
	fma.rn.f64 	%fd1010, %fd1009, %fd1003, 0d3FA55555555502A1;
	fma.rn.f64 	%fd1011, %fd1010, %fd1003, 0d3FC5555555555511;
	fma.rn.f64 	%fd1012, %fd1011, %fd1003, 0d3FE000000000000B;
	fma.rn.f64 	%fd1013, %fd1012, %fd1003, 0d3FF0000000000000;
	fma.rn.f64 	%fd1014, %fd1013, %fd1003, 0d3FF0000000000000;
	{
	.reg .b32 %temp; 
	mov.b64 	{%r133, %temp}, %fd1014;
	}
	{
	.reg .b32 %temp; 
	mov.b64 	{%temp, %r134}, %fd1014;
	}
	shl.b32 	%r689, %r132, 20;
	add.s32 	%r690, %r689, %r134;
	mov.b64 	%fd1232, {%r133, %r690};
	{
	.reg .b32 %temp; 
	mov.b64 	{%temp, %r691}, %fd218;
	}
	mov.b32 	%f594, %r691;
	abs.f32 	%f102, %f594;
	setp.lt.f32 	%p239, %f102, 0f4086232B;
	@%p239 bra 	$L__BB1_147;
	setp.lt.f64 	%p240, %fd218, 0d0000000000000000;
	add.f64 	%fd1015, %fd218, 0d7FF0000000000000;
	selp.f64 	%fd1232, 0d0000000000000000, %fd1015, %p240;
	setp.geu.f32 	%p241, %f102, 0f40874800;
	@%p241 bra 	$L__BB1_147;
	shr.u32 	%r692, %r132, 31;
	add.s32 	%r693, %r132, %r692;
	shr.s32 	%r694, %r693, 1;
	shl.b32 	%r695, %r694, 20;
	add.s32 	%r696, %r134, %r695;
	mov.b64 	%fd1016, {%r133, %r696};
	sub.s32 	%r697, %r132, %r694;
	shl.b32 	%r698, %r697, 20;
	add.s32 	%r699, %r698, 1072693248;
	mov.b32 	%r700, 0;
	mov.b64 	%fd1017, {%r700, %r699};
	mul.f64 	%fd1232, %fd1017, %fd1016;
$L__BB1_147:
	add.f32 	%f595, %f28, 0fC1A00000;
	div.rn.f32 	%f596, %f595, 0f40A00000;
	fma.rn.f32 	%f597, %f596, 0f3BBB989D, 0f3F000000;
	cvt.sat.f32.f32 	%f598, %f597;
	mov.f32 	%f599, 0f4B400001;
	mov.f32 	%f600, 0f437C0000;
	fma.rm.f32 	%f601, %f598, %f600, %f599;
	add.f32 	%f602, %f601, 0fCB40007F;
	neg.f32 	%f603, %f602;
	fma.rn.f32 	%f604, %f596, 0f3FB8AA3B, %f603;
	fma.rn.f32 	%f605, %f596, 0f32A57060, %f604;
	mov.b32 	%r701, %f601;
	shl.b32 	%r702, %r701, 23;
	mov.b32 	%f606, %r702;
	ex2.approx.ftz.f32 	%f607, %f605;
	fma.rn.f32 	%f608, %f607, %f606, 0f3F800000;
	mov.f32 	%f609, 0f40A00000;
	div.rn.f32 	%f610, %f609, %f608;
	cvt.f64.f32 	%fd1018, %f610;
	fma.rn.f64 	%fd1019, %fd1232, 0d4055400000000000, %fd1018;
	add.f64 	%fd1020, %fd1019, 0d4008000000000000;
	cvt.rn.f32.f64 	%f103, %fd1020;
	add.f32 	%f611, %f28, 0f40A00000;
	div.rn.f32 	%f612, %f611, 0fC1600000;
	fma.rn.f32 	%f613, %f612, 0f3BBB989D, 0f3F000000;
	cvt.sat.f32.f32 	%f614, %f613;
	fma.rm.f32 	%f615, %f614, %f600, %f599;
	add.f32 	%f616, %f615, 0fCB40007F;
	neg.f32 	%f617, %f616;
	fma.rn.f32 	%f618, %f612, 0f3FB8AA3B, %f617;
	fma.rn.f32 	%f619, %f612, 0f32A57060, %f618;
	mov.b32 	%r703, %f615;
	shl.b32 	%r704, %r703, 23;
	mov.b32 	%f620, %r704;
	ex2.approx.ftz.f32 	%f621, %f619;
	fma.rn.f32 	%f104, %f621, %f620, 0f3F800000;
	add.f32 	%f622, %f28, 0fC0A00000;
	div.rn.f32 	%f623, %f622, 0fC0C00000;
	fma.rn.f32 	%f624, %f623, 0f3BBB989D, 0f3F000000;
	cvt.sat.f32.f32 	%f625, %f624;
	fma.rm.f32 	%f626, %f625, %f600, %f599;
	add.f32 	%f627, %f626, 0fCB40007F;
	neg.f32 	%f628, %f627;
	fma.rn.f32 	%f629, %f623, 0f3FB8AA3B, %f628;
	fma.rn.f32 	%f630, %f623, 0f32A57060, %f629;
	mov.b32 	%r705, %f626;
	shl.b32 	%r706, %r705, 23;
	mov.b32 	%f631, %r706;
	ex2.approx.ftz.f32 	%f632, %f630;
	fma.rn.f32 	%f633, %f632, %f631, 0f3F800000;
	sqrt.rn.f32 	%f634, %f633;
	mov.f32 	%f635, 0f44AF0000;
	div.rn.f32 	%f636, %f635, %f634;
	add.f32 	%f637, %f28, 0fC20C0000;
	div.rn.f32 	%f638, %f637, 0f41700000;
	fma.rn.f32 	%f639, %f638, 0f3BBB989D, 0f3F000000;
	cvt.sat.f32.f32 	%f640, %f639;
	fma.rm.f32 	%f641, %f640, %f600, %f599;
	add.f32 	%f642, %f641, 0fCB40007F;
	neg.f32 	%f643, %f642;
	fma.rn.f32 	%f644, %f638, 0f3FB8AA3B, %f643;
	fma.rn.f32 	%f645, %f638, 0f32A57060, %f644;
	mov.b32 	%r707, %f641;
	shl.b32 	%r708, %r707, 23;
	mov.b32 	%f646, %r708;
	ex2.approx.ftz.f32 	%f647, %f645;
	fma.rn.f32 	%f648, %f647, %f646, 0f3F800000;
	rcp.rn.f32 	%f649, %f648;
	fma.rn.f32 	%f105, %f636, %f649, 0f42A00000;
	add.f32 	%f650, %f28, 0f41D00000;
	div.rn.f32 	%f651, %f650, 0fC0E00000;
	fma.rn.f32 	%f652, %f651, 0f3BBB989D, 0f3F000000;
	cvt.sat.f32.f32 	%f653, %f652;
	fma.rm.f32 	%f654, %f653, %f600, %f599;
	add.f32 	%f655, %f654, 0fCB40007F;
	neg.f32 	%f656, %f655;
	fma.rn.f32 	%f657, %f651, 0f3FB8AA3B, %f656;
	fma.rn.f32 	%f658, %f651, 0f32A57060, %f657;
	mov.b32 	%r709, %f654;
	shl.b32 	%r710, %r709, 23;
	mov.b32 	%f659, %r710;
	ex2.approx.ftz.f32 	%f660, %f658;
	fma.rn.f32 	%f106, %f660, %f659, 0f3F800000;
	div.rn.f32 	%f661, %f101, 0fC1200000;
	fma.rn.f32 	%f662, %f661, 0f3BBB989D, 0f3F000000;
	cvt.sat.f32.f32 	%f663, %f662;
	fma.rm.f32 	%f664, %f663, %f600, %f599;
	add.f32 	%f665, %f664, 0fCB40007F;
	neg.f32 	%f666, %f665;
	fma.rn.f32 	%f667, %f661, 0f3FB8AA3B, %f666;
	fma.rn.f32 	%f668, %f661, 0f32A57060, %f667;
	mov.b32 	%r711, %f664;
	shl.b32 	%r712, %r711, 23;
	mov.b32 	%f669, %r712;
	ex2.approx.ftz.f32 	%f670, %f668;
	fma.rn.f32 	%f107, %f670, %f669, 0f3F800000;
	cvt.f64.f32 	%fd1021, %f86;
	div.rn.f64 	%fd223, %fd1021, 0d4027000000000000;
	fma.rn.f64 	%fd1022, %fd223, 0d3FF71547652B82FE, 0d4338000000000000;
	{
	.reg .b32 %temp; 
	mov.b64 	{%r135, %temp}, %fd1022;
	}
	mov.f64 	%fd1023, 0dC338000000000000;
	add.rn.f64 	%fd1024, %fd1022, %fd1023;
	fma.rn.f64 	%fd1025, %fd1024, 0dBFE62E42FEFA39EF, %fd223;
	fma.rn.f64 	%fd1026, %fd1024, 0dBC7ABC9E3B39803F, %fd1025;
	fma.rn.f64 	%fd1027, %fd1026, 0d3E5ADE1569CE2BDF, 0d3E928AF3FCA213EA;
	fma.rn.f64 	%fd1028, %fd1027, %fd1026, 0d3EC71DEE62401315;
	fma.rn.f64 	%fd1029, %fd1028, %fd1026, 0d3EFA01997C89EB71;
	fma.rn.f64 	%fd1030, %fd1029, %fd1026, 0d3F2A01A014761F65;
	fma.rn.f64 	%fd1031, %fd1030, %fd1026, 0d3F56C16C1852B7AF;
	fma.rn.f64 	%fd1032, %fd1031, %fd1026, 0d3F81111111122322;
	fma.rn.f64 	%fd1033, %fd1032, %fd1026, 0d3FA55555555502A1;
	fma.rn.f64 	%fd1034, %fd1033, %fd1026, 0d3FC5555555555511;
	fma.rn.f64 	%fd1035, %fd1034, %fd1026, 0d3FE000000000000B;
	fma.rn.f64 	%fd1036, %fd1035, %fd1026, 0d3FF0000000000000;
	fma.rn.f64 	%fd1037, %fd1036, %fd1026, 0d3FF0000000000000;
	{
	.reg .b32 %temp; 
	mov.b64 	{%r136, %temp}, %fd1037;
	}
	{
	.reg .b32 %temp; 
	mov.b64 	{%temp, %r137}, %fd1037;
	}
	shl.b32 	%r713, %r135, 20;
	add.s32 	%r714, %r713, %r137;
	mov.b64 	%fd1233, {%r136, %r714};
	{
	.reg .b32 %temp; 
	mov.b64 	{%temp, %r715}, %fd223;
	}
	mov.b32 	%f671, %r715;
	abs.f32 	%f108, %f671;
	setp.lt.f32 	%p242, %f108, 0f4086232B;
	@%p242 bra 	$L__BB1_150;
	setp.lt.f64 	%p243, %fd223, 0d0000000000000000;
	add.f64 	%fd1038, %fd223, 0d7FF0000000000000;
	selp.f64 	%fd1233, 0d0000000000000000, %fd1038, %p243;
	setp.geu.f32 	%p244, %f108, 0f40874800;
	@%p244 bra 	$L__BB1_150;
	shr.u32 	%r716, %r135, 31;
	add.s32 	%r717, %r135, %r716;
	shr.s32 	%r718, %r717, 1;
	shl.b32 	%r719, %r718, 20;
	add.s32 	%r720, %r137, %r719;
	mov.b64 	%fd1039, {%r136, %r720};
	sub.s32 	%r721, %r135, %r718;
	shl.b32 	%r722, %r721, 20;
	add.s32 	%r723, %r722, 1072693248;
	mov.b32 	%r724, 0;
	mov.b64 	%fd1040, {%r724, %r723};
	mul.f64 	%fd1233, %fd1040, %fd1039;
$L__BB1_150:
	ld.param.u32 	%r829, [_Z12computeStatePfS_ifS_iS_ii_param_2];
	ld.param.u64 	%rd215, [_Z12computeStatePfS_ifS_iS_ii_param_0];
	setp.lt.s32 	%p245, %r4, 0;
	setp.eq.s32 	%p246, %r5, 1062207488;
	add.f64 	%fd1041, %fd1233, 0d3FF0000000000000;
	mov.f64 	%fd1042, 0d4018000000000000;
	div.rn.f64 	%fd1043, %fd1042, %fd1041;
	cvt.rn.f32.f64 	%f672, %fd1043;
	mov.f32 	%f673, 0f43E10000;
	div.rn.f32 	%f674, %f673, %f107;
	mul.f32 	%f109, %f674, %f672;
	add.f32 	%f675, %f28, 0f42B00000;
	div.rn.f32 	%f676, %f675, 0f41C00000;
	fma.rn.f32 	%f677, %f676, 0f3BBB989D, 0f3F000000;
	cvt.sat.f32.f32 	%f678, %f677;
	mov.f32 	%f679, 0f4B400001;
	mov.f32 	%f680, 0f437C0000;
	fma.rm.f32 	%f681, %f678, %f680, %f679;
	add.f32 	%f682, %f681, 0fCB40007F;
	neg.f32 	%f683, %f682;
	fma.rn.f32 	%f684, %f676, 0f3FB8AA3B, %f683;
	fma.rn.f32 	%f685, %f676, 0f32A57060, %f684;
	mov.b32 	%r725, %f681;
	shl.b32 	%r726, %r725, 23;
	mov.b32 	%f686, %r726;
	ex2.approx.ftz.f32 	%f687, %f685;
	fma.rn.f32 	%f110, %f687, %f686, 0f3F800000;
	add.f32 	%f688, %f28, 0f42700000;
	div.rn.f32 	%f689, %f688, 0fC1A00000;
	fma.rn.f32 	%f690, %f689, 0f3BBB989D, 0f3F000000;
	cvt.sat.f32.f32 	%f691, %f690;
	fma.rm.f32 	%f692, %f691, %f680, %f679;
	add.f32 	%f693, %f692, 0fCB40007F;
	neg.f32 	%f694, %f693;
	fma.rn.f32 	%f695, %f689, 0f3FB8AA3B, %f694;
	fma.rn.f32 	%f696, %f689, 0f32A57060, %f695;
	mov.b32 	%r727, %f692;
	shl.b32 	%r728, %r727, 23;
	mov.b32 	%f697, %r728;
	ex2.approx.ftz.f32 	%f698, %f696;
	fma.rn.f32 	%f699, %f698, %f697, 0f3F800000;
	mov.f32 	%f700, 0f40400000;
	div.rn.f32 	%f701, %f700, %f699;
	add.f32 	%f702, %f28, 0fC2700000;
	div.rn.f32 	%f703, %f702, 0f41A00000;
	fma.rn.f32 	%f704, %f703, 0f3BBB989D, 0f3F000000;
	cvt.sat.f32.f32 	%f705, %f704;
	fma.rm.f32 	%f706, %f705, %f680, %f679;
	add.f32 	%f707, %f706, 0fCB40007F;
	neg.f32 	%f708, %f707;
	fma.rn.f32 	%f709, %f703, 0f3FB8AA3B, %f708;
	fma.rn.f32 	%f710, %f703, 0f32A57060, %f709;
	mov.b32 	%r729, %f706;
	shl.b32 	%r730, %r729, 23;
	mov.b32 	%f711, %r730;
	ex2.approx.ftz.f32 	%f712, %f710;
	fma.rn.f32 	%f713, %f712, %f711, 0f3F800000;
	cvt.f64.f32 	%fd1044, %f713;
	mov.f64 	%fd1045, 0d3FF1EB851EB851EC;
	div.rn.f64 	%fd1046, %fd1045, %fd1044;
	cvt.rn.f32.f64 	%f714, %fd1046;
	mul.f32 	%f111, %f701, %f714;
	cvta.to.global.u64 	%rd83, %rd215;
	mul.wide.s32 	%rd84, %r863, 4;
	add.s64 	%rd85, %rd83, %rd84;
	mul.wide.s32 	%rd86, %r829, 8;
	add.s64 	%rd87, %rd85, %rd86;
	ld.global.f32 	%f112, [%rd87];
	sub.f32 	%f715, %f112, %f25;
	mul.f32 	%f113, %f824, %f715;
	mov.f32 	%f716, 0f3E800000;
	div.rn.f32 	%f114, %f716, %f25;
	cvt.f64.f32 	%fd228, %f114;
	{
	.reg .b32 %temp; 
	mov.b64 	{%temp, %r138}, %fd228;
	}
	abs.f64 	%fd229, %fd228;
	{ // callseq 16, 0
	.param .b64 param0;
	st.param.f64 	[param0], %fd229;
	.param .b64 param1;
	st.param.f64 	[param1], 0d4000000000000000;
	.param .b64 retval0;
	call.uni (retval0), 
	__internal_accurate_pow, 
	(
	param0, 
	param1
	);
	ld.param.f64 	%fd1047, [retval0];
	} // callseq 16
	setp.lt.s32 	%p248, %r138, 0;
	neg.f64 	%fd1049, %fd1047;
	selp.f64 	%fd1050, %fd1049, %fd1047, %p246;
	selp.f64 	%fd1051, %fd1050, %fd1047, %p248;
	setp.eq.f32 	%p249, %f114, 0f00000000;
	selp.b32 	%r731, %r138, 0, %p246;
	or.b32  	%r732, %r731, 2146435072;
	selp.b32 	%r733, %r732, %r731, %p245;
	mov.b32 	%r734, 0;
	mov.b64 	%fd1052, {%r734, %r733};
	selp.f64 	%fd1234, %fd1052, %fd1051, %p249;
	add.f64 	%fd1053, %fd228, 0d4000000000000000;
	{
	.reg .b32 %temp; 
	mov.b64 	{%temp, %r735}, %fd1053;
	}
	and.b32  	%r736, %r735, 2146435072;
	setp.ne.s32 	%p250, %r736, 2146435072;
	@%p250 bra 	$L__BB1_155;
	setp.num.f32 	%p251, %f114, %f114;
	@%p251 bra 	$L__BB1_153;
	mov.f64 	%fd1054, 0d4000000000000000;
	add.rn.f64 	%fd1234, %fd228, %fd1054;
	bra.uni 	$L__BB1_155;
$L__BB1_153:
	setp.neu.f64 	%p252, %fd229, 0d7FF0000000000000;
	@%p252 bra 	$L__BB1_155;
	selp.b32 	%r737, %r7, %r6, %p1;
	selp.b32 	%r738, %r737, %r6, %p248;
	mov.b32 	%r739, 0;
	mov.b64 	%fd1234, {%r739, %r738};
$L__BB1_155:
	setp.lt.s32 	%p254, %r4, 0;
	setp.eq.s32 	%p255, %r5, 1062207488;
	setp.eq.f32 	%p257, %f114, 0f3F800000;
	add.f64 	%fd1055, %fd1234, 0d3FF0000000000000;
	selp.f64 	%fd1056, 0d4000000000000000, %fd1055, %p257;
	div.rn.f64 	%fd1057, %fd1192, %fd1056;
	cvt.rn.f32.f64 	%f115, %fd1057;
	mov.f32 	%f717, 0f44BB8000;
	div.rn.f32 	%f116, %f717, %f112;
	cvt.f64.f32 	%fd234, %f116;
	{
	.reg .b32 %temp; 
	mov.b64 	{%temp, %r139}, %fd234;
	}
	abs.f64 	%fd235, %fd234;
	{ // callseq 17, 0
	.param .b64 param0;
	st.param.f64 	[param0], %fd235;
	.param .b64 param1;
	st.param.f64 	[param1], 0d4000000000000000;
	.param .b64 retval0;
	call.uni (retval0), 
	__internal_accurate_pow, 
	(
	param0, 
	param1
	);
	ld.param.f64 	%fd1058, [retval0];
	} // callseq 17
	setp.lt.s32 	%p258, %r139, 0;
	neg.f64 	%fd1060, %fd1058;
	selp.f64 	%fd1061, %fd1060, %fd1058, %p255;
	selp.f64 	%fd1062, %fd1061, %fd1058, %p258;
	setp.eq.f32 	%p259, %f116, 0f00000000;
	selp.b32 	%r740, %r139, 0, %p255;
	or.b32  	%r741, %r740, 2146435072;
	selp.b32 	%r742, %r741, %r740, %p254;
	mov.b32 	%r743, 0;
	mov.b64 	%fd1063, {%r743, %r742};
	selp.f64 	%fd1235, %fd1063, %fd1062, %p259;
	add.f64 	%fd1064, %fd234, 0d4000000000000000;
	{
	.reg .b32 %temp; 
	mov.b64 	{%temp, %r744}, %fd1064;
	}
	and.b32  	%r745, %r744, 2146435072;
	setp.ne.s32 	%p260, %r745, 2146435072;
	@%p260 bra 	$L__BB1_160;
	setp.num.f32 	%p261, %f116, %f116;
	@%p261 bra 	$L__BB1_158;
	mov.f64 	%fd1065, 0d4000000000000000;
	add.rn.f64 	%fd1235, %fd234, %fd1065;
	bra.uni 	$L__BB1_160;
$L__BB1_158:
	setp.neu.f64 	%p262, %fd235, 0d7FF0000000000000;
	@%p262 bra 	$L__BB1_160;
	selp.b32 	%r746, %r7, %r6, %p1;
	selp.b32 	%r747, %r746, %r6, %p258;
	mov.b32 	%r748, 0;
	mov.b64 	%fd1235, {%r748, %r747};
$L__BB1_160:
	setp.lt.s32 	%p264, %r4, 0;
	setp.eq.s32 	%p265, %r5, 1062207488;
	setp.eq.f32 	%p267, %f116, 0f3F800000;
	add.f64 	%fd1066, %fd1235, 0d3FF0000000000000;
	mov.f64 	%fd1067, 0dBFF8000000000000;
	div.rn.f64 	%fd1068, %fd1067, %fd1066;
	add.f64 	%fd1069, %fd1068, 0d4004000000000000;
	cvt.rn.f32.f64 	%f718, %fd1069;
	selp.f32 	%f117, 0f3FE00000, %f718, %p267;
	mov.f32 	%f719, 0f34210FB0;
	div.rn.f32 	%f720, %f719, %f117;
	cvt.f64.f32 	%fd240, %f720;
	cvt.f64.f32 	%fd1070, %f31;
	{
	.reg .b32 %temp; 
	mov.b64 	{%temp, %r140}, %fd1070;
	}
	abs.f64 	%fd241, %fd1070;
	{ // callseq 18, 0
	.param .b64 param0;
	st.param.f64 	[param0], %fd241;
	.param .b64 param1;
	st.param.f64 	[param1], 0d4000000000000000;
	.param .b64 retval0;
	call.uni (retval0), 
	__internal_accurate_pow, 
	(
	param0, 
	param1
	);
	ld.param.f64 	%fd1071, [retval0];
	} // callseq 18
	setp.lt.s32 	%p268, %r140, 0;
	neg.f64 	%fd1073, %fd1071;
	selp.f64 	%fd1074, %fd1073, %fd1071, %p265;
	selp.f64 	%fd1075, %fd1074, %fd1071, %p268;
	setp.eq.f32 	%p269, %f31, 0f00000000;
	selp.b32 	%r749, %r140, 0, %p265;
	or.b32  	%r750, %r749, 2146435072;
	selp.b32 	%r751, %r750, %r749, %p264;
	mov.b32 	%r752, 0;
	mov.b64 	%fd1076, {%r752, %r751};
	selp.f64 	%fd1237, %fd1076, %fd1075, %p269;
	add.f64 	%fd1077, %fd1070, 0d4000000000000000;
	{
	.reg .b32 %temp; 
	mov.b64 	{%temp, %r753}, %fd1077;
	}
	and.b32  	%r141, %r753, 2146435072;
	setp.ne.s32 	%p270, %r141, 2146435072;
	mov.f64 	%fd1236, %fd1237;
	@%p270 bra 	$L__BB1_165;
	setp.num.f32 	%p271, %f31, %f31;
	@%p271 bra 	$L__BB1_163;
	cvt.f64.f32 	%fd1078, %f31;
	mov.f64 	%fd1079, 0d4000000000000000;
	add.rn.f64 	%fd1236, %fd1078, %fd1079;
	bra.uni 	$L__BB1_165;
$L__BB1_163:
	setp.neu.f64 	%p272, %fd241, 0d7FF0000000000000;
	mov.f64 	%fd1236, %fd1237;
	@%p272 bra 	$L__BB1_165;
	selp.b32 	%r754, %r7, %r6, %p1;
	selp.b32 	%r755, %r754, %r6, %p268;
	mov.b32 	%r756, 0;
	mov.b64 	%fd1236, {%r756, %r755};
$L__BB1_165:
	ld.param.u32 	%r830, [_Z12computeStatePfS_ifS_iS_ii_param_2];
	setp.eq.f32 	%p275, %f31, 0f3F800000;
	selp.f64 	%fd1080, 0d3FF0000000000000, %fd1236, %p275;
	mul.f64 	%fd1081, %fd1080, %fd240;
	mul.wide.s32 	%rd88, %r830, 48;
	add.s64 	%rd89, %rd18, %rd88;
	ld.global.f32 	%f721, [%rd89];
	cvt.f64.f32 	%fd1082, %f721;
	mul.f64 	%fd246, %fd1081, %fd1082;
	@%p270 bra 	$L__BB1_170;
	setp.num.f32 	%p276, %f31, %f31;
	@%p276 bra 	$L__BB1_168;
	cvt.f64.f32 	%fd1083, %f31;
	mov.f64 	%fd1084, 0d4000000000000000;
	add.rn.f64 	%fd1237, %fd1083, %fd1084;
	bra.uni 	$L__BB1_170;
$L__BB1_168:
	setp.neu.f64 	%p277, %fd241, 0d7FF0000000000000;
	@%p277 bra 	$L__BB1_170;
	setp.lt.s32 	%p278, %r140, 0;
	selp.b32 	%r757, %r7, %r6, %p1;
	selp.b32 	%r758, %r757, %r6, %p278;
	mov.b32 	%r759, 0;
	mov.b64 	%fd1237, {%r759, %r758};
$L__BB1_170:
	setp.eq.f32 	%p279, %f31, 0f3F800000;
	setp.lt.s32 	%p280, %r4, 0;
	setp.eq.s32 	%p281, %r5, 1062207488;
	selp.f64 	%fd1085, 0d3FF0000000000000, %fd1237, %p279;
	fma.rn.f64 	%fd1086, %fd1085, %fd240, 0d3FAEB851E0000000;
	div.rn.f64 	%fd1087, %fd246, %fd1086;
	cvt.rn.f32.f64 	%f722, %fd1087;
	mul.f32 	%f723, %f825, %f722;
	sub.f32 	%f724, %f112, %f31;
	mul.f32 	%f118, %f724, %f723;
	sub.f32 	%f725, %f31, %f25;
	mul.f32 	%f119, %f725, 0f3B79096C;
	add.f32 	%f120, %f25, 0f3F800000;
	cvt.f64.f32 	%fd250, %f120;
	{
	.reg .b32 %temp; 
	mov.b64 	{%temp, %r142}, %fd250;
	}
	abs.f64 	%fd251, %fd250;
	{ // callseq 19, 0
	.param .b64 param0;
	st.param.f64 	[param0], %fd251;
	.param .b64 param1;
	st.param.f64 	[param1], 0d4000000000000000;
	.param .b64 retval0;
	call.uni (retval0), 
	__internal_accurate_pow, 
	(
	param0, 
	param1
	);
	ld.param.f64 	%fd1088, [retval0];
	} // callseq 19
	setp.lt.s32 	%p283, %r142, 0;
	neg.f64 	%fd1090, %fd1088;
	selp.f64 	%fd1091, %fd1090, %fd1088, %p281;
	selp.f64 	%fd1092, %fd1091, %fd1088, %p283;
	setp.eq.f32 	%p284, %f120, 0f00000000;
	selp.b32 	%r760, %r142, 0, %p281;
	or.b32  	%r761, %r760, 2146435072;
	selp.b32 	%r762, %r761, %r760, %p280;
	mov.b32 	%r763, 0;
	mov.b64 	%fd1093, {%r763, %r762};
	selp.f64 	%fd1238, %fd1093, %fd1092, %p284;
	add.f64 	%fd1094, %fd250, 0d4000000000000000;
	{
	.reg .b32 %temp; 
	mov.b64 	{%temp, %r764}, %fd1094;
	}
	and.b32  	%r765, %r764, 2146435072;
	setp.ne.s32 	%p285, %r765, 2146435072;
	@%p285 bra 	$L__BB1_175;
	setp.num.f32 	%p286, %f120, %f120;
	@%p286 bra 	$L__BB1_173;
	mov.f64 	%fd1095, 0d4000000000000000;
	add.rn.f64 	%fd1238, %fd250, %fd1095;
	bra.uni 	$L__BB1_175;
$L__BB1_173:
	setp.neu.f64 	%p287, %fd251, 0d7FF0000000000000;
	@%p287 bra 	$L__BB1_175;
	selp.b32 	%r766, %r7, %r6, %p1;
	selp.b32 	%r767, %r766, %r6, %p283;
	mov.b32 	%r768, 0;
	mov.b64 	%fd1238, {%r768, %r767};
$L__BB1_175:
	setp.lt.s32 	%p289, %r8, 0;
	and.b32  	%r769, %r8, 2146435072;
	setp.eq.s32 	%p290, %r769, 1072693248;
	setp.eq.f32 	%p291, %f120, 0f3F800000;
	mov.f64 	%fd1096, 0d4069000000000000;
	div.rn.f64 	%fd1097, %fd1096, %fd1238;
	add.f64 	%fd1098, %fd1097, 0d3FF0000000000000;
	selp.f64 	%fd256, 0d4069200000000000, %fd1098, %p291;
	{
	.reg .b32 %temp; 
	mov.b64 	{%temp, %r143}, %fd256;
	}
	abs.f64 	%fd257, %fd256;
	{ // callseq 20, 0
	.param .b64 param0;
	st.param.f64 	[param0], %fd257;
	.param .b64 param1;
	st.param.f64 	[param1], 0dBFF0000000000000;
	.param .b64 retval0;
	call.uni (retval0), 
	__internal_accurate_pow, 
	(
	param0, 
	param1
	);
	ld.param.f64 	%fd1099, [retval0];
	} // callseq 20
	setp.lt.s32 	%p292, %r143, 0;
	neg.f64 	%fd1101, %fd1099;
	selp.f64 	%fd1102, %fd1101, %fd1099, %p290;
	selp.f64 	%fd1103, %fd1102, %fd1099, %p292;
	setp.eq.f64 	%p293, %fd256, 0d0000000000000000;
	selp.b32 	%r770, %r143, 0, %p290;
	or.b32  	%r771, %r770, 2146435072;
	selp.b32 	%r772, %r771, %r770, %p289;
	mov.b32 	%r773, 0;
	mov.b64 	%fd1104, {%r773, %r772};
	selp.f64 	%fd1239, %fd1104, %fd1103, %p293;
	add.f64 	%fd1105, %fd256, 0dBFF0000000000000;
	{
	.reg .b32 %temp; 
	mov.b64 	{%temp, %r774}, %fd1105;
	}
	and.b32  	%r775, %r774, 2146435072;
	setp.ne.s32 	%p294, %r775, 2146435072;
	@%p294 bra 	$L__BB1_180;
	setp.num.f64 	%p295, %fd256, %fd256;
	@%p295 bra 	$L__BB1_178;
	mov.f64 	%fd1106, 0dBFF0000000000000;
	add.rn.f64 	%fd1239, %fd256, %fd1106;
	bra.uni 	$L__BB1_180;
$L__BB1_178:
	setp.neu.f64 	%p296, %fd257, 0d7FF0000000000000;
	@%p296 bra 	$L__BB1_180;
	selp.b32 	%r776, 0, 2146435072, %p289;
	or.b32  	%r777, %r776, -2147483648;
	selp.b32 	%r778, %r777, %r776, %p2;
	selp.b32 	%r779, %r778, %r776, %p292;
	mov.b32 	%r780, 0;
	mov.b64 	%fd1239, {%r780, %r779};
$L__BB1_180:
	setp.lt.s32 	%p299, %r4, 0;
	setp.eq.s32 	%p300, %r5, 1062207488;
	setp.eq.f64 	%p302, %fd256, 0d3FF0000000000000;
	selp.f64 	%fd1107, 0d3FF0000000000000, %fd1239, %p302;
	cvt.rn.f32.f64 	%f121, %fd1107;
	add.f32 	%f122, %f31, 0f3E800000;
	cvt.f64.f32 	%fd262, %f122;
	{
	.reg .b32 %temp; 
	mov.b64 	{%temp, %r144}, %fd262;
	}
	abs.f64 	%fd263, %fd262;
	{ // callseq 21, 0
	.param .b64 param0;
	st.param.f64 	[param0], %fd263;
	.param .b64 param1;
	st.param.f64 	[param1], 0d4000000000000000;
	.param .b64 retval0;
	call.uni (retval0), 
	__internal_accurate_pow, 
	(
	param0, 
	param1
	);
	ld.param.f64 	%fd1108, [retval0];
	} // callseq 21
	setp.lt.s32 	%p303, %r144, 0;
	neg.f64 	%fd1110, %fd1108;
	selp.f64 	%fd1111, %fd1110, %fd1108, %p300;
	selp.f64 	%fd1112, %fd1111, %fd1108, %p303;
	setp.eq.f32 	%p304, %f122, 0f00000000;
	selp.b32 	%r781, %r144, 0, %p300;
	or.b32  	%r782, %r781, 2146435072;
	selp.b32 	%r783, %r782, %r781, %p299;
	mov.b32 	%r784, 0;
	mov.b64 	%fd1113, {%r784, %r783};
	selp.f64 	%fd1240, %fd1113, %fd1112, %p304;
	add.f64 	%fd1114, %fd262, 0d4000000000000000;
	{
	.reg .b32 %temp; 
	mov.b64 	{%temp, %r785}, %fd1114;
	}
	and.b32  	%r786, %r785, 2146435072;
	setp.ne.s32 	%p305, %r786, 2146435072;
	@%p305 bra 	$L__BB1_185;
	setp.num.f32 	%p306, %f122, %f122;
	@%p306 bra 	$L__BB1_183;
	mov.f64 	%fd1115, 0d4000000000000000;
	add.rn.f64 	%fd1240, %fd262, %fd1115;
	bra.uni 	$L__BB1_185;
$L__BB1_183:
	setp.neu.f64 	%p307, %fd263, 0d7FF0000000000000;
	@%p307 bra 	$L__BB1_185;
	selp.b32 	%r787, %r7, %r6, %p1;
	selp.b32 	%r788, %r787, %r6, %p303;
	mov.b32 	%r789, 0;
	mov.b64 	%fd1240, {%r789, %r788};
$L__BB1_185:
	setp.lt.s32 	%p309, %r8, 0;
	and.b32  	%r790, %r8, 2146435072;
	setp.eq.s32 	%p310, %r790, 1072693248;
	setp.eq.f32 	%p311, %f122, 0f3F800000;
	mov.f64 	%fd1116, 0d4059000000000000;
	div.rn.f64 	%fd1117, %fd1116, %fd1240;
	add.f64 	%fd1118, %fd1117, 0d3FF0000000000000;
	selp.f64 	%fd268, 0d4059400000000000, %fd1118, %p311;
	{
	.reg .b32 %temp; 
	mov.b64 	{%temp, %r145}, %fd268;
	}
	abs.f64 	%fd269, %fd268;
	{ // callseq 22, 0
	.param .b64 param0;
	st.param.f64 	[param0], %fd269;
	.param .b64 param1;
	st.param.f64 	[param1], 0dBFF0000000000000;
	.param .b64 retval0;
	call.uni (retval0), 
	__internal_accurate_pow, 
	(
	param0, 
	param1
	);
	ld.param.f64 	%fd1119, [retval0];
	} // callseq 22
	setp.lt.s32 	%p312, %r145, 0;
	neg.f64 	%fd1121, %fd1119;
	selp.f64 	%fd1122, %fd1121, %fd1119, %p310;
	selp.f64 	%fd1123, %fd1122, %fd1119, %p312;
	setp.eq.f64 	%p313, %fd268, 0d0000000000000000;
	selp.b32 	%r791, %r145, 0, %p310;
	or.b32  	%r792, %r791, 2146435072;
	selp.b32 	%r793, %r792, %r791, %p309;
	mov.b32 	%r794, 0;
	mov.b64 	%fd1124, {%r794, %r793};
	selp.f64 	%fd1241, %fd1124, %fd1123, %p313;
	add.f64 	%fd1125, %fd268, 0dBFF0000000000000;
	{
	.reg .b32 %temp; 
	mov.b64 	{%temp, %r795}, %fd1125;
	}
	and.b32  	%r796, %r795, 2146435072;
	setp.ne.s32 	%p314, %r796, 2146435072;
	@%p314 bra 	$L__BB1_190;
	setp.num.f64 	%p315, %fd268, %fd268;
	@%p315 bra 	$L__BB1_188;
	mov.f64 	%fd1126, 0dBFF0000000000000;
	add.rn.f64 	%fd1241, %fd268, %fd1126;
	bra.uni 	$L__BB1_190;
$L__BB1_188:
	setp.neu.f64 	%p316, %fd269, 0d7FF0000000000000;
	@%p316 bra 	$L__BB1_190;
	selp.b32 	%r797, 0, 2146435072, %p309;
	or.b32  	%r798, %r797, -2147483648;
	selp.b32 	%r799, %r798, %r797, %p2;
	selp.b32 	%r800, %r799, %r797, %p312;
	mov.b32 	%r801, 0;
	mov.b64 	%fd1241, {%r801, %r800};
$L__BB1_190:
	setp.lt.s32 	%p319, %r4, 0;
	setp.eq.s32 	%p320, %r5, 1062207488;
	setp.eq.f64 	%p322, %fd268, 0d3FF0000000000000;
	selp.f64 	%fd1127, 0d3FF0000000000000, %fd1241, %p322;
	cvt.rn.f32.f64 	%f123, %fd1127;
	add.f32 	%f124, %f112, 0f43960000;
	cvt.f64.f32 	%fd274, %f124;
	{
	.reg .b32 %temp; 
	mov.b64 	{%temp, %r146}, %fd274;
	}
	abs.f64 	%fd275, %fd274;
	{ // callseq 23, 0
	.param .b64 param0;
	st.param.f64 	[param0], %fd275;
	.param .b64 param1;
	st.param.f64 	[param1], 0d4000000000000000;
	.param .b64 retval0;
	call.uni (retval0), 
	__internal_accurate_pow, 
	(
	param0, 
	param1
	);
	ld.param.f64 	%fd1128, [retval0];
	} // callseq 23
	setp.lt.s32 	%p323, %r146, 0;
	neg.f64 	%fd1130, %fd1128;
	selp.f64 	%fd1131, %fd1130, %fd1128, %p320;
	selp.f64 	%fd1132, %fd1131, %fd1128, %p323;
	setp.eq.f32 	%p324, %f124, 0f00000000;
	selp.b32 	%r802, %r146, 0, %p320;
	or.b32  	%r803, %r802, 2146435072;
	selp.b32 	%r804, %r803, %r802, %p319;
	mov.b32 	%r805, 0;
	mov.b64 	%fd1133, {%r805, %r804};
	selp.f64 	%fd1242, %fd1133, %fd1132, %p324;
	add.f64 	%fd1134, %fd274, 0d4000000000000000;
	{
	.reg .b32 %temp; 
	mov.b64 	{%temp, %r806}, %fd1134;
	}
	and.b32  	%r807, %r806, 2146435072;
	setp.ne.s32 	%p325, %r807, 2146435072;
	@%p325 bra 	$L__BB1_195;
	setp.num.f32 	%p326, %f124, %f124;
	@%p326 bra 	$L__BB1_193;
	mov.f64 	%fd1135, 0d4000000000000000;
	add.rn.f64 	%fd1242, %fd274, %fd1135;
	bra.uni 	$L__BB1_195;
$L__BB1_193:
	setp.neu.f64 	%p327, %fd275, 0d7FF0000000000000;
	@%p327 bra 	$L__BB1_195;
	selp.b32 	%r808, %r7, %r6, %p1;
	selp.b32 	%r809, %r808, %r6, %p323;
	mov.b32 	%r810, 0;
	mov.b64 	%fd1242, {%r810, %r809};
$L__BB1_195:
	setp.lt.s32 	%p329, %r8, 0;
	and.b32  	%r811, %r8, 2146435072;
	setp.eq.s32 	%p330, %r811, 1072693248;
	setp.eq.f32 	%p331, %f124, 0f3F800000;
	mov.f64 	%fd1136, 0d4146E36000000000;
	div.rn.f64 	%fd1137, %fd1136, %fd1242;
	add.f64 	%fd1138, %fd1137, 0d3FF0000000000000;
	selp.f64 	%fd280, 0d4146E36080000000, %fd1138, %p331;
	{
	.reg .b32 %temp; 
	mov.b64 	{%temp, %r147}, %fd280;
	}
	abs.f64 	%fd281, %fd280;
	{ // callseq 24, 0
	.param .b64 param0;
	st.param.f64 	[param0], %fd281;
	.param .b64 param1;
	st.param.f64 	[param1], 0dBFF0000000000000;
	.param .b64 retval0;
	call.uni (retval0), 
	__internal_accurate_pow, 
	(
	param0, 
	param1
	);
	ld.param.f64 	%fd1139, [retval0];
	} // callseq 24
	setp.lt.s32 	%p332, %r147, 0;
	neg.f64 	%fd1141, %fd1139;
	selp.f64 	%fd1142, %fd1141, %fd1139, %p330;
	selp.f64 	%fd1143, %fd1142, %fd1139, %p332;
	setp.eq.f64 	%p333, %fd280, 0d0000000000000000;
	selp.b32 	%r812, %r147, 0, %p330;
	or.b32  	%r813, %r812, 2146435072;
	selp.b32 	%r814, %r813, %r812, %p329;
	mov.b32 	%r815, 0;
	mov.b64 	%fd1144, {%r815, %r814};
	selp.f64 	%fd1243, %fd1144, %fd1143, %p333;
	add.f64 	%fd1145, %fd280, 0dBFF0000000000000;
	{
	.reg .b32 %temp; 
	mov.b64 	{%temp, %r816}, %fd1145;
	}
	and.b32  	%r817, %r816, 2146435072;
	setp.ne.s32 	%p334, %r817, 2146435072;
	@%p334 bra 	$L__BB1_200;
	setp.num.f64 	%p335, %fd280, %fd280;
	@%p335 bra 	$L__BB1_198;
	mov.f64 	%fd1146, 0dBFF0000000000000;
	add.rn.f64 	%fd1243, %fd280, %fd1146;
	bra.uni 	$L__BB1_200;
$L__BB1_198:
	setp.neu.f64 	%p336, %fd281, 0d7FF0000000000000;
	@%p336 bra 	$L__BB1_200;
	selp.b32 	%r818, 0, 2146435072, %p329;
	or.b32  	%r819, %r818, -2147483648;
	selp.b32 	%r820, %r819, %r818, %p2;
	selp.b32 	%r821, %r820, %r818, %p332;
	mov.b32 	%r822, 0;
	mov.b64 	%fd1243, {%r822, %r821};
$L__BB1_200:
	ld.param.u64 	%rd226, [_Z12computeStatePfS_ifS_iS_ii_param_1];
	setp.eq.f64 	%p339, %fd280, 0d3FF0000000000000;
	selp.f64 	%fd1147, 0d3FF0000000000000, %fd1243, %p339;
	cvt.rn.f32.f64 	%f125, %fd1147;
	mul.wide.s32 	%rd90, %r866, 4;
	cvta.to.global.u64 	%rd91, %rd226;
	add.s64 	%rd92, %rd91, %rd90;
	add.f32 	%f726, %f30, %f32;
	add.f32 	%f727, %f34, %f726;
	add.f32 	%f728, %f727, %f36;
	add.f32 	%f729, %f728, %f37;
	add.f32 	%f730, %f729, %f43;
	add.f32 	%f731, %f730, %f46;
	add.f32 	%f732, %f731, %f48;
	add.f32 	%f733, %f49, %f732;
	add.f32 	%f734, %f733, %f52;
	add.f32 	%f735, %f53, %f734;
	add.f32 	%f736, %f54, %f735;
	st.global.f32 	[%rd92], %f736;
	ld.global.f32 	%f126, [%rd18];
	sub.f32 	%f737, %f56, %f126;
	div.rn.f32 	%f738, %f737, %f58;
	fma.rn.f32 	%f127, %f157, %f738, %f126;
	abs.f32 	%f739, %f127;
	setp.equ.f32 	%p340, %f739, 0f7F800000;
	@%p340 bra 	$L__BB1_202;
	mul.wide.s32 	%rd93, %r860, 4;
	add.s64 	%rd94, %rd1, %rd93;
	st.global.f32 	[%rd94], %f127;
	bra.uni 	$L__BB1_203;
$L__BB1_202:
	mul.wide.s32 	%rd95, %r860, 4;
	add.s64 	%rd96, %rd1, %rd95;
	st.global.f32 	[%rd96], %f126;
$L__BB1_203:
	ld.param.u32 	%r831, [_Z12computeStatePfS_ifS_iS_ii_param_2];
	ld.param.u64 	%rd216, [_Z12computeStatePfS_ifS_iS_ii_param_0];
	mul.wide.s32 	%rd97, %r860, 4;
	cvta.to.global.u64 	%rd98, %rd216;
	add.s64 	%rd99, %rd98, %rd97;
	mul.wide.s32 	%rd100, %r831, 4;
	add.s64 	%rd101, %rd99, %rd100;
	ld.global.f32 	%f128, [%rd101];
	sub.f32 	%f740, %f60, %f128;
	div.rn.f32 	%f741, %f740, %f77;
	fma.rn.f32 	%f129, %f157, %f741, %f128;
	abs.f32 	%f742, %f129;
	setp.equ.f32 	%p341, %f742, 0f7F800000;
	@%p341 bra 	$L__BB1_205;
	mul.wide.s32 	%rd102, %r859, 4;
	add.s64 	%rd103, %rd1, %rd102;
	st.global.f32 	[%rd103], %f129;
	bra.uni 	$L__BB1_206;
$L__BB1_205:
	mul.wide.s32 	%rd104, %r859, 4;
	add.s64 	%rd105, %rd1, %rd104;
	st.global.f32 	[%rd105], %f128;
$L__BB1_206:
	ld.param.u32 	%r832, [_Z12computeStatePfS_ifS_iS_ii_param_2];
	ld.param.u64 	%rd217, [_Z12computeStatePfS_ifS_iS_ii_param_0];
	mul.wide.s32 	%rd106, %r860, 4;
	cvta.to.global.u64 	%rd107, %rd217;
	add.s64 	%rd108, %rd107, %rd106;
	mul.wide.s32 	%rd109, %r832, 8;
	add.s64 	%rd110, %rd108, %rd109;
	ld.global.f32 	%f130, [%rd110];
	sub.f32 	%f743, %f61, %f130;
	rcp.rn.f32 	%f744, %f78;
	div.rn.f32 	%f745, %f743, %f744;
	fma.rn.f32 	%f131, %f157, %f745, %f130;
	abs.f32 	%f746, %f131;
	setp.equ.f32 	%p342, %f746, 0f7F800000;
	@%p342 bra 	$L__BB1_208;
	mul.wide.s32 	%rd111, %r858, 4;
	add.s64 	%rd112, %rd1, %rd111;
	st.global.f32 	[%rd112], %f131;
	bra.uni 	$L__BB1_209;
$L__BB1_208:
	mul.wide.s32 	%rd113, %r858, 4;
	add.s64 	%rd114, %rd1, %rd113;
	st.global.f32 	[%rd114], %f130;
$L__BB1_209:
	ld.param.u32 	%r833, [_Z12computeStatePfS_ifS_iS_ii_param_2];
	ld.param.u64 	%rd218, [_Z12computeStatePfS_ifS_iS_ii_param_0];
	mul.wide.s32 	%rd115, %r860, 4;
	cvta.to.global.u64 	%rd116, %rd218;
	add.s64 	%rd117, %rd116, %rd115;
	mul.wide.s32 	%rd118, %r833, 12;
	add.s64 	%rd119, %rd117, %rd118;
	ld.global.f32 	%f132, [%rd119];
	sub.f32 	%f747, %f80, %f132;
	div.rn.f32 	%f748, %f747, %f81;
	fma.rn.f32 	%f133, %f157, %f748, %f132;
	abs.f32 	%f749, %f133;
	setp.equ.f32 	%p343, %f749, 0f7F800000;
	@%p343 bra 	$L__BB1_211;
	mul.wide.s32 	%rd120, %r857, 4;
	add.s64 	%rd121, %rd1, %rd120;
	st.global.f32 	[%rd121], %f133;
	bra.uni 	$L__BB1_212;
$L__BB1_211:
	mul.wide.s32 	%rd122, %r857, 4;
	add.s64 	%rd123, %rd1, %rd122;
	st.global.f32 	[%rd123], %f132;
$L__BB1_212:
	ld.param.u32 	%r834, [_Z12computeStatePfS_ifS_iS_ii_param_2];
	ld.param.u64 	%rd219, [_Z12computeStatePfS_ifS_iS_ii_param_0];
	mul.wide.s32 	%rd124, %r860, 4;
	cvta.to.global.u64 	%rd125, %rd219;
	add.s64 	%rd126, %rd125, %rd124;
	mul.wide.s32 	%rd127, %r834, 16;
	add.s64 	%rd128, %rd126, %rd127;
	ld.global.f32 	%f134, [%rd128];
	rcp.rn.f32 	%f750, %f83;
	sub.f32 	%f751, %f750, %f134;
	div.rn.f32 	%f752, %f751, %f88;
	fma.rn.f32 	%f135, %f157, %f752, %f134;
	abs.f32 	%f753, %f135;
	setp.equ.f32 	%p344, %f753, 0f7F800000;
	@%p344 bra 	$L__BB1_214;
	mul.wide.s32 	%rd129, %r856, 4;
	add.s64 	%rd130, %rd1, %rd129;
	st.global.f32 	[%rd130], %f135;
	bra.uni 	$L__BB1_215;
$L__BB1_214:
	mul.wide.s32 	%rd131, %r856, 4;
	add.s64 	%rd132, %rd1, %rd131;
	st.global.f32 	[%rd132], %f134;
$L__BB1_215:
	ld.param.u32 	%r835, [_Z12computeStatePfS_ifS_iS_ii_param_2];
	ld.param.u64 	%rd220, [_Z12computeStatePfS_ifS_iS_ii_param_0];
	mul.wide.s32 	%rd133, %r860, 4;
	cvta.to.global.u64 	%rd134, %rd220;
	add.s64 	%rd135, %rd134, %rd133;
	mul.wide.s32 	%rd136, %r835, 20;
	add.s64 	%rd137, %rd135, %rd136;
	ld.global.f32 	%f136, [%rd137];
	cvt.f64.f32 	%fd1148, %f89;
	mov.f64 	%fd1149, 0d3FE570A3D70A3D71;
	div.rn.f64 	%fd1150, %fd1149, %fd1148;
	add.f64 	%fd1151, %fd1150, 0d3FD51EB851EB851F;
	cvt.rn.f32.f64 	%f754, %fd1151;
	sub.f32 	%f755, %f754, %f136;
	div.rn.f32 	%f756, %f755, %f92;
	fma.rn.f32 	%f137, %f157, %f756, %f136;
	abs.f32 	%f757, %f137;
	setp.equ.f32 	%p345, %f757, 0f7F800000;
	@%p345 bra 	$L__BB1_217;
	mul.wide.s32 	%rd138, %r855, 4;
	add.s64 	%rd139, %rd1, %rd138;
	st.global.f32 	[%rd139], %f137;
	bra.uni 	$L__BB1_218;
$L__BB1_217:
	mul.wide.s32 	%rd140, %r855, 4;
	add.s64 	%rd141, %rd1, %rd140;
	st.global.f32 	[%rd141], %f136;
$L__BB1_218:
	ld.param.u32 	%r836, [_Z12computeStatePfS_ifS_iS_ii_param_2];
	ld.param.u64 	%rd221, [_Z12computeStatePfS_ifS_iS_ii_param_0];
	mul.wide.s32 	%rd142, %r860, 4;
	cvta.to.global.u64 	%rd143, %rd221;
	add.s64 	%rd144, %rd143, %rd142;
	mul.wide.s32 	%rd145, %r836, 24;
	add.s64 	%rd146, %rd144, %rd145;
	ld.global.f32 	%f138, [%rd146];
	sub.f32 	%f758, %f94, %f138;
	div.rn.f32 	%f759, %f758, %f95;
	fma.rn.f32 	%f139, %f157, %f759, %f138;
	abs.f32 	%f760, %f139;
	setp.equ.f32 	%p346, %f760, 0f7F800000;
	@%p346 bra 	$L__BB1_220;
	mul.wide.s32 	%rd147, %r854, 4;
	add.s64 	%rd148, %rd1, %rd147;
	st.global.f32 	[%rd148], %f139;
	bra.uni 	$L__BB1_221;
$L__BB1_220:
	mul.wide.s32 	%rd149, %r854, 4;
	add.s64 	%rd150, %rd1, %rd149;
	st.global.f32 	[%rd150], %f138;
$L__BB1_221:
	ld.param.u32 	%r837, [_Z12computeStatePfS_ifS_iS_ii_param_2];
	ld.param.u64 	%rd222, [_Z12computeStatePfS_ifS_iS_ii_param_0];
	mul.wide.s32 	%rd151, %r860, 4;
	cvta.to.global.u64 	%rd19, %rd222;
	add.s64 	%rd152, %rd19, %rd151;
	mul.wide.s32 	%rd153, %r837, 28;
	add.s64 	%rd154, %rd152, %rd153;
	ld.global.f32 	%f140, [%rd154];
	rcp.rn.f32 	%f761, %f96;
	sub.f32 	%f762, %f761, %f140;
	div.rn.f32 	%f763, %f762, %f99;
	fma.rn.f32 	%f141, %f157, %f763, %f140;
	abs.f32 	%f764, %f141;
	setp.equ.f32 	%p347, %f764, 0f7F800000;
	@%p347 bra 	$L__BB1_223;
	mul.wide.s32 	%rd155, %r853, 4;
	add.s64 	%rd156, %rd1, %rd155;
	st.global.f32 	[%rd156], %f141;
	bra.uni 	$L__BB1_224;
$L__BB1_223:
	mul.wide.s32 	%rd157, %r853, 4;
	add.s64 	%rd158, %rd1, %rd157;
	st.global.f32 	[%rd158], %f140;
$L__BB1_224:
	ld.param.u32 	%r838, [_Z12computeStatePfS_ifS_iS_ii_param_2];
	mul.wide.s32 	%rd159, %r860, 4;
	add.s64 	%rd160, %rd19, %rd159;
	mul.wide.s32 	%rd161, %r838, 32;
	add.s64 	%rd162, %rd160, %rd161;
	ld.global.f32 	%f142, [%rd162];
	rcp.rn.f32 	%f765, %f100;
	sub.f32 	%f766, %f765, %f142;
	div.rn.f32 	%f767, %f766, %f103;
	fma.rn.f32 	%f143, %f157, %f767, %f142;
	abs.f32 	%f768, %f143;
	setp.equ.f32 	%p348, %f768, 0f7F800000;
	@%p348 bra 	$L__BB1_226;
	mul.wide.s32 	%rd163, %r852, 4;
	add.s64 	%rd164, %rd1, %rd163;
	st.global.f32 	[%rd164], %f143;
	bra.uni 	$L__BB1_227;
$L__BB1_226:
	mul.wide.s32 	%rd165, %r852, 4;
	add.s64 	%rd166, %rd1, %rd165;
	st.global.f32 	[%rd166], %f142;
$L__BB1_227:
	ld.param.u32 	%r839, [_Z12computeStatePfS_ifS_iS_ii_param_2];
	mul.wide.s32 	%rd167, %r860, 4;
	add.s64 	%rd168, %rd19, %rd167;
	mul.wide.s32 	%rd169, %r839, 36;
	add.s64 	%rd170, %rd168, %rd169;
	ld.global.f32 	%f144, [%rd170];
	rcp.rn.f32 	%f769, %f104;
	sub.f32 	%f770, %f769, %f144;
	div.rn.f32 	%f771, %f770, %f105;
	fma.rn.f32 	%f145, %f157, %f771, %f144;
	abs.f32 	%f772, %f145;
	setp.equ.f32 	%p349, %f772, 0f7F800000;
	@%p349 bra 	$L__BB1_229;
	mul.wide.s32 	%rd171, %r851, 4;
	add.s64 	%rd172, %rd1, %rd171;
	st.global.f32 	[%rd172], %f145;
	bra.uni 	$L__BB1_230;
$L__BB1_229:
	mul.wide.s32 	%rd173, %r851, 4;
	add.s64 	%rd174, %rd1, %rd173;
	st.global.f32 	[%rd174], %f144;
$L__BB1_230:
	ld.param.u32 	%r840, [_Z12computeStatePfS_ifS_iS_ii_param_2];
	mul.wide.s32 	%rd175, %r860, 4;
	add.s64 	%rd176, %rd19, %rd175;
	mul.wide.s32 	%rd177, %r840, 40;
	add.s64 	%rd178, %rd176, %rd177;
	ld.global.f32 	%f146, [%rd178];
	rcp.rn.f32 	%f773, %f106;
	sub.f32 	%f774, %f773, %f146;
	div.rn.f32 	%f775, %f774, %f109;
	fma.rn.f32 	%f147, %f157, %f775, %f146;
	abs.f32 	%f776, %f147;
	setp.equ.f32 	%p350, %f776, 0f7F800000;
	@%p350 bra 	$L__BB1_232;
	mul.wide.s32 	%rd179, %r850, 4;
	add.s64 	%rd180, %rd1, %rd179;
	st.global.f32 	[%rd180], %f147;
	bra.uni 	$L__BB1_233;
$L__BB1_232:
	mul.wide.s32 	%rd181, %r850, 4;
	add.s64 	%rd182, %rd1, %rd181;
	st.global.f32 	[%rd182], %f146;
$L__BB1_233:
	ld.param.u32 	%r841, [_Z12computeStatePfS_ifS_iS_ii_param_2];
	mul.wide.s32 	%rd183, %r849, 4;
	add.s64 	%rd20, %rd1, %rd183;
	mul.wide.s32 	%rd184, %r860, 4;
	add.s64 	%rd185, %rd19, %rd184;
	mul.wide.s32 	%rd186, %r841, 44;
	add.s64 	%rd187, %rd185, %rd186;
	ld.global.f32 	%f148, [%rd187];
	rcp.rn.f32 	%f777, %f110;
	sub.f32 	%f778, %f777, %f148;
	div.rn.f32 	%f779, %f778, %f111;
	fma.rn.f32 	%f149, %f157, %f779, %f148;
	abs.f32 	%f780, %f149;
	setp.equ.f32 	%p351, %f780, 0f7F800000;
	@%p351 bra 	$L__BB1_235;
	st.global.f32 	[%rd20], %f149;
	bra.uni 	$L__BB1_236;
$L__BB1_235:
	st.global.f32 	[%rd20], %f148;
$L__BB1_236:
	ld.param.u32 	%r842, [_Z12computeStatePfS_ifS_iS_ii_param_2];
	ld.param.u64 	%rd223, [_Z12computeStatePfS_ifS_iS_ii_param_0];
	mul.wide.s32 	%rd188, %r848, 4;
	add.s64 	%rd21, %rd1, %rd188;
	cvta.to.global.u64 	%rd189, %rd223;
	mul.wide.s32 	%rd190, %r860, 4;
	add.s64 	%rd191, %rd189, %rd190;
	mul.wide.s32 	%rd192, %r842, 48;
	add.s64 	%rd193, %rd191, %rd192;
	ld.global.f32 	%f150, [%rd193];
	mul.f32 	%f781, %f117, 0fB83CBE62;
	mul.wide.s32 	%rd194, %r863, 4;
	add.s64 	%rd195, %rd189, %rd194;
	mul.wide.s32 	%rd22, %r842, 4;
	add.s64 	%rd23, %rd195, %rd22;
	ld.global.f32 	%f782, [%rd23];
	mul.f32 	%f783, %f781, %f782;
	mul.f32 	%f784, %f150, %f783;
	mov.f32 	%f785, 0f3F800000;
	sub.f32 	%f786, %f785, %f150;
	fma.rn.f32 	%f787, %f786, 0f3BA3D70A, %f784;
	fma.rn.f32 	%f151, %f157, %f787, %f150;
	abs.f32 	%f788, %f151;
	setp.equ.f32 	%p352, %f788, 0f7F800000;
	@%p352 bra 	$L__BB1_238;
	st.global.f32 	[%rd21], %f151;
	bra.uni 	$L__BB1_239;
$L__BB1_238:
	st.global.f32 	[%rd21], %f150;
$L__BB1_239:
	ld.param.u64 	%rd224, [_Z12computeStatePfS_ifS_iS_ii_param_0];
	mul.wide.s32 	%rd196, %r863, 4;
	add.s64 	%rd24, %rd1, %rd196;
	cvta.to.global.u64 	%rd197, %rd224;
	add.s64 	%rd198, %rd197, %rd196;
	ld.global.f32 	%f152, [%rd198];
	cvt.f64.f32 	%fd1152, %f152;
	cvt.f64.f32 	%fd1153, %f121;
	add.f32 	%f789, %f49, %f54;
	add.f32 	%f790, %f46, %f46;
	sub.f32 	%f791, %f789, %f790;
	cvt.f64.f32 	%fd1154, %f791;
	mul.f64 	%fd1155, %fd1154, 0dC12E848000000000;
	mul.f64 	%fd1156, %fd1155, 0d3F2833F720000000;
	div.rn.f64 	%fd1157, %fd1156, 0d40A8BAFB60000000;
	sub.f32 	%f792, %f113, %f115;
	mul.f32 	%f793, %f792, 0f3D889552;
	cvt.f64.f32 	%fd1158, %f793;
	add.f64 	%fd1159, %fd1158, %fd1157;
	cvt.f64.f32 	%fd1160, %f119;
	add.f64 	%fd1161, %fd1159, %fd1160;
	mul.f64 	%fd1162, %fd1161, %fd1153;
	fma.rn.f64 	%fd286, %fd1162, %fd3, %fd1152;
	abs.f64 	%fd1163, %fd286;
	setp.equ.f64 	%p353, %fd1163, 0d7FF0000000000000;
	@%p353 bra 	$L__BB1_241;
	cvt.rn.f32.f64 	%f794, %fd286;
	st.global.f32 	[%rd24], %f794;
	bra.uni 	$L__BB1_242;
$L__BB1_241:
	st.global.f32 	[%rd24], %f152;
$L__BB1_242:
	mul.wide.s32 	%rd199, %r862, 4;
	add.s64 	%rd25, %rd1, %rd199;
	ld.global.f32 	%f153, [%rd23];
	cvt.f64.f32 	%fd1164, %f153;
	cvt.f64.f32 	%fd1165, %f123;
	cvt.f64.f32 	%fd1166, %f32;
	mul.f64 	%fd1167, %fd1166, 0dC12E848000000000;
	mul.f64 	%fd1168, %fd1167, 0d3F2833F720000000;
	div.rn.f64 	%fd1169, %fd1168, 0d40251A7040000000;
	mul.f32 	%f795, %f118, 0f41A00EFB;
	cvt.f64.f32 	%fd1170, %f795;
	add.f64 	%fd1171, %fd1170, %fd1169;
	mul.f32 	%f796, %f119, 0fC395FFFF;
	cvt.f64.f32 	%fd1172, %f796;
	add.f64 	%fd1173, %fd1171, %fd1172;
	mul.f64 	%fd1174, %fd1173, %fd1165;
	fma.rn.f64 	%fd287, %fd1174, %fd3, %fd1164;
	abs.f64 	%fd1175, %fd287;
	setp.equ.f64 	%p354, %fd1175, 0d7FF0000000000000;
	@%p354 bra 	$L__BB1_244;
	cvt.rn.f32.f64 	%f797, %fd287;
	st.global.f32 	[%rd25], %f797;
	bra.uni 	$L__BB1_245;
$L__BB1_244:
	st.global.f32 	[%rd25], %f153;
$L__BB1_245:
	ld.param.u32 	%r843, [_Z12computeStatePfS_ifS_iS_ii_param_2];
	ld.param.u64 	%rd225, [_Z12computeStatePfS_ifS_iS_ii_param_0];
	mul.wide.s32 	%rd200, %r861, 4;
	add.s64 	%rd26, %rd1, %rd200;
	cvta.to.global.u64 	%rd201, %rd225;
	mul.wide.s32 	%rd202, %r863, 4;
	add.s64 	%rd203, %rd201, %rd202;
	mul.wide.s32 	%rd204, %r843, 8;
	add.s64 	%rd205, %rd203, %rd204;
	ld.global.f32 	%f154, [%rd205];
	sub.f32 	%f798, %f115, %f113;
	sub.f32 	%f799, %f798, %f118;
	mul.f32 	%f800, %f799, %f125;
	fma.rn.f32 	%f155, %f157, %f800, %f154;
	abs.f32 	%f801, %f155;
	setp.equ.f32 	%p355, %f801, 0f7F800000;
	@%p355 bra 	$L__BB1_247;
	st.global.f32 	[%rd26], %f155;
	bra.uni 	$L__BB1_248;
$L__BB1_247:
	st.global.f32 	[%rd26], %f154;
$L__BB1_248:
	mul.wide.s32 	%rd206, %r847, 4;
	add.s64 	%rd27, %rd1, %rd206;
	add.s64 	%rd207, %rd19, %rd206;
	ld.global.f32 	%f156, [%rd207];
	cvt.f64.f32 	%fd1176, %f156;
	fma.rn.f32 	%f802, %f46, 0f40400000, %f30;
	fma.rn.f32 	%f803, %f48, 0f40400000, %f802;
	add.f32 	%f804, %f803, %f53;
	cvt.f64.f32 	%fd1177, %f804;
	mul.f64 	%fd1178, %fd1177, 0dC12E848000000000;
	mul.f64 	%fd1179, %fd1178, 0d3F2833F720000000;
	div.rn.f64 	%fd1180, %fd1179, 0d4098BAFB60000000;
	fma.rn.f64 	%fd288, %fd1180, %fd3, %fd1176;
	abs.f64 	%fd1181, %fd288;
	setp.equ.f64 	%p356, %fd1181, 0d7FF0000000000000;
	@%p356 bra 	$L__BB1_250;
	cvt.rn.f32.f64 	%f805, %fd288;
	st.global.f32 	[%rd27], %f805;
	bra.uni 	$L__BB1_251;
$L__BB1_250:
	st.global.f32 	[%rd27], %f156;
$L__BB1_251:
	ld.param.u32 	%r846, [_Z12computeStatePfS_ifS_iS_ii_param_8];
	mul.wide.s32 	%rd208, %r847, 4;
	add.s64 	%rd209, %rd19, %rd208;
	add.s64 	%rd210, %rd209, %rd22;
	ld.global.f32 	%f806, [%rd210];
	cvt.f64.f32 	%fd1182, %f806;
	add.f32 	%f807, %f34, %f36;
	add.f32 	%f808, %f807, %f37;
	add.f32 	%f809, %f808, %f43;
	add.f32 	%f810, %f48, %f48;
	sub.f32 	%f811, %f809, %f810;
	add.f32 	%f812, %f811, %f52;
	cvt.f64.f32 	%fd1183, %f812;
	mul.f64 	%fd1184, %fd1183, 0dC0F86A0000000000;
	mul.f64 	%fd1185, %fd1184, 0d3F2833F720000000;
	div.rn.f64 	%fd1186, %fd1185, 0d4098BAFB60000000;
	fma.rn.f64 	%fd1187, %fd1186, %fd3, %fd1182;
	abs.f64 	%fd1188, %fd1187;
	setp.ne.f64 	%p357, %fd1188, 0d7FF0000000000000;
	cvt.rn.f32.f64 	%f813, %fd1187;
	selp.f32 	%f814, %f813, %f806, %p357;
	mul.wide.s32 	%rd211, %r864, 4;
	add.s64 	%rd212, %rd1, %rd211;
	st.global.f32 	[%rd212], %f814;
	add.s32 	%r867, %r867, 1;
	add.s32 	%r866, %r866, 1;
	add.s32 	%r865, %r865, 1;
	add.s32 	%r864, %r864, 1;
	add.s32 	%r863, %r863, 1;
	add.s32 	%r862, %r862, 1;
	add.s32 	%r861, %r861, 1;
	add.s32 	%r860, %r860, 1;
	add.s32 	%r859, %r859, 1;
	add.s32 	%r858, %r858, 1;
	add.s32 	%r857, %r857, 1;
	add.s32 	%r856, %r856, 1;
	add.s32 	%r855, %r855, 1;
	add.s32 	%r854, %r854, 1;
	add.s32 	%r853, %r853, 1;
	add.s32 	%r852, %r852, 1;
	add.s32 	%r851, %r851, 1;
	add.s32 	%r850, %r850, 1;
	add.s32 	%r849, %r849, 1;
	add.s32 	%r848, %r848, 1;
	add.s32 	%r847, %r847, 1;
	mov.u32 	%r823, %tid.x;
	mad.lo.s32 	%r824, %r846, %r823, %r846;
	setp.lt.s32 	%p358, %r867, %r824;
	@%p358 bra 	$L__BB1_2;
$L__BB1_252:
	ret;

}
	// .globl	_Z11updateStatePfS_ii
.visible .entry _Z11updateStatePfS_ii(
	.param .u64 .ptr .align 1 _Z11updateStatePfS_ii_param_0,
	.param .u64 .ptr .align 1 _Z11updateStatePfS_ii_param_1,
	.param .u32 _Z11updateStatePfS_ii_param_2,
	.param .u32 _Z11updateStatePfS_ii_param_3
)
{
	.reg .pred 	%p<3>;
	.reg .b32 	%r<19>;
	.reg .b32 	%f<19>;
	.reg .b64 	%rd<61>;

	ld.param.u32 	%r9, [_Z11updateStatePfS_ii_param_3];
	setp.lt.s32 	%p1, %r9, 1;
	@%p1 bra 	$L__BB2_3;
	ld.param.u32 	%r16, [_Z11updateStatePfS_ii_param_3];
	ld.param.u32 	%r14, [_Z11updateStatePfS_ii_param_2];
	mov.u32 	%r10, %ctaid.x;
	mul.lo.s32 	%r11, %r10, %r14;
	mad.lo.s32 	%r12, %r11, 19, %r14;
	mul.wide.s32 	%rd1, %r14, 4;
	mov.u32 	%r13, %tid.x;
	mul.lo.s32 	%r18, %r16, %r13;
	add.s32 	%r17, %r18, %r12;
	mul.wide.s32 	%rd2, %r14, 8;
	mul.wide.s32 	%rd3, %r14, 12;
	mul.wide.s32 	%rd4, %r14, 16;
	mul.wide.s32 	%rd5, %r14, 20;
	mul.wide.s32 	%rd6, %r14, 24;
	mul.wide.s32 	%rd7, %r14, 28;
	mul.wide.s32 	%rd8, %r14, 36;
	mul.wide.s32 	%rd9, %r14, 40;
	mul.wide.s32 	%rd10, %r14, 44;
	mul.wide.s32 	%rd11, %r14, 48;
	mul.wide.s32 	%rd12, %r14, 52;
	mul.wide.s32 	%rd13, %r14, 64;
	add.s32 	%r3, %r18, %r16;
$L__BB2_2:
	ld.param.u32 	%r15, [_Z11updateStatePfS_ii_param_2];
	ld.param.u64 	%rd60, [_Z11updateStatePfS_ii_param_1];
	ld.param.u64 	%rd59, [_Z11updateStatePfS_ii_param_0];
	mul.wide.s32 	%rd16, %r17, 4;
	cvta.to.global.u64 	%rd17, %rd59;
	add.s64 	%rd18, %rd17, %rd16;
	cvta.to.global.u64 	%rd19, %rd60;
	add.s64 	%rd20, %rd19, %rd16;
	ld.global.f32 	%f1, [%rd20];
	st.global.f32 	[%rd18], %f1;
	add.s64 	%rd21, %rd20, %rd1;
	ld.global.f32 	%f2, [%rd21];
	add.s64 	%rd22, %rd18, %rd1;
	st.global.f32 	[%rd22], %f2;
	add.s64 	%rd23, %rd20, %rd2;
	ld.global.f32 	%f3, [%rd23];
	add.s64 	%rd24, %rd18, %rd2;
	st.global.f32 	[%rd24], %f3;
	add.s64 	%rd25, %rd20, %rd3;
	ld.global.f32 	%f4, [%rd25];
	add.s64 	%rd26, %rd18, %rd3;
	st.global.f32 	[%rd26], %f4;
	add.s64 	%rd27, %rd20, %rd4;
	ld.global.f32 	%f5, [%rd27];
	add.s64 	%rd28, %rd18, %rd4;
	st.global.f32 	[%rd28], %f5;
	add.s64 	%rd29, %rd20, %rd5;
	ld.global.f32 	%f6, [%rd29];
	add.s64 	%rd30, %rd18, %rd5;
	st.global.f32 	[%rd30], %f6;
	add.s64 	%rd31, %rd20, %rd6;
	ld.global.f32 	%f7, [%rd31];
	add.s64 	%rd32, %rd18, %rd6;
	st.global.f32 	[%rd32], %f7;
	add.s64 	%rd33, %rd20, %rd7;
	ld.global.f32 	%f8, [%rd33];
	add.s64 	%rd34, %rd18, %rd7;
	st.global.f32 	[%rd34], %f8;
	mul.wide.s32 	%rd35, %r15, 32;
	add.s64 	%rd36, %rd20, %rd35;
	ld.global.f32 	%f9, [%rd36];
	add.s64 	%rd37, %rd18, %rd35;
	st.global.f32 	[%rd37], %f9;
	add.s64 	%rd38, %rd20, %rd8;
	ld.global.f32 	%f10, [%rd38];
	add.s64 	%rd39, %rd18, %rd8;
	st.global.f32 	[%rd39], %f10;
	add.s64 	%rd40, %rd20, %rd9;
	ld.global.f32 	%f11, [%rd40];
	add.s64 	%rd41, %rd18, %rd9;
	st.global.f32 	[%rd41], %f11;
	add.s64 	%rd42, %rd20, %rd10;
	ld.global.f32 	%f12, [%rd42];
	add.s64 	%rd43, %rd18, %rd10;
	st.global.f32 	[%rd43], %f12;
	add.s64 	%rd44, %rd20, %rd11;
	ld.global.f32 	%f13, [%rd44];
	add.s64 	%rd45, %rd18, %rd11;
	st.global.f32 	[%rd45], %f13;
	add.s64 	%rd46, %rd20, %rd12;
	ld.global.f32 	%f14, [%rd46];
	add.s64 	%rd47, %rd18, %rd12;
	st.global.f32 	[%rd47], %f14;
	mul.wide.s32 	%rd48, %r15, 56;
	add.s64 	%rd49, %rd20, %rd48;
	ld.global.f32 	%f15, [%rd49];
	add.s64 	%rd50, %rd18, %rd48;
	st.global.f32 	[%rd50], %f15;
	mul.wide.s32 	%rd51, %r15, 60;
	add.s64 	%rd52, %rd20, %rd51;
	ld.global.f32 	%f16, [%rd52];
	add.s64 	%rd53, %rd18, %rd51;
	st.global.f32 	[%rd53], %f16;
	add.s64 	%rd54, %rd20, %rd13;
	ld.global.f32 	%f17, [%rd54];
	add.s64 	%rd55, %rd18, %rd13;
	st.global.f32 	[%rd55], %f17;
	mul.wide.s32 	%rd56, %r15, 68;
	add.s64 	%rd57, %rd20, %rd56;
	ld.global.f32 	%f18, [%rd57];
	add.s64 	%rd58, %rd18, %rd56;
	st.global.f32 	[%rd58], %f18;
	add.s32 	%r18, %r18, 1;
	add.s32 	%r17, %r17, 1;
	setp.lt.s32 	%p2, %r18, %r3;
	@%p2 bra 	$L__BB2_2;
$L__BB2_3:
	ret;

}
	// .globl	_Z15compute_voltagePfS_S_fS_iiiiiffiibPii
.visible .entry _Z15compute_voltagePfS_S_fS_iiiiiffiibPii(
	.param .u64 .ptr .align 1 _Z15compute_voltagePfS_S_fS_iiiiiffiibPii_param_0,
	.param .u64 .ptr .align 1 _Z15compute_voltagePfS_S_fS_iiiiiffiibPii_param_1,
	.param .u64 .ptr .align 1 _Z15compute_voltagePfS_S_fS_iiiiiffiibPii_param_2,
	.param .f32 _Z15compute_voltagePfS_S_fS_iiiiiffiibPii_param_3,
	.param .u64 .ptr .align 1 _Z15compute_voltagePfS_S_fS_iiiiiffiibPii_param_4,
	.param .u32 _Z15compute_voltagePfS_S_fS_iiiiiffiibPii_param_5,
	.param .u32 _Z15compute_voltagePfS_S_fS_iiiiiffiibPii_param_6,
	.param .u32 _Z15compute_voltagePfS_S_fS_iiiiiffiibPii_param_7,
	.param .u32 _Z15compute_voltagePfS_S_fS_iiiiiffiibPii_param_8,
	.param .u32 _Z15compute_voltagePfS_S_fS_iiiiiffiibPii_param_9,
	.param .f32 _Z15compute_voltagePfS_S_fS_iiiiiffiibPii_param_10,
	.param .f32 _Z15compute_voltagePfS_S_fS_iiiiiffiibPii_param_11,
	.param .u32 _Z15compute_voltagePfS_S_fS_iiiiiffiibPii_param_12,
	.param .u32 _Z15compute_voltagePfS_S_fS_iiiiiffiibPii_param_13,
	.param .u8 _Z15compute_voltagePfS_S_fS_iiiiiffiibPii_param_14,
	.param .u64 .ptr .align 1 _Z15compute_voltagePfS_S_fS_iiiiiffiibPii_param_15,
	.param .u32 _Z15compute_voltagePfS_S_fS_iiiiiffiibPii_param_16
)
{
	.reg .pred 	%p<67>;
	.reg .b16 	%rs<2>;
	.reg .b32 	%r<166>;
	.reg .b32 	%f<288>;
	.reg .b64 	%rd<56>;
	.reg .b64 	%fd<26>;

	ld.param.u64 	%rd24, [_Z15compute_voltagePfS_S_fS_iiiiiffiibPii_param_0];
	ld.param.u64 	%rd25, [_Z15compute_voltagePfS_S_fS_iiiiiffiibPii_param_1];
	ld.param.u64 	%rd26, [_Z15compute_voltagePfS_S_fS_iiiiiffiibPii_param_2];
	ld.param.f32 	%f70, [_Z15compute_voltagePfS_S_fS_iiiiiffiibPii_param_3];
	ld.param.u64 	%rd22, [_Z15compute_voltagePfS_S_fS_iiiiiffiibPii_param_4];
	ld.param.u32 	%r90, [_Z15compute_voltagePfS_S_fS_iiiiiffiibPii_param_6];
	ld.param.u32 	%r91, [_Z15compute_voltagePfS_S_fS_iiiiiffiibPii_param_7];
	ld.param.u32 	%r92, [_Z15compute_voltagePfS_S_fS_iiiiiffiibPii_param_8];
	ld.param.u32 	%r93, [_Z15compute_voltagePfS_S_fS_iiiiiffiibPii_param_9];
	ld.param.f32 	%f71, [_Z15compute_voltagePfS_S_fS_iiiiiffiibPii_param_10];
	ld.param.f32 	%f72, [_Z15compute_voltagePfS_S_fS_iiiiiffiibPii_param_11];
	ld.param.u32 	%r94, [_Z15compute_voltagePfS_S_fS_iiiiiffiibPii_param_12];
	ld.param.u32 	%r96, [_Z15compute_voltagePfS_S_fS_iiiiiffiibPii_param_13];
	ld.param.s8 	%rs1, [_Z15compute_voltagePfS_S_fS_iiiiiffiibPii_param_14];
	ld.param.u64 	%rd23, [_Z15compute_voltagePfS_S_fS_iiiiiffiibPii_param_15];
	ld.param.u32 	%r95, [_Z15compute_voltagePfS_S_fS_iiiiiffiibPii_param_16];
	cvta.to.global.u64 	%rd1, %rd23;
	cvta.to.global.u64 	%rd2, %rd25;
	cvta.to.global.u64 	%rd3, %rd26;
	cvta.to.global.u64 	%rd4, %rd24;
	mul.lo.s32 	%r1, %r91, %r90;
	mov.u32 	%r2, %tid.x;
	mul.lo.s32 	%r3, %r96, %r2;
	add.s32 	%r4, %r3, %r96;
	setp.lt.s32 	%p2, %r96, 1;
	@%p2 bra 	$L__BB3_80;
	ld.param.u32 	%r131, [_Z15compute_voltagePfS_S_fS_iiiiiffiibPii_param_6];
	cvta.to.global.u64 	%rd27, %rd22;
	mov.u32 	%r5, %ctaid.x;
	mul.lo.s32 	%r6, %r1, %r5;
	add.s32 	%r98, %r6, %r2;
	mul.lo.s32 	%r99, %r98, %r92;
	add.s32 	%r100, %r99, 15;
	mul.wide.u32 	%rd28, %r100, 4;
	add.s64 	%rd5, %rd27, %rd28;
	add.s32 	%r101, %r99, 16;
	mul.wide.u32 	%rd29, %r101, 4;
	add.s64 	%rd6, %rd27, %rd29;
	mov.f64 	%fd2, 0d3F5205BC00000000;
	{
	.reg .b32 %temp; 
	mov.b64 	{%temp, %r102}, %fd2;
	}
	mov.f64 	%fd3, 0d4000000000000000;
	{
	.reg .b32 %temp; 
	mov.b64 	{%temp, %r103}, %fd3;
	}
	and.b32  	%r105, %r103, 2146435072;
	setp.eq.s32 	%p3, %r105, 1062207488;
	{ // callseq 25, 0
	.param .b64 param0;
	st.param.f64 	[param0], 0d3F5205BC00000000;
	.param .b64 param1;
	st.param.f64 	[param1], 0d4000000000000000;
	.param .b64 retval0;
	call.uni (retval0), 
	__internal_accurate_pow, 
	(
	param0, 
	param1
	);
	ld.param.f64 	%fd4, [retval0];
	} // callseq 25
	setp.lt.s32 	%p4, %r102, 0;
	neg.f64 	%fd6, %fd4;
	selp.f64 	%fd7, %fd6, %fd4, %p3;
	selp.f64 	%fd8, %fd7, %fd4, %p4;
	mul.f64 	%fd1, %fd8, 0d400921F9F01B866E;
	rem.s32 	%r106, %r93, %r94;
	cvt.rn.f32.s32 	%f73, %r106;
	div.rn.f32 	%f74, %f71, %f70;
	setp.lt.f32 	%p5, %f74, %f73;
	selp.f32 	%f1, 0f00000000, %f72, %p5;
	setp.ne.s32 	%p6, %r91, 1;
	shl.b32 	%r7, %r131, 1;
	add.s32 	%r8, %r131, -1;
	sub.s32 	%r107, %r1, %r131;
	setp.ge.u32 	%p7, %r2, %r107;
	add.s32 	%r108, %r1, -1;
	setp.le.u32 	%p8, %r2, %r108;
	and.pred  	%p1, %p7, %p8;
	cvt.rn.f32.s32 	%f2, %r95;
	@%p6 bra 	$L__BB3_28;
	ld.param.u32 	%r139, [_Z15compute_voltagePfS_S_fS_iiiiiffiibPii_param_6];
	add.s32 	%r144, %r3, 1;
	sub.s32 	%r143, %r3, %r1;
	not.b32 	%r142, %r3;
	mul.lo.s32 	%r128, %r5, %r139;
	mad.lo.s32 	%r141, %r128, 19, %r3;
	add.s32 	%r140, %r6, %r3;
$L__BB3_3:
	mov.u32 	%r18, %r144;
	ld.param.u64 	%rd55, [_Z15compute_voltagePfS_S_fS_iiiiiffiibPii_param_15];
	setp.eq.s32 	%p52, %r92, 0;
	mul.wide.s32 	%rd7, %r140, 4;
	cvta.to.global.u64 	%rd52, %rd55;
	add.s64 	%rd8, %rd52, %rd7;
	add.s64 	%rd9, %rd2, %rd7;
	mov.f32 	%f264, 0f3FA28F5C;
	mov.f32 	%f263, 0f44038000;
	@%p52 bra 	$L__BB3_5;
	ld.global.f32 	%f186, [%rd5];
	cvt.f64.f32 	%fd21, %f186;
	mul.f64 	%fd22, %fd21, 0d3FF451EB851EB852;
	cvt.rn.f32.f64 	%f264, %fd22;
	ld.global.f32 	%f187, [%rd6];
	mul.f32 	%f263, %f187, 0f44038000;
$L__BB3_5:
	mul.wide.s32 	%rd53, %r141, 4;
	add.s64 	%rd10, %rd4, %rd53;
	add.s64 	%rd11, %rd3, %rd7;
	mov.f32 	%f188, 0f447A0000;
	div.rn.f32 	%f189, %f188, %f264;
	add.f32 	%f190, %f263, %f189;
	cvt.f64.f32 	%fd23, %f190;
	mul.f64 	%fd24, %fd1, %fd23;
	div.rn.f64 	%fd25, %fd24, 0d3F847AE140000000;
	cvt.rn.f32.f64 	%f7, %fd25;
	setp.eq.s32 	%p53, %r142, -1;
	@%p53 bra 	$L__BB3_21;
	setp.eq.s32 	%p54, %r143, -1;
	@%p54 bra 	$L__BB3_18;
	add.s32 	%r129, %r18, -1;
	setp.eq.s32 	%p55, %r129, 1;
	@%p55 bra 	$L__BB3_12;
	setp.ne.s32 	%p56, %r129, 2;
	@%p56 bra 	$L__BB3_15;
	ld.global.f32 	%f265, [%rd10];
	add.f32 	%f191, %f7, %f7;
	fma.rn.f32 	%f192, %f7, 0f40000000, %f191;
	mul.f32 	%f193, %f192, 0f3C23D70A;
	mul.f32 	%f194, %f193, 0f3C23D70A;
	mov.f32 	%f195, 0f3A902DE0;
	div.rn.f32 	%f196, %f195, %f194;
	ld.global.f32 	%f197, [%rd10+4];
	add.f32 	%f198, %f265, %f265;
	sub.f32 	%f199, %f197, %f198;
	ld.global.f32 	%f200, [%rd10+-4];
	add.f32 	%f201, %f200, %f199;
	ld.global.f32 	%f202, [%rd11];
	add.f32 	%f203, %f1, %f202;
	mul.f32 	%f204, %f203, 0fBF000000;
	fma.rn.f32 	%f205, %f196, %f201, %f204;
	fma.rn.f32 	%f9, %f70, %f205, %f265;
	abs.f32 	%f206, %f9;
	setp.ne.f32 	%p57, %f206, 0f7F800000;
	@%p57 bra 	$L__BB3_11;
	st.global.f32 	[%rd9], %f265;
	bra.uni 	$L__BB3_24;
$L__BB3_11:
	st.global.f32 	[%rd9], %f9;
	mov.f32 	%f265, %f9;
	bra.uni 	$L__BB3_24;
$L__BB3_12:
	ld.global.f32 	%f265, [%rd10];
	add.f32 	%f207, %f7, %f7;
	fma.rn.f32 	%f208, %f7, 0f40000000, %f207;
	mul.f32 	%f209, %f208, 0f3C23D70A;
	mul.f32 	%f210, %f209, 0f3C23D70A;
	mov.f32 	%f211, 0f3A902DE0;
	div.rn.f32 	%f212, %f211, %f210;
	ld.global.f32 	%f213, [%rd10+4];
	add.f32 	%f214, %f265, %f265;
	sub.f32 	%f215, %f213, %f214;
	ld.global.f32 	%f216, [%rd10+-4];
	add.f32 	%f217, %f216, %f215;
	ld.global.f32 	%f218, [%rd11];
	add.f32 	%f219, %f1, %f218;
	mul.f32 	%f220, %f219, 0fBF000000;
	fma.rn.f32 	%f221, %f212, %f217, %f220;
	fma.rn.f32 	%f11, %f70, %f221, %f265;
	abs.f32 	%f222, %f11;
	setp.ne.f32 	%p58, %f222, 0f7F800000;
	@%p58 bra 	$L__BB3_14;
	st.global.f32 	[%rd9], %f265;
	bra.uni 	$L__BB3_24;
$L__BB3_14:
	st.global.f32 	[%rd9], %f11;
	mov.f32 	%f265, %f11;
	bra.uni 	$L__BB3_24;
$L__BB3_15:
	ld.global.f32 	%f265, [%rd10];
	add.f32 	%f223, %f7, %f7;
	fma.rn.f32 	%f224, %f7, 0f40000000, %f223;
	mul.f32 	%f225, %f224, 0f3C23D70A;
	mul.f32 	%f226, %f225, 0f3C23D70A;
	mov.f32 	%f227, 0f3A902DE0;
	div.rn.f32 	%f228, %f227, %f226;
	ld.global.f32 	%f229, [%rd10+-4];
	sub.f32 	%f230, %f229, %f265;
	ld.global.f32 	%f231, [%rd10+4];
	sub.f32 	%f232, %f231, %f265;
	add.f32 	%f233, %f230, %f232;
	ld.global.f32 	%f234, [%rd11];
	mul.f32 	%f235, %f234, 0fBF000000;
	fma.rn.f32 	%f236, %f228, %f233, %f235;
	fma.rn.f32 	%f13, %f70, %f236, %f265;
	abs.f32 	%f237, %f13;
	setp.ne.f32 	%p59, %f237, 0f7F800000;
	@%p59 bra 	$L__BB3_17;
	st.global.f32 	[%rd9], %f265;
	bra.uni 	$L__BB3_24;
$L__BB3_17:
	st.global.f32 	[%rd9], %f13;
	mov.f32 	%f265, %f13;
	bra.uni 	$L__BB3_24;
$L__BB3_18:
	ld.global.f32 	%f265, [%rd10];
	add.f32 	%f238, %f7, %f7;
	fma.rn.f32 	%f239, %f7, 0f40000000, %f238;
	mul.f32 	%f240, %f239, 0f3C23D70A;
	mul.f32 	%f241, %f240, 0f3C23D70A;
	mov.f32 	%f242, 0f3A902DE0;
	div.rn.f32 	%f243, %f242, %f241;
	ld.global.f32 	%f244, [%rd10+-4];
	sub.f32 	%f245, %f244, %f265;
	ld.global.f32 	%f246, [%rd11];
	mul.f32 	%f247, %f246, 0fBF000000;
	fma.rn.f32 	%f248, %f243, %f245, %f247;
	fma.rn.f32 	%f15, %f70, %f248, %f265;
	abs.f32 	%f249, %f15;
	setp.ne.f32 	%p60, %f249, 0f7F800000;
	@%p60 bra 	$L__BB3_20;
	st.global.f32 	[%rd9], %f265;
	bra.uni 	$L__BB3_24;
$L__BB3_20:
	st.global.f32 	[%rd9], %f15;
	mov.f32 	%f265, %f15;
	bra.uni 	$L__BB3_24;
$L__BB3_21:
	ld.global.f32 	%f265, [%rd10];
	add.f32 	%f250, %f7, %f7;
	fma.rn.f32 	%f251, %f7, 0f40000000, %f250;
	mul.f32 	%f252, %f251, 0f3C23D70A;
	mul.f32 	%f253, %f252, 0f3C23D70A;
	mov.f32 	%f254, 0f3A902DE0;
	div.rn.f32 	%f255, %f254, %f253;
	ld.global.f32 	%f256, [%rd10+4];
	sub.f32 	%f257, %f256, %f265;
	ld.global.f32 	%f258, [%rd11];
	add.f32 	%f259, %f1, %f258;
	mul.f32 	%f260, %f259, 0fBF000000;
	fma.rn.f32 	%f261, %f255, %f257, %f260;
	fma.rn.f32 	%f17, %f70, %f261, %f265;
	abs.f32 	%f262, %f17;
	setp.ne.f32 	%p61, %f262, 0f7F800000;
	@%p61 bra 	$L__BB3_23;
	st.global.f32 	[%rd9], %f265;
	bra.uni 	$L__BB3_24;
$L__BB3_23:
	st.global.f32 	[%rd9], %f17;
	mov.f32 	%f265, %f17;
$L__BB3_24:
	setp.eq.s16 	%p62, %rs1, 0;
	setp.ltu.f32 	%p63, %f265, %f2;
	or.pred  	%p64, %p62, %p63;
	@%p64 bra 	$L__BB3_27;
	ld.global.u32 	%r130, [%rd8];
	setp.ne.s32 	%p65, %r130, 0;
	@%p65 bra 	$L__BB3_27;
	st.global.u32 	[%rd8], %r93;
$L__BB3_27:
	add.s32 	%r144, %r18, 1;
	add.s32 	%r143, %r143, 1;
	add.s32 	%r142, %r142, -1;
	add.s32 	%r141, %r141, 1;
	add.s32 	%r140, %r140, 1;
	setp.lt.s32 	%p66, %r18, %r4;
	@%p66 bra 	$L__BB3_3;
	bra.uni 	$L__BB3_80;
$L__BB3_28:
	setp.ne.s16 	%p9, %rs1, 0;
	@%p9 bra 	$L__BB3_45;
	ld.param.u32 	%r137, [_Z15compute_voltagePfS_S_fS_iiiiiffiibPii_param_6];
	rem.u32 	%r24, %r2, %r137;
	add.s32 	%r152, %r3, -1;
	sub.s32 	%r151, %r3, %r7;
	sub.s32 	%r123, %r7, %r3;
	add.s32 	%r150, %r123, 2;
	sub.s32 	%r149, %r3, %r137;
	sub.s32 	%r124, %r137, %r3;
	add.s32 	%r148, %r124, 2;
	mul.lo.s32 	%r125, %r5, %r91;
	mul.lo.s32 	%r126, %r125, %r137;
	mad.lo.s32 	%r147, %r126, 19, %r3;
	add.s32 	%r146, %r147, %r137;
	add.s32 	%r145, %r6, %r3;
	mov.f32 	%f266, 0f00000000;
$L__BB3_30:
	setp.eq.s32 	%p39, %r92, 0;
	add.s32 	%r152, %r152, 1;
	add.s32 	%r42, %r150, -1;
	add.s32 	%r43, %r148, -1;
	mul.wide.s32 	%rd12, %r145, 4;
	mov.f32 	%f268, 0f3FA28F5C;
	mov.f32 	%f267, 0f44038000;
	@%p39 bra 	$L__BB3_32;
	ld.global.f32 	%f148, [%rd5];
	cvt.f64.f32 	%fd16, %f148;
	mul.f64 	%fd17, %fd16, 0d3FF451EB851EB852;
	cvt.rn.f32.f64 	%f268, %fd17;
	ld.global.f32 	%f149, [%rd6];
	mul.f32 	%f267, %f149, 0f44038000;
$L__BB3_32:
	mul.wide.s32 	%rd46, %r147, 4;
	add.s64 	%rd13, %rd4, %rd46;
	setp.le.u32 	%p40, %r2, %r8;
	mov.f32 	%f151, 0f447A0000;
	div.rn.f32 	%f152, %f151, %f268;
	add.f32 	%f24, %f267, %f152;
	setp.eq.s32 	%p41, %r43, 1;
	setp.lt.u32 	%p42, %r152, 3;
	setp.eq.s32 	%p43, %r148, 1;
	setp.eq.s32 	%p44, %r149, 2;
	setp.eq.s32 	%p45, %r42, 1;
	setp.eq.s32 	%p46, %r150, 1;
	setp.eq.s32 	%p47, %r151, 2;
	selp.f32 	%f153, %f1, %f266, %p44;
	selp.f32 	%f154, %f1, %f153, %p43;
	selp.f32 	%f155, %f1, %f154, %p41;
	selp.f32 	%f156, %f1, %f155, %p42;
	selp.f32 	%f157, %f1, %f156, %p46;
	selp.f32 	%f158, %f1, %f157, %p45;
	selp.f32 	%f266, %f1, %f158, %p47;
	mov.f32 	%f269, 0f00000000;
	@%p40 bra 	$L__BB3_34;
	ld.param.u32 	%r138, [_Z15compute_voltagePfS_S_fS_iiiiiffiibPii_param_6];
	mul.wide.s32 	%rd47, %r138, 4;
	sub.s64 	%rd48, %rd13, %rd47;
	ld.global.f32 	%f159, [%rd48];
	ld.global.f32 	%f160, [%rd13];
	sub.f32 	%f269, %f159, %f160;
$L__BB3_34:
	mov.f32 	%f270, 0f00000000;
	@%p1 bra 	$L__BB3_36;
	mul.wide.s32 	%rd49, %r146, 4;
	add.s64 	%rd50, %rd4, %rd49;
	ld.global.f32 	%f162, [%rd50];
	ld.global.f32 	%f163, [%rd13];
	sub.f32 	%f270, %f162, %f163;
$L__BB3_36:
	setp.eq.s32 	%p48, %r24, 0;
	mov.f32 	%f271, 0f00000000;
	@%p48 bra 	$L__BB3_38;
	ld.global.f32 	%f165, [%rd13+-4];
	ld.global.f32 	%f166, [%rd13];
	sub.f32 	%f271, %f165, %f166;
$L__BB3_38:
	setp.ne.s32 	%p49, %r24, %r8;
	@%p49 bra 	$L__BB3_40;
	ld.global.f32 	%f272, [%rd13];
	mov.f32 	%f273, 0f00000000;
	bra.uni 	$L__BB3_41;
$L__BB3_40:
	ld.global.f32 	%f167, [%rd13+4];
	ld.global.f32 	%f272, [%rd13];
	sub.f32 	%f273, %f167, %f272;
$L__BB3_41:
	add.s64 	%rd14, %rd2, %rd12;
	cvt.f64.f32 	%fd18, %f24;
	mul.f64 	%fd19, %fd1, %fd18;
	div.rn.f64 	%fd20, %fd19, 0d3F847AE140000000;
	cvt.rn.f32.f64 	%f169, %fd20;
	add.f32 	%f170, %f169, %f169;
	fma.rn.f32 	%f171, %f169, 0f40000000, %f170;
	mul.f32 	%f172, %f171, 0f3C23D70A;
	mul.f32 	%f173, %f172, 0f3C23D70A;
	mov.f32 	%f174, 0f3A902DE0;
	div.rn.f32 	%f175, %f174, %f173;
	add.f32 	%f176, %f271, %f273;
	add.f32 	%f177, %f269, %f176;
	add.f32 	%f178, %f270, %f177;
	add.s64 	%rd51, %rd3, %rd12;
	ld.global.f32 	%f179, [%rd51];
	add.f32 	%f180, %f266, %f179;
	mul.f32 	%f181, %f180, 0fBF000000;
	fma.rn.f32 	%f182, %f175, %f178, %f181;
	fma.rn.f32 	%f37, %f70, %f182, %f272;
	abs.f32 	%f183, %f37;
	setp.ne.f32 	%p50, %f183, 0f7F800000;
	@%p50 bra 	$L__BB3_43;
	st.global.f32 	[%rd14], %f272;
	bra.uni 	$L__BB3_44;
$L__BB3_43:
	st.global.f32 	[%rd14], %f37;
$L__BB3_44:
	add.s32 	%r127, %r152, 1;
	add.s32 	%r151, %r151, 1;
	add.s32 	%r149, %r149, 1;
	add.s32 	%r147, %r147, 1;
	add.s32 	%r146, %r146, 1;
	add.s32 	%r145, %r145, 1;
	setp.lt.s32 	%p51, %r127, %r4;
	mov.u32 	%r148, %r43;
	mov.u32 	%r150, %r42;
	@%p51 bra 	$L__BB3_30;
	bra.uni 	$L__BB3_80;
$L__BB3_45:
	setp.eq.s32 	%p10, %r92, 0;
	@%p10 bra 	$L__BB3_55;
	ld.param.u32 	%r132, [_Z15compute_voltagePfS_S_fS_iiiiiffiibPii_param_6];
	rem.u32 	%r49, %r2, %r132;
	sub.s32 	%r109, %r7, %r3;
	add.s32 	%r165, %r109, 1;
	sub.s32 	%r110, %r132, %r3;
	add.s32 	%r164, %r110, 1;
	add.s32 	%r163, %r3, -1;
	mul.lo.s32 	%r111, %r5, %r91;
	mul.lo.s32 	%r112, %r111, %r132;
	mad.lo.s32 	%r162, %r112, 19, %r3;
	add.s32 	%r161, %r6, %r3;
	mov.f32 	%f281, 0f00000000;
$L__BB3_47:
	setp.le.u32 	%p11, %r2, %r8;
	add.s32 	%r113, %r165, 1;
	setp.eq.s32 	%p12, %r113, 0;
	add.s32 	%r114, %r164, 1;
	setp.eq.s32 	%p13, %r114, 0;
	add.s32 	%r163, %r163, 1;
	mul.wide.s32 	%rd30, %r162, 4;
	add.s64 	%rd19, %rd4, %rd30;
	ld.global.f32 	%f77, [%rd5];
	cvt.f64.f32 	%fd9, %f77;
	mul.f64 	%fd10, %fd9, 0d3FF451EB851EB852;
	cvt.rn.f32.f64 	%f78, %fd10;
	ld.global.f32 	%f79, [%rd6];
	mov.f32 	%f80, 0f447A0000;
	div.rn.f32 	%f81, %f80, %f78;
	fma.rn.f32 	%f55, %f79, 0f44038000, %f81;
	setp.eq.s32 	%p14, %r164, 1;
	setp.lt.u32 	%p15, %r163, 3;
	setp.eq.s32 	%p16, %r114, 1;
	setp.eq.s32 	%p17, %r165, 1;
	setp.eq.s32 	%p18, %r113, 1;
	selp.f32 	%f82, %f1, %f281, %p13;
	selp.f32 	%f83, %f1, %f82, %p16;
	selp.f32 	%f84, %f1, %f83, %p14;
	selp.f32 	%f85, %f1, %f84, %p15;
	selp.f32 	%f86, %f1, %f85, %p18;
	selp.f32 	%f87, %f1, %f86, %p17;
	selp.f32 	%f281, %f1, %f87, %p12;
	mov.f32 	%f282, 0f00000000;
	@%p11 bra 	$L__BB3_49;
	ld.param.u32 	%r133, [_Z15compute_voltagePfS_S_fS_iiiiiffiibPii_param_6];
	mul.wide.s32 	%rd31, %r133, 4;
	sub.s64 	%rd32, %rd19, %rd31;
	ld.global.f32 	%f88, [%rd32];
	ld.global.f32 	%f89, [%rd19];
	sub.f32 	%f282, %f88, %f89;
$L__BB3_49:
	mov.f32 	%f283, 0f00000000;
	@%p1 bra 	$L__BB3_51;
	ld.param.u32 	%r134, [_Z15compute_voltagePfS_S_fS_iiiiiffiibPii_param_6];
	mul.wide.s32 	%rd33, %r134, 4;
	add.s64 	%rd34, %rd19, %rd33;
	ld.global.f32 	%f91, [%rd34];
	ld.global.f32 	%f92, [%rd19];
	sub.f32 	%f283, %f91, %f92;
$L__BB3_51:
	setp.eq.s32 	%p19, %r49, 0;
	mov.f32 	%f284, 0f00000000;
	@%p19 bra 	$L__BB3_53;
	ld.global.f32 	%f94, [%rd19+-4];
	ld.global.f32 	%f95, [%rd19];
	sub.f32 	%f284, %f94, %f95;
$L__BB3_53:
	setp.ne.s32 	%p20, %r49, %r8;
	@%p20 bra 	$L__BB3_72;
	ld.global.f32 	%f285, [%rd19];
	mov.f32 	%f286, 0f00000000;
	bra.uni 	$L__BB3_73;
$L__BB3_55:
	ld.param.u32 	%r135, [_Z15compute_voltagePfS_S_fS_iiiiiffiibPii_param_6];
	mul.f64 	%fd14, %fd1, 0d4094859B40000000;
	div.rn.f64 	%fd15, %fd14, 0d3F847AE140000000;
	cvt.rn.f32.f64 	%f114, %fd15;
	rem.u32 	%r55, %r2, %r135;
	add.f32 	%f115, %f114, %f114;
	fma.rn.f32 	%f116, %f114, 0f40000000, %f115;
	mul.f32 	%f117, %f116, 0f3C23D70A;
	mul.f32 	%f118, %f117, 0f3C23D70A;
	mov.f32 	%f119, 0f3A902DE0;
	div.rn.f32 	%f38, %f119, %f118;
	add.s32 	%r160, %r3, -1;
	sub.s32 	%r159, %r3, %r7;
	sub.s32 	%r117, %r7, %r3;
	add.s32 	%r158, %r117, 2;
	sub.s32 	%r157, %r3, %r135;
	sub.s32 	%r118, %r135, %r3;
	add.s32 	%r156, %r118, 2;
	mul.lo.s32 	%r119, %r5, %r91;
	mul.lo.s32 	%r120, %r119, %r135;
	mad.lo.s32 	%r155, %r120, 19, %r3;
	add.s32 	%r154, %r155, %r135;
	add.s32 	%r153, %r6, %r3;
	mov.f32 	%f274, 0f00000000;
$L__BB3_56:
	mov.u32 	%r69, %r158;
	mov.u32 	%r67, %r156;
	setp.le.u32 	%p25, %r2, %r8;
	add.s32 	%r160, %r160, 1;
	add.s32 	%r158, %r69, -1;
	add.s32 	%r156, %r67, -1;
	mul.wide.s32 	%rd39, %r155, 4;
	add.s64 	%rd15, %rd4, %rd39;
	mul.wide.s32 	%rd16, %r153, 4;
	setp.eq.s32 	%p26, %r156, 1;
	setp.lt.u32 	%p27, %r160, 3;
	setp.eq.s32 	%p28, %r67, 1;
	setp.eq.s32 	%p29, %r157, 2;
	setp.eq.s32 	%p30, %r158, 1;
	setp.eq.s32 	%p31, %r69, 1;
	setp.eq.s32 	%p32, %r159, 2;
	selp.f32 	%f121, %f1, %f274, %p29;
	selp.f32 	%f122, %f1, %f121, %p28;
	selp.f32 	%f123, %f1, %f122, %p26;
	selp.f32 	%f124, %f1, %f123, %p27;
	selp.f32 	%f125, %f1, %f124, %p31;
	selp.f32 	%f126, %f1, %f125, %p30;
	selp.f32 	%f274, %f1, %f126, %p32;
	mov.f32 	%f275, 0f00000000;
	@%p25 bra 	$L__BB3_58;
	ld.param.u32 	%r136, [_Z15compute_voltagePfS_S_fS_iiiiiffiibPii_param_6];
	mul.wide.s32 	%rd40, %r136, 4;
	sub.s64 	%rd41, %rd15, %rd40;
	ld.global.f32 	%f127, [%rd41];
	ld.global.f32 	%f128, [%rd15];
	sub.f32 	%f275, %f127, %f128;
$L__BB3_58:
	mov.f32 	%f276, 0f00000000;
	@%p1 bra 	$L__BB3_60;
	mul.wide.s32 	%rd42, %r154, 4;
	add.s64 	%rd43, %rd4, %rd42;
	ld.global.f32 	%f130, [%rd43];
	ld.global.f32 	%f131, [%rd15];
	sub.f32 	%f276, %f130, %f131;
$L__BB3_60:
	setp.eq.s32 	%p33, %r55, 0;
	mov.f32 	%f277, 0f00000000;
	@%p33 bra 	$L__BB3_62;
	ld.global.f32 	%f133, [%rd15+-4];
	ld.global.f32 	%f134, [%rd15];
	sub.f32 	%f277, %f133, %f134;
$L__BB3_62:
	setp.ne.s32 	%p34, %r55, %r8;
	@%p34 bra 	$L__BB3_64;
	ld.global.f32 	%f280, [%rd15];
	mov.f32 	%f279, 0f00000000;
	bra.uni 	$L__BB3_65;
$L__BB3_64:
	ld.global.f32 	%f135, [%rd15+4];
	ld.global.f32 	%f280, [%rd15];
	sub.f32 	%f279, %f135, %f280;
$L__BB3_65:
	add.s64 	%rd17, %rd2, %rd16;
	add.f32 	%f137, %f277, %f279;
	add.f32 	%f138, %f275, %f137;
	add.f32 	%f139, %f276, %f138;
	add.s64 	%rd44, %rd3, %rd16;
	ld.global.f32 	%f140, [%rd44];
	add.f32 	%f141, %f274, %f140;
	mul.f32 	%f142, %f141, 0fBF000000;
	fma.rn.f32 	%f143, %f38, %f139, %f142;
	fma.rn.f32 	%f52, %f70, %f143, %f280;
	abs.f32 	%f144, %f52;
	setp.ne.f32 	%p35, %f144, 0f7F800000;
	@%p35 bra 	$L__BB3_67;
	st.global.f32 	[%rd17], %f280;
	bra.uni 	$L__BB3_68;
$L__BB3_67:
	st.global.f32 	[%rd17], %f52;
	mov.f32 	%f280, %f52;
$L__BB3_68:
	setp.ltu.f32 	%p36, %f280, %f2;
	@%p36 bra 	$L__BB3_71;
	mul.wide.s32 	%rd45, %r153, 4;
	add.s64 	%rd18, %rd1, %rd45;
	ld.global.u32 	%r121, [%rd18];
	setp.ne.s32 	%p37, %r121, 0;
	@%p37 bra 	$L__BB3_71;
	st.global.u32 	[%rd18], %r93;
$L__BB3_71:
	add.s32 	%r122, %r160, 1;
	add.s32 	%r159, %r159, 1;
	add.s32 	%r157, %r157, 1;
	add.s32 	%r155, %r155, 1;
	add.s32 	%r154, %r154, 1;
	add.s32 	%r153, %r153, 1;
	setp.lt.s32 	%p38, %r122, %r4;
	@%p38 bra 	$L__BB3_56;
	bra.uni 	$L__BB3_80;
$L__BB3_72:
	ld.global.f32 	%f96, [%rd19+4];
	ld.global.f32 	%f285, [%rd19];
	sub.f32 	%f286, %f96, %f285;
$L__BB3_73:
	mul.wide.s32 	%rd35, %r161, 4;
	add.s64 	%rd20, %rd2, %rd35;
	cvt.f64.f32 	%fd11, %f55;
	mul.f64 	%fd12, %fd1, %fd11;
	div.rn.f64 	%fd13, %fd12, 0d3F847AE140000000;
	cvt.rn.f32.f64 	%f98, %fd13;
	add.f32 	%f99, %f98, %f98;
	fma.rn.f32 	%f100, %f98, 0f40000000, %f99;
	mul.f32 	%f101, %f100, 0f3C23D70A;
	mul.f32 	%f102, %f101, 0f3C23D70A;
	mov.f32 	%f103, 0f3A902DE0;
	div.rn.f32 	%f104, %f103, %f102;
	add.f32 	%f105, %f284, %f286;
	add.f32 	%f106, %f282, %f105;
	add.f32 	%f107, %f283, %f106;
	add.s64 	%rd36, %rd3, %rd35;
	ld.global.f32 	%f108, [%rd36];
	add.f32 	%f109, %f281, %f108;
	mul.f32 	%f110, %f109, 0fBF000000;
	fma.rn.f32 	%f111, %f104, %f107, %f110;
	fma.rn.f32 	%f287, %f70, %f111, %f285;
	abs.f32 	%f112, %f287;
	setp.equ.f32 	%p21, %f112, 0f7F800000;
	@%p21 bra 	$L__BB3_75;
	st.global.f32 	[%rd20], %f287;
	bra.uni 	$L__BB3_76;
$L__BB3_75:
	st.global.f32 	[%rd20], %f285;
	mov.f32 	%f287, %f285;
$L__BB3_76:
	setp.ltu.f32 	%p22, %f287, %f2;
	@%p22 bra 	$L__BB3_79;
	ld.param.u64 	%rd54, [_Z15compute_voltagePfS_S_fS_iiiiiffiibPii_param_15];
	mul.wide.s32 	%rd37, %r161, 4;
	cvta.to.global.u64 	%rd38, %rd54;
	add.s64 	%rd21, %rd38, %rd37;
	ld.global.u32 	%r115, [%rd21];
	setp.ne.s32 	%p23, %r115, 0;
	@%p23 bra 	$L__BB3_79;
	st.global.u32 	[%rd21], %r93;
$L__BB3_79:
	add.s32 	%r165, %r165, -1;
	add.s32 	%r164, %r164, -1;
	add.s32 	%r116, %r163, 1;
	add.s32 	%r162, %r162, 1;
	add.s32 	%r161, %r161, 1;
	setp.lt.s32 	%p24, %r116, %r4;
	@%p24 bra 	$L__BB3_47;
$L__BB3_80:
	ret;

}
	// .globl	_Z14update_voltagePfS_ii
.visible .entry _Z14update_voltagePfS_ii(
	.param .u64 .ptr .align 1 _Z14update_voltagePfS_ii_param_0,
	.param .u64 .ptr .align 1 _Z14update_voltagePfS_ii_param_1,
	.param .u32 _Z14update_voltagePfS_ii_param_2,
	.param .u32 _Z14update_voltagePfS_ii_param_3
)
{
	.reg .pred 	%p<6>;
	.reg .b32 	%r<39>;
	.reg .b32 	%f<6>;
	.reg .b64 	%rd<13>;

	ld.param.u64 	%rd3, [_Z14update_voltagePfS_ii_param_0];
	ld.param.u64 	%rd4, [_Z14update_voltagePfS_ii_param_1];
	ld.param.u32 	%r25, [_Z14update_voltagePfS_ii_param_2];
	ld.param.u32 	%r26, [_Z14update_voltagePfS_ii_param_3];
	cvta.to.global.u64 	%rd1, %rd3;
	cvta.to.global.u64 	%rd2, %rd4;
	mov.u32 	%r27, %tid.x;
	mul.lo.s32 	%r1, %r26, %r27;
	add.s32 	%r2, %r1, %r26;
	setp.lt.s32 	%p1, %r26, 1;
	@%p1 bra 	$L__BB4_7;
	mov.u32 	%r28, %ctaid.x;
	mul.lo.s32 	%r3, %r25, %r28;
	add.s32 	%r29, %r1, 1;
	max.s32 	%r4, %r2, %r29;
	sub.s32 	%r30, %r4, %r1;
	and.b32  	%r5, %r30, 3;
	setp.eq.s32 	%p2, %r5, 0;
	mov.u32 	%r38, %r1;
	@%p2 bra 	$L__BB4_4;
	mad.lo.s32 	%r34, %r3, 19, %r1;
	add.s32 	%r33, %r1, %r3;
	neg.s32 	%r32, %r5;
	add.s32 	%r38, %r1, %r5;
$L__BB4_3:
	.pragma "nounroll";
	mul.wide.s32 	%rd5, %r34, 4;
	add.s64 	%rd6, %rd1, %rd5;
	mul.wide.s32 	%rd7, %r33, 4;
	add.s64 	%rd8, %rd2, %rd7;
	ld.global.f32 	%f1, [%rd8];
	st.global.f32 	[%rd6], %f1;
	add.s32 	%r34, %r34, 1;
	add.s32 	%r33, %r33, 1;
	add.s32 	%r32, %r32, 1;
	setp.ne.s32 	%p3, %r32, 0;
	@%p3 bra 	$L__BB4_3;
$L__BB4_4:
	sub.s32 	%r31, %r1, %r4;
	setp.gt.u32 	%p4, %r31, -4;
	@%p4 bra 	$L__BB4_7;
	mad.lo.s32 	%r37, %r3, 19, %r38;
	add.s32 	%r36, %r38, %r3;
$L__BB4_6:
	mul.wide.s32 	%rd9, %r36, 4;
	add.s64 	%rd10, %rd2, %rd9;
	ld.global.f32 	%f2, [%rd10];
	mul.wide.s32 	%rd11, %r37, 4;
	add.s64 	%rd12, %rd1, %rd11;
	st.global.f32 	[%rd12], %f2;
	ld.global.f32 	%f3, [%rd10+4];
	st.global.f32 	[%rd12+4], %f3;
	ld.global.f32 	%f4, [%rd10+8];
	st.global.f32 	[%rd12+8], %f4;
	ld.global.f32 	%f5, [%rd10+12];
	st.global.f32 	[%rd12+12], %f5;
	add.s32 	%r38, %r38, 4;
	add.s32 	%r37, %r37, 4;
	add.s32 	%r36, %r36, 4;
	setp.lt.s32 	%p5, %r38, %r2;
	@%p5 bra 	$L__BB4_6;
$L__BB4_7:
	ret;

}
	// .globl	_Z15computeVelocityPfiiS_fii
.visible .entry _Z15computeVelocityPfiiS_fii(
	.param .u64 .ptr .align 1 _Z15computeVelocityPfiiS_fii_param_0,
	.param .u32 _Z15computeVelocityPfiiS_fii_param_1,
	.param .u32 _Z15computeVelocityPfiiS_fii_param_2,
	.param .u64 .ptr .align 1 _Z15computeVelocityPfiiS_fii_param_3,
	.param .f32 _Z15computeVelocityPfiiS_fii_param_4,
	.param .u32 _Z15computeVelocityPfiiS_fii_param_5,
	.param .u32 _Z15computeVelocityPfiiS_fii_param_6
)
{
	.reg .pred 	%p<7>;
	.reg .b32 	%r<21>;
	.reg .b32 	%f<17>;
	.reg .b64 	%rd<11>;

	ld.param.u64 	%rd3, [_Z15computeVelocityPfiiS_fii_param_0];
	ld.param.u32 	%r9, [_Z15computeVelocityPfiiS_fii_param_1];
	ld.param.u32 	%r10, [_Z15computeVelocityPfiiS_fii_param_2];
	ld.param.u64 	%rd2, [_Z15computeVelocityPfiiS_fii_param_3];
	ld.param.f32 	%f5, [_Z15computeVelocityPfiiS_fii_param_4];
	cvta.to.global.u64 	%rd1, %rd3;
	mov.u32 	%r1, %tid.x;
	mul.lo.s32 	%r11, %r9, %r1;
	mul.lo.s32 	%r2, %r11, %r10;
	setp.lt.s32 	%p1, %r9, 1;
	mov.f32 	%f15, 0f00000000;
	@%p1 bra 	$L__BB5_5;
	mov.b32 	%r19, 0;
$L__BB5_2:
	add.s32 	%r13, %r19, %r2;
	mul.wide.s32 	%rd4, %r13, 4;
	add.s64 	%rd5, %rd1, %rd4;
	ld.global.f32 	%f7, [%rd5];
	setp.ltu.f32 	%p2, %f7, 0fC25C0000;
	@%p2 bra 	$L__BB5_4;
	sub.s32 	%r14, %r19, %r2;
	cvt.rn.f32.s32 	%f8, %r14;
	mul.f32 	%f15, %f5, %f8;
	bra.uni 	$L__BB5_5;
$L__BB5_4:
	add.s32 	%r19, %r19, 1;
	setp.ne.s32 	%p3, %r19, %r9;
	@%p3 bra 	$L__BB5_2;
$L__BB5_5:
	setp.lt.s32 	%p4, %r9, 1;
	add.s32 	%r15, %r10, -1;
	mul.lo.s32 	%r5, %r15, %r9;
	mul.lo.s32 	%r6, %r10, %r9;
	mov.f32 	%f16, 0f00000000;
	@%p4 bra 	$L__BB5_10;
	mov.u32 	%r20, %r5;
$L__BB5_7:
	add.s32 	%r16, %r20, %r2;
	mul.wide.s32 	%rd6, %r16, 4;
	add.s64 	%rd7, %rd1, %rd6;
	ld.global.f32 	%f11, [%rd7];
	setp.ltu.f32 	%p5, %f11, 0fC25C0000;
	@%p5 bra 	$L__BB5_9;
	add.s32 	%r17, %r2, %r5;
	sub.s32 	%r18, %r20, %r17;
	cvt.rn.f32.s32 	%f12, %r18;
	mul.f32 	%f16, %f5, %f12;
	bra.uni 	$L__BB5_10;
$L__BB5_9:
	add.s32 	%r20, %r20, 1;
	setp.lt.s32 	%p6, %r20, %r6;
	@%p6 bra 	$L__BB5_7;
$L__BB5_10:
	cvta.to.global.u64 	%rd8, %rd2;
	sub.f32 	%f14, %f16, %f15;
	mul.wide.u32 	%rd9, %r1, 4;
	add.s64 	%rd10, %rd8, %rd9;
	st.global.f32 	[%rd10], %f14;
	ret;

}
	// .globl	_Z12computeLocalPiiS_
.visible .entry _Z12computeLocalPiiS_(
	.param .u64 .ptr .align 1 _Z12computeLocalPiiS__param_0,
	.param .u32 _Z12computeLocalPiiS__param_1,
	.param .u64 .ptr .align 1 _Z12computeLocalPiiS__param_2
)
{
	.reg .b32 	%r<10>;
	.reg .b64 	%rd<9>;

	ld.param.u64 	%rd1, [_Z12computeLocalPiiS__param_0];
	ld.param.u32 	%r1, [_Z12computeLocalPiiS__param_1];
	ld.param.u64 	%rd2, [_Z12computeLocalPiiS__param_2];
	cvta.to.global.u64 	%rd3, %rd2;
	cvta.to.global.u64 	%rd4, %rd1;
	mov.u32 	%r2, %ctaid.x;
	add.s32 	%r3, %r1, -1;
	mov.u32 	%r4, %tid.x;
	mad.lo.s32 	%r5, %r3, %r2, %r4;
	add.s32 	%r6, %r5, %r2;
	mul.wide.s32 	%rd5, %r6, 4;
	add.s64 	%rd6, %rd4, %rd5;
	ld.global.u32 	%r7, [%rd6+4];
	ld.global.u32 	%r8, [%rd6];
	sub.s32 	%r9, %r7, %r8;
	mul.wide.s32 	%rd7, %r5, 4;
	add.s64 	%rd8, %rd3, %rd7;
	st.global.u32 	[%rd8], %r9;
	ret;

}
	// .globl	_Z15init_randomNumsP17curandStateXORWOWi
.visible .entry _Z15init_randomNumsP17curandStateXORWOWi(
	.param .u64 .ptr .align 1 _Z15init_randomNumsP17curandStateXORWOWi_param_0,
	.param .u32 _Z15init_randomNumsP17curandStateXORWOWi_param_1
)
{
	.reg .pred 	%p<46>;
	.reg .b32 	%r<808>;
	.reg .b64 	%rd<30>;

	ld.param.u64 	%rd14, [_Z15init_randomNumsP17curandStateXORWOWi_param_0];
	ld.param.u32 	%r364, [_Z15init_randomNumsP17curandStateXORWOWi_param_1];
	cvta.to.global.u64 	%rd15, %rd14;
	mov.u32 	%r365, %ntid.x;
	mov.u32 	%r366, %ctaid.x;
	mov.u32 	%r367, %tid.x;
	mad.lo.s32 	%r368, %r365, %r366, %r367;
	add.s32 	%r369, %r367, %r366;
	add.s32 	%r370, %r369, %r364;
	cvt.s64.s32 	%rd28, %r368;
	add.s32 	%r371, %r365, %r367;
	cvt.u64.u32 	%rd2, %r371;
	mul.wide.s32 	%rd16, %r368, 48;
	add.s64 	%rd3, %rd15, %rd16;
	xor.b32  	%r372, %r370, -1429050551;
	mul.lo.s32 	%r373, %r372, 1099087573;
	add.s32 	%r1, %r373, -638133224;
	add.s32 	%r374, %r373, 123456789;
	st.global.v2.u32 	[%rd3], {%r1, %r374};
	xor.b32  	%r375, %r373, 362436069;
	mov.b32 	%r376, -123459836;
	st.global.v2.u32 	[%rd3+8], {%r375, %r376};
	add.s32 	%r377, %r373, 5783321;
	mov.b32 	%r378, -589760388;
	st.global.v2.u32 	[%rd3+16], {%r378, %r377};
	setp.eq.s32 	%p1, %r368, 0;
	@%p1 bra 	$L__BB7_42;
	mov.b32 	%r620, 0;
$L__BB7_2:
	and.b64  	%rd5, %rd28, 3;
	setp.eq.s64 	%p2, %rd5, 0;
	@%p2 bra 	$L__BB7_41;
	mul.wide.u32 	%rd17, %r620, 3200;
	mov.u64 	%rd18, precalc_xorwow_matrix;
	add.s64 	%rd6, %rd18, %rd17;
	cvt.u32.u64 	%r3, %rd5;
	mov.b32 	%r621, 0;
$L__BB7_4:
	mov.b32 	%r634, 0;
	mov.u32 	%r635, %r634;
	mov.u32 	%r636, %r634;
	mov.u32 	%r637, %r634;
	mov.u32 	%r638, %r634;
	mov.u32 	%r627, %r634;
$L__BB7_5:
	mul.wide.u32 	%rd19, %r627, 4;
	add.s64 	%rd20, %rd3, %rd19;
	ld.global.u32 	%r11, [%rd20+4];
	shl.b32 	%r12, %r627, 5;
	mov.b32 	%r633, 0;
$L__BB7_6:
	.pragma "nounroll";
	shr.u32 	%r383, %r11, %r633;
	and.b32  	%r384, %r383, 1;
	setp.eq.b32 	%p3, %r384, 1;
	not.pred 	%p4, %p3;
	add.s32 	%r385, %r12, %r633;
	mul.lo.s32 	%r386, %r385, 5;
	mul.wide.u32 	%rd21, %r386, 4;
	add.s64 	%rd7, %rd6, %rd21;
	@%p4 bra 	$L__BB7_8;
	ld.global.u32 	%r387, [%rd7];
	xor.b32  	%r638, %r638, %r387;
	ld.global.u32 	%r388, [%rd7+4];
	xor.b32  	%r637, %r637, %r388;
	ld.global.u32 	%r389, [%rd7+8];
	xor.b32  	%r636, %r636, %r389;
	ld.global.u32 	%r390, [%rd7+12];
	xor.b32  	%r635, %r635, %r390;
	ld.global.u32 	%r391, [%rd7+16];
	xor.b32  	%r634, %r634, %r391;
$L__BB7_8:
	and.b32  	%r393, %r383, 2;
	setp.eq.s32 	%p5, %r393, 0;
	@%p5 bra 	$L__BB7_10;
	ld.global.u32 	%r394, [%rd7+20];
	xor.b32  	%r638, %r638, %r394;
	ld.global.u32 	%r395, [%rd7+24];
	xor.b32  	%r637, %r637, %r395;
	ld.global.u32 	%r396, [%rd7+28];
	xor.b32  	%r636, %r636, %r396;
	ld.global.u32 	%r397, [%rd7+32];
	xor.b32  	%r635, %r635, %r397;
	ld.global.u32 	%r398, [%rd7+36];
	xor.b32  	%r634, %r634, %r398;
$L__BB7_10:
	and.b32  	%r400, %r383, 4;
	setp.eq.s32 	%p6, %r400, 0;
	@%p6 bra 	$L__BB7_12;
	ld.global.u32 	%r401, [%rd7+40];
	xor.b32  	%r638, %r638, %r401;
	ld.global.u32 	%r402, [%rd7+44];
	xor.b32  	%r637, %r637, %r402;
	ld.global.u32 	%r403, [%rd7+48];
	xor.b32  	%r636, %r636, %r403;
	ld.global.u32 	%r404, [%rd7+52];
	xor.b32  	%r635, %r635, %r404;
	ld.global.u32 	%r405, [%rd7+56];
	xor.b32  	%r634, %r634, %r405;
$L__BB7_12:
	and.b32  	%r407, %r383, 8;
	setp.eq.s32 	%p7, %r407, 0;
	@%p7 bra 	$L__BB7_14;
	ld.global.u32 	%r408, [%rd7+60];
	xor.b32  	%r638, %r638, %r408;
	ld.global.u32 	%r409, [%rd7+64];
	xor.b32  	%r637, %r637, %r409;
	ld.global.u32 	%r410, [%rd7+68];
	xor.b32  	%r636, %r636, %r410;
	ld.global.u32 	%r411, [%rd7+72];
	xor.b32  	%r635, %r635, %r411;
	ld.global.u32 	%r412, [%rd7+76];
	xor.b32  	%r634, %r634, %r412;
$L__BB7_14:
	and.b32  	%r414, %r383, 16;
	setp.eq.s32 	%p8, %r414, 0;
	@%p8 bra 	$L__BB7_16;
	ld.global.u32 	%r415, [%rd7+80];
	xor.b32  	%r638, %r638, %r415;
	ld.global.u32 	%r416, [%rd7+84];
	xor.b32  	%r637, %r637, %r416;
	ld.global.u32 	%r417, [%rd7+88];
	xor.b32  	%r636, %r636, %r417;
	ld.global.u32 	%r418, [%rd7+92];
	xor.b32  	%r635, %r635, %r418;
	ld.global.u32 	%r419, [%rd7+96];
	xor.b32  	%r634, %r634, %r419;
$L__BB7_16:
	and.b32  	%r421, %r383, 32;
	setp.eq.s32 	%p9, %r421, 0;
	@%p9 bra 	$L__BB7_18;
	ld.global.u32 	%r422, [%rd7+100];
	xor.b32  	%r638, %r638, %r422;
	ld.global.u32 	%r423, [%rd7+104];
	xor.b32  	%r637, %r637, %r423;
	ld.global.u32 	%r424, [%rd7+108];
	xor.b32  	%r636, %r636, %r424;
	ld.global.u32 	%r425, [%rd7+112];
	xor.b32  	%r635, %r635, %r425;
	ld.global.u32 	%r426, [%rd7+116];
	xor.b32  	%r634, %r634, %r426;
$L__BB7_18:
	and.b32  	%r428, %r383, 64;
	setp.eq.s32 	%p10, %r428, 0;
	@%p10 bra 	$L__BB7_20;
	ld.global.u32 	%r429, [%rd7+120];
	xor.b32  	%r638, %r638, %r429;
	ld.global.u32 	%r430, [%rd7+124];
	xor.b32  	%r637, %r637, %r430;
	ld.global.u32 	%r431, [%rd7+128];
	xor.b32  	%r636, %r636, %r431;
	ld.global.u32 	%r432, [%rd7+132];
	xor.b32  	%r635, %r635, %r432;
	ld.global.u32 	%r433, [%rd7+136];
	xor.b32  	%r634, %r634, %r433;
$L__BB7_20:
	and.b32  	%r435, %r383, 128;
	setp.eq.s32 	%p11, %r435, 0;
	@%p11 bra 	$L__BB7_22;
	ld.global.u32 	%r436, [%rd7+140];
	xor.b32  	%r638, %r638, %r436;
	ld.global.u32 	%r437, [%rd7+144];
	xor.b32  	%r637, %r637, %r437;
	ld.global.u32 	%r438, [%rd7+148];
	xor.b32  	%r636, %r636, %r438;
	ld.global.u32 	%r439, [%rd7+152];
	xor.b32  	%r635, %r635, %r439;
	ld.global.u32 	%r440, [%rd7+156];
	xor.b32  	%r634, %r634, %r440;
$L__BB7_22:
	and.b32  	%r442, %r383, 256;
	setp.eq.s32 	%p12, %r442, 0;
	@%p12 bra 	$L__BB7_24;
	ld.global.u32 	%r443, [%rd7+160];
	xor.b32  	%r638, %r638, %r443;
	ld.global.u32 	%r444, [%rd7+164];
	xor.b32  	%r637, %r637, %r444;
	ld.global.u32 	%r445, [%rd7+168];
	xor.b32  	%r636, %r636, %r445;
	ld.global.u32 	%r446, [%rd7+172];
	xor.b32  	%r635, %r635, %r446;
	ld.global.u32 	%r447, [%rd7+176];
	xor.b32  	%r634, %r634, %r447;
$L__BB7_24:
	and.b32  	%r449, %r383, 512;
	setp.eq.s32 	%p13, %r449, 0;
	@%p13 bra 	$L__BB7_26;
	ld.global.u32 	%r450, [%rd7+180];
	xor.b32  	%r638, %r638, %r450;
	ld.global.u32 	%r451, [%rd7+184];
	xor.b32  	%r637, %r637, %r451;
	ld.global.u32 	%r452, [%rd7+188];
	xor.b32  	%r636, %r636, %r452;
	ld.global.u32 	%r453, [%rd7+192];
	xor.b32  	%r635, %r635, %r453;
	ld.global.u32 	%r454, [%rd7+196];
	xor.b32  	%r634, %r634, %r454;
$L__BB7_26:
	and.b32  	%r456, %r383, 1024;
	setp.eq.s32 	%p14, %r456, 0;
	@%p14 bra 	$L__BB7_28;
	ld.global.u32 	%r457, [%rd7+200];
	xor.b32  	%r638, %r638, %r457;
	ld.global.u32 	%r458, [%rd7+204];
	xor.b32  	%r637, %r637, %r458;
	ld.global.u32 	%r459, [%rd7+208];
	xor.b32  	%r636, %r636, %r459;
	ld.global.u32 	%r460, [%rd7+212];
	xor.b32  	%r635, %r635, %r460;
	ld.global.u32 	%r461, [%rd7+216];
	xor.b32  	%r634, %r634, %r461;
$L__BB7_28:
	and.b32  	%r463, %r383, 2048;
	setp.eq.s32 	%p15, %r463, 0;
	@%p15 bra 	$L__BB7_30;
	ld.global.u32 	%r464, [%rd7+220];
	xor.b32  	%r638, %r638, %r464;
	ld.global.u32 	%r465, [%rd7+224];
	xor.b32  	%r637, %r637, %r465;
	ld.global.u32 	%r466, [%rd7+228];
	xor.b32  	%r636, %r636, %r466;
	ld.global.u32 	%r467, [%rd7+232];
	xor.b32  	%r635, %r635, %r467;
	ld.global.u32 	%r468, [%rd7+236];
	xor.b32  	%r634, %r634, %r468;
$L__BB7_30:
	and.b32  	%r470, %r383, 4096;
	setp.eq.s32 	%p16, %r470, 0;
	@%p16 bra 	$L__BB7_32;
	ld.global.u32 	%r471, [%rd7+240];
	xor.b32  	%r638, %r638, %r471;
	ld.global.u32 	%r472, [%rd7+244];
	xor.b32  	%r637, %r637, %r472;
	ld.global.u32 	%r473, [%rd7+248];
	xor.b32  	%r636, %r636, %r473;
	ld.global.u32 	%r474, [%rd7+252];
	xor.b32  	%r635, %r635, %r474;
	ld.global.u32 	%r475, [%rd7+256];
	xor.b32  	%r634, %r634, %r475;
$L__BB7_32:
	and.b32  	%r477, %r383, 8192;
	setp.eq.s32 	%p17, %r477, 0;
	@%p17 bra 	$L__BB7_34;
	ld.global.u32 	%r478, [%rd7+260];
	xor.b32  	%r638, %r638, %r478;
	ld.global.u32 	%r479, [%rd7+264];
	xor.b32  	%r637, %r637, %r479;
	ld.global.u32 	%r480, [%rd7+268];
	xor.b32  	%r636, %r636, %r480;
	ld.global.u32 	%r481, [%rd7+272];
	xor.b32  	%r635, %r635, %r481;
	ld.global.u32 	%r482, [%rd7+276];
	xor.b32  	%r634, %r634, %r482;
$L__BB7_34:
	and.b32  	%r484, %r383, 16384;
	setp.eq.s32 	%p18, %r484, 0;
	@%p18 bra 	$L__BB7_36;
	ld.global.u32 	%r485, [%rd7+280];
	xor.b32  	%r638, %r638, %r485;
	ld.global.u32 	%r486, [%rd7+284];
	xor.b32  	%r637, %r637, %r486;
	ld.global.u32 	%r487, [%rd7+288];
	xor.b32  	%r636, %r636, %r487;
	ld.global.u32 	%r488, [%rd7+292];
	xor.b32  	%r635, %r635, %r488;
	ld.global.u32 	%r489, [%rd7+296];
	xor.b32  	%r634, %r634, %r489;
$L__BB7_36:
	and.b32  	%r491, %r383, 32768;
	setp.eq.s32 	%p19, %r491, 0;
	@%p19 bra 	$L__BB7_38;
	ld.global.u32 	%r492, [%rd7+300];
	xor.b32  	%r638, %r638, %r492;
	ld.global.u32 	%r493, [%rd7+304];
	xor.b32  	%r637, %r637, %r493;
	ld.global.u32 	%r494, [%rd7+308];
	xor.b32  	%r636, %r636, %r494;
	ld.global.u32 	%r495, [%rd7+312];
	xor.b32  	%r635, %r635, %r495;
	ld.global.u32 	%r496, [%rd7+316];
	xor.b32  	%r634, %r634, %r496;
$L__BB7_38:
	add.s32 	%r633, %r633, 16;
	setp.ne.s32 	%p20, %r633, 32;
	@%p20 bra 	$L__BB7_6;
	mad.lo.s32 	%r497, %r627, -31, %r12;
	add.s32 	%r627, %r497, 1;
	setp.ne.s32 	%p21, %r627, 5;
	@%p21 bra 	$L__BB7_5;
	st.global.u32 	[%rd3+4], %r638;
	st.global.u32 	[%rd3+8], %r637;
	st.global.u32 	[%rd3+12], %r636;
	st.global.u32 	[%rd3+16], %r635;
	st.global.u32 	[%rd3+20], %r634;
	add.s32 	%r621, %r621, 1;
	setp.lt.u32 	%p22, %r621, %r3;
	@%p22 bra 	$L__BB7_4;
$L__BB7_41:
	shr.u64 	%rd8, %rd28, 2;
	add.s32 	%r620, %r620, 1;
	setp.lt.u64 	%p23, %rd28, 4;
	mov.u64 	%rd28, %rd8;
	@%p23 bra 	$L__BB7_42;
	bra.uni 	$L__BB7_2;
$L__BB7_42:
	mov.b32 	%r714, 0;
	mov.u64 	%rd23, precalc_xorwow_offset_matrix;
	mov.u64 	%rd29, %rd2;
$L__BB7_43:
	and.b64  	%rd10, %rd29, 3;
	setp.eq.s64 	%p24, %rd10, 0;
	@%p24 bra 	$L__BB7_82;
	mul.wide.u32 	%rd22, %r714, 3200;
	add.s64 	%rd11, %rd23, %rd22;
	cvt.u32.u64 	%r184, %rd10;
	mov.b32 	%r715, 0;
$L__BB7_45:
	mov.b32 	%r728, 0;
	mov.u32 	%r729, %r728;
	mov.u32 	%r730, %r728;
	mov.u32 	%r731, %r728;
	mov.u32 	%r732, %r728;
	mov.u32 	%r721, %r728;
$L__BB7_46:
	mul.wide.u32 	%rd24, %r721, 4;
	add.s64 	%rd25, %rd3, %rd24;
	ld.global.u32 	%r192, [%rd25+4];
	shl.b32 	%r193, %r721, 5;
	mov.b32 	%r727, 0;
$L__BB7_47:
	.pragma "nounroll";
	shr.u32 	%r502, %r192, %r727;
	and.b32  	%r503, %r502, 1;
	setp.eq.b32 	%p25, %r503, 1;
	not.pred 	%p26, %p25;
	add.s32 	%r504, %r193, %r727;
	mul.lo.s32 	%r505, %r504, 5;
	mul.wide.u32 	%rd26, %r505, 4;
	add.s64 	%rd12, %rd11, %rd26;
	@%p26 bra 	$L__BB7_49;
	ld.global.u32 	%r506, [%rd12];
	xor.b32  	%r732, %r732, %r506;
	ld.global.u32 	%r507, [%rd12+4];
	xor.b32  	%r731, %r731, %r507;
	ld.global.u32 	%r508, [%rd12+8];
	xor.b32  	%r730, %r730, %r508;
	ld.global.u32 	%r509, [%rd12+12];
	xor.b32  	%r729, %r729, %r509;
	ld.global.u32 	%r510, [%rd12+16];
	xor.b32  	%r728, %r728, %r510;
$L__BB7_49:
	and.b32  	%r512, %r502, 2;
	setp.eq.s32 	%p27, %r512, 0;
	@%p27 bra 	$L__BB7_51;
	ld.global.u32 	%r513, [%rd12+20];
	xor.b32  	%r732, %r732, %r513;
	ld.global.u32 	%r514, [%rd12+24];
	xor.b32  	%r731, %r731, %r514;
	ld.global.u32 	%r515, [%rd12+28];
	xor.b32  	%r730, %r730, %r515;
	ld.global.u32 	%r516, [%rd12+32];
	xor.b32  	%r729, %r729, %r516;
	ld.global.u32 	%r517, [%rd12+36];
	xor.b32  	%r728, %r728, %r517;
$L__BB7_51:
	and.b32  	%r519, %r502, 4;
	setp.eq.s32 	%p28, %r519, 0;
	@%p28 bra 	$L__BB7_53;
	ld.global.u32 	%r520, [%rd12+40];
	xor.b32  	%r732, %r732, %r520;
	ld.global.u32 	%r521, [%rd12+44];
	xor.b32  	%r731, %r731, %r521;
	ld.global.u32 	%r522, [%rd12+48];
	xor.b32  	%r730, %r730, %r522;
	ld.global.u32 	%r523, [%rd12+52];
	xor.b32  	%r729, %r729, %r523;
	ld.global.u32 	%r524, [%rd12+56];
	xor.b32  	%r728, %r728, %r524;
$L__BB7_53:
	and.b32  	%r526, %r502, 8;
	setp.eq.s32 	%p29, %r526, 0;
	@%p29 bra 	$L__BB7_55;
	ld.global.u32 	%r527, [%rd12+60];
	xor.b32  	%r732, %r732, %r527;
	ld.global.u32 	%r528, [%rd12+64];
	xor.b32  	%r731, %r731, %r528;
	ld.global.u32 	%r529, [%rd12+68];
	xor.b32  	%r730, %r730, %r529;
	ld.global.u32 	%r530, [%rd12+72];
	xor.b32  	%r729, %r729, %r530;
	ld.global.u32 	%r531, [%rd12+76];
	xor.b32  	%r728, %r728, %r531;
$L__BB7_55:
	and.b32  	%r533, %r502, 16;
	setp.eq.s32 	%p30, %r533, 0;
	@%p30 bra 	$L__BB7_57;
	ld.global.u32 	%r534, [%rd12+80];
	xor.b32  	%r732, %r732, %r534;
	ld.global.u32 	%r535, [%rd12+84];
	xor.b32  	%r731, %r731, %r535;
	ld.global.u32 	%r536, [%rd12+88];
	xor.b32  	%r730, %r730, %r536;
	ld.global.u32 	%r537, [%rd12+92];
	xor.b32  	%r729, %r729, %r537;
	ld.global.u32 	%r538, [%rd12+96];
	xor.b32  	%r728, %r728, %r538;
$L__BB7_57:
	and.b32  	%r540, %r502, 32;
	setp.eq.s32 	%p31, %r540, 0;
	@%p31 bra 	$L__BB7_59;
	ld.global.u32 	%r541, [%rd12+100];
	xor.b32  	%r732, %r732, %r541;
	ld.global.u32 	%r542, [%rd12+104];
	xor.b32  	%r731, %r731, %r542;
	ld.global.u32 	%r543, [%rd12+108];
	xor.b32  	%r730, %r730, %r543;
	ld.global.u32 	%r544, [%rd12+112];
	xor.b32  	%r729, %r729, %r544;
	ld.global.u32 	%r545, [%rd12+116];
	xor.b32  	%r728, %r728, %r545;
$L__BB7_59:
	and.b32  	%r547, %r502, 64;
	setp.eq.s32 	%p32, %r547, 0;
	@%p32 bra 	$L__BB7_61;
	ld.global.u32 	%r548, [%rd12+120];
	xor.b32  	%r732, %r732, %r548;
	ld.global.u32 	%r549, [%rd12+124];
	xor.b32  	%r731, %r731, %r549;
	ld.global.u32 	%r550, [%rd12+128];
	xor.b32  	%r730, %r730, %r550;
	ld.global.u32 	%r551, [%rd12+132];
	xor.b32  	%r729, %r729, %r551;
	ld.global.u32 	%r552, [%rd12+136];
	xor.b32  	%r728, %r728, %r552;
$L__BB7_61:
	and.b32  	%r554, %r502, 128;
	setp.eq.s32 	%p33, %r554, 0;
	@%p33 bra 	$L__BB7_63;
	ld.global.u32 	%r555, [%rd12+140];
	xor.b32  	%r732, %r732, %r555;
	ld.global.u32 	%r556, [%rd12+144];
	xor.b32  	%r731, %r731, %r556;
	ld.global.u32 	%r557, [%rd12+148];
	xor.b32  	%r730, %r730, %r557;
	ld.global.u32 	%r558, [%rd12+152];
	xor.b32  	%r729, %r729, %r558;
	ld.global.u32 	%r559, [%rd12+156];
	xor.b32  	%r728, %r728, %r559;
$L__BB7_63:
	and.b32  	%r561, %r502, 256;
	setp.eq.s32 	%p34, %r561, 0;
	@%p34 bra 	$L__BB7_65;
	ld.global.u32 	%r562, [%rd12+160];
	xor.b32  	%r732, %r732, %r562;
	ld.global.u32 	%r563, [%rd12+164];
	xor.b32  	%r731, %r731, %r563;
	ld.global.u32 	%r564, [%rd12+168];
	xor.b32  	%r730, %r730, %r564;
	ld.global.u32 	%r565, [%rd12+172];
	xor.b32  	%r729, %r729, %r565;
	ld.global.u32 	%r566, [%rd12+176];
	xor.b32  	%r728, %r728, %r566;
$L__BB7_65:
	and.b32  	%r568, %r502, 512;
	setp.eq.s32 	%p35, %r568, 0;
	@%p35 bra 	$L__BB7_67;
	ld.global.u32 	%r569, [%rd12+180];
	xor.b32  	%r732, %r732, %r569;
	ld.global.u32 	%r570, [%rd12+184];
	xor.b32  	%r731, %r731, %r570;
	ld.global.u32 	%r571, [%rd12+188];
	xor.b32  	%r730, %r730, %r571;
	ld.global.u32 	%r572, [%rd12+192];
	xor.b32  	%r729, %r729, %r572;
	ld.global.u32 	%r573, [%rd12+196];
	xor.b32  	%r728, %r728, %r573;
$L__BB7_67:
	and.b32  	%r575, %r502, 1024;
	setp.eq.s32 	%p36, %r575, 0;
	@%p36 bra 	$L__BB7_69;
	ld.global.u32 	%r576, [%rd12+200];
	xor.b32  	%r732, %r732, %r576;
	ld.global.u32 	%r577, [%rd12+204];
	xor.b32  	%r731, %r731, %r577;
	ld.global.u32 	%r578, [%rd12+208];
	xor.b32  	%r730, %r730, %r578;
	ld.global.u32 	%r579, [%rd12+212];
	xor.b32  	%r729, %r729, %r579;
	ld.global.u32 	%r580, [%rd12+216];
	xor.b32  	%r728, %r728, %r580;
$L__BB7_69:
	and.b32  	%r582, %r502, 2048;
	setp.eq.s32 	%p37, %r582, 0;
	@%p37 bra 	$L__BB7_71;
	ld.global.u32 	%r583, [%rd12+220];
	xor.b32  	%r732, %r732, %r583;
	ld.global.u32 	%r584, [%rd12+224];
	xor.b32  	%r731, %r731, %r584;
	ld.global.u32 	%r585, [%rd12+228];
	xor.b32  	%r730, %r730, %r585;
	ld.global.u32 	%r586, [%rd12+232];
	xor.b32  	%r729, %r729, %r586;
	ld.global.u32 	%r587, [%rd12+236];
	xor.b32  	%r728, %r728, %r587;
$L__BB7_71:
	and.b32  	%r589, %r502, 4096;
	setp.eq.s32 	%p38, %r589, 0;
	@%p38 bra 	$L__BB7_73;
	ld.global.u32 	%r590, [%rd12+240];
	xor.b32  	%r732, %r732, %r590;
	ld.global.u32 	%r591, [%rd12+244];
	xor.b32  	%r731, %r731, %r591;
	ld.global.u32 	%r592, [%rd12+248];
	xor.b32  	%r730, %r730, %r592;
	ld.global.u32 	%r593, [%rd12+252];
	xor.b32  	%r729, %r729, %r593;
	ld.global.u32 	%r594, [%rd12+256];
	xor.b32  	%r728, %r728, %r594;
$L__BB7_73:
	and.b32  	%r596, %r502, 8192;
	setp.eq.s32 	%p39, %r596, 0;
	@%p39 bra 	$L__BB7_75;
	ld.global.u32 	%r597, [%rd12+260];
	xor.b32  	%r732, %r732, %r597;
	ld.global.u32 	%r598, [%rd12+264];
	xor.b32  	%r731, %r731, %r598;
	ld.global.u32 	%r599, [%rd12+268];
	xor.b32  	%r730, %r730, %r599;
	ld.global.u32 	%r600, [%rd12+272];
	xor.b32  	%r729, %r729, %r600;
	ld.global.u32 	%r601, [%rd12+276];
	xor.b32  	%r728, %r728, %r601;
$L__BB7_75:
	and.b32  	%r603, %r502, 16384;
	setp.eq.s32 	%p40, %r603, 0;
	@%p40 bra 	$L__BB7_77;
	ld.global.u32 	%r604, [%rd12+280];
	xor.b32  	%r732, %r732, %r604;
	ld.global.u32 	%r605, [%rd12+284];
	xor.b32  	%r731, %r731, %r605;
	ld.global.u32 	%r606, [%rd12+288];
	xor.b32  	%r730, %r730, %r606;
	ld.global.u32 	%r607, [%rd12+292];
	xor.b32  	%r729, %r729, %r607;
	ld.global.u32 	%r608, [%rd12+296];
	xor.b32  	%r728, %r728, %r608;
$L__BB7_77:
	and.b32  	%r610, %r502, 32768;
	setp.eq.s32 	%p41, %r610, 0;
	@%p41 bra 	$L__BB7_79;
	ld.global.u32 	%r611, [%rd12+300];
	xor.b32  	%r732, %r732, %r611;
	ld.global.u32 	%r612, [%rd12+304];
	xor.b32  	%r731, %r731, %r612;
	ld.global.u32 	%r613, [%rd12+308];
	xor.b32  	%r730, %r730, %r613;
	ld.global.u32 	%r614, [%rd12+312];
	xor.b32  	%r729, %r729, %r614;
	ld.global.u32 	%r615, [%rd12+316];
	xor.b32  	%r728, %r728, %r615;
$L__BB7_79:
	add.s32 	%r727, %r727, 16;
	setp.ne.s32 	%p42, %r727, 32;
	@%p42 bra 	$L__BB7_47;
	mad.lo.s32 	%r616, %r721, -31, %r193;
	add.s32 	%r721, %r616, 1;
	setp.ne.s32 	%p43, %r721, 5;
	@%p43 bra 	$L__BB7_46;
	st.global.u32 	[%rd3+4], %r732;
	st.global.u32 	[%rd3+8], %r731;
	st.global.u32 	[%rd3+12], %r730;
	st.global.u32 	[%rd3+16], %r729;
	st.global.u32 	[%rd3+20], %r728;
	add.s32 	%r715, %r715, 1;
	setp.lt.u32 	%p44, %r715, %r184;
	@%p44 bra 	$L__BB7_45;
$L__BB7_82:
	shr.u64 	%rd13, %rd29, 2;
	add.s32 	%r714, %r714, 1;
	setp.gt.u64 	%p45, %rd29, 3;
	mov.u64 	%rd29, %rd13;
	@%p45 bra 	$L__BB7_43;
	cvt.u32.u64 	%r617, %rd2;
	mad.lo.s32 	%r618, %r617, 362437, %r1;
	st.global.u32 	[%rd3], %r618;
	mov.b32 	%r619, 0;
	st.global.v2.u32 	[%rd3+24], {%r619, %r619};
	st.global.u32 	[%rd3+32], %r619;
	mov.b64 	%rd27, 0;
	st.global.u64 	[%rd3+40], %rd27;
	ret;

}
	// .globl	_Z15make_randomNumsPfiii
.visible .entry _Z15make_randomNumsPfiii(
	.param .u64 .ptr .align 1 _Z15make_randomNumsPfiii_param_0,
	.param .u32 _Z15make_randomNumsPfiii_param_1,
	.param .u32 _Z15make_randomNumsPfiii_param_2,
	.param .u32 _Z15make_randomNumsPfiii_param_3
)
{
	.local .align 8 .b8 	__local_depot8[48];
	.reg .b64 	%SP;
	.reg .b64 	%SPL;
	.reg .pred 	%p<73>;
	.reg .b32 	%r<1294>;
	.reg .b32 	%f<84>;
	.reg .b64 	%rd<29>;

	mov.u64 	%SPL, __local_depot8;
	ld.param.u64 	%rd12, [_Z15make_randomNumsPfiii_param_0];
	ld.param.u32 	%r576, [_Z15make_randomNumsPfiii_param_1];
	ld.param.u32 	%r577, [_Z15make_randomNumsPfiii_param_2];
	ld.param.u32 	%r578, [_Z15make_randomNumsPfiii_param_3];
	cvta.to.global.u64 	%rd1, %rd12;
	add.u64 	%rd2, %SPL, 0;
	mov.u32 	%r579, %ctaid.x;
	mul.lo.s32 	%r580, %r576, %r579;
	mov.u32 	%r581, %tid.x;
	mad.lo.s32 	%r582, %r580, %r577, %r581;
	cvt.s64.s32 	%rd3, %r582;
	xor.b32  	%r583, %r578, -1429050551;
	mul.lo.s32 	%r584, %r583, 1099087573;
	setp.gt.s32 	%p1, %r578, -1;
	selp.b32 	%r585, -644748465, -1947113066, %p1;
	add.s32 	%r586, %r585, %r584;
	add.s32 	%r1, %r586, 6615241;
	add.s32 	%r1006, %r584, 123456789;
	st.local.v2.u32 	[%rd2], {%r1, %r1006};
	xor.b32  	%r1005, %r584, 362436069;
	add.s32 	%r1004, %r585, 521288629;
	st.local.v2.u32 	[%rd2+8], {%r1005, %r1004};
	xor.b32  	%r1003, %r585, 88675123;
	add.s32 	%r1002, %r584, 5783321;
	st.local.v2.u32 	[%rd2+16], {%r1003, %r1002};
	setp.eq.s32 	%p2, %r582, 0;
	@%p2 bra 	$L__BB8_115;
	mov.b32 	%r989, 0;
	mov.u64 	%rd28, %rd3;
$L__BB8_2:
	mov.u64 	%rd4, %rd28;
	and.b64  	%rd5, %rd4, 3;
	setp.eq.s64 	%p3, %rd5, 0;
	@%p3 bra 	$L__BB8_114;
	mul.wide.u32 	%rd14, %r989, 3200;
	mov.u64 	%rd15, precalc_xorwow_matrix;
	add.s64 	%rd6, %rd15, %rd14;
	mov.b32 	%r1002, 0;
	mov.u32 	%r1003, %r1002;
	mov.u32 	%r1004, %r1002;
	mov.u32 	%r1005, %r1002;
	mov.u32 	%r1006, %r1002;
	mov.u32 	%r995, %r1002;
$L__BB8_4:
	mul.wide.u32 	%rd16, %r995, 4;
	add.s64 	%rd17, %rd2, %rd16;
	ld.local.u32 	%r19, [%rd17+4];
	shl.b32 	%r20, %r995, 5;
	mov.b32 	%r1001, 0;
$L__BB8_5:
	.pragma "nounroll";
	shr.u32 	%r590, %r19, %r1001;
	and.b32  	%r591, %r590, 1;
	setp.eq.b32 	%p4, %r591, 1;
	not.pred 	%p5, %p4;
	add.s32 	%r592, %r20, %r1001;
	mul.lo.s32 	%r593, %r592, 5;
	mul.wide.u32 	%rd18, %r593, 4;
	add.s64 	%rd7, %rd6, %rd18;
	@%p5 bra 	$L__BB8_7;
	ld.global.u32 	%r594, [%rd7];
	xor.b32  	%r1006, %r1006, %r594;
	ld.global.u32 	%r595, [%rd7+4];
	xor.b32  	%r1005, %r1005, %r595;
	ld.global.u32 	%r596, [%rd7+8];
	xor.b32  	%r1004, %r1004, %r596;
	ld.global.u32 	%r597, [%rd7+12];
	xor.b32  	%r1003, %r1003, %r597;
	ld.global.u32 	%r598, [%rd7+16];
	xor.b32  	%r1002, %r1002, %r598;
$L__BB8_7:
	and.b32  	%r600, %r590, 2;
	setp.eq.s32 	%p6, %r600, 0;
	@%p6 bra 	$L__BB8_9;
	ld.global.u32 	%r601, [%rd7+20];
	xor.b32  	%r1006, %r1006, %r601;
	ld.global.u32 	%r602, [%rd7+24];
	xor.b32  	%r1005, %r1005, %r602;
	ld.global.u32 	%r603, [%rd7+28];
	xor.b32  	%r1004, %r1004, %r603;
	ld.global.u32 	%r604, [%rd7+32];
	xor.b32  	%r1003, %r1003, %r604;
	ld.global.u32 	%r605, [%rd7+36];
	xor.b32  	%r1002, %r1002, %r605;
$L__BB8_9:
	and.b32  	%r607, %r590, 4;
	setp.eq.s32 	%p7, %r607, 0;
	@%p7 bra 	$L__BB8_11;
	ld.global.u32 	%r608, [%rd7+40];
	xor.b32  	%r1006, %r1006, %r608;
	ld.global.u32 	%r609, [%rd7+44];
	xor.b32  	%r1005, %r1005, %r609;
	ld.global.u32 	%r610, [%rd7+48];
	xor.b32  	%r1004, %r1004, %r610;
	ld.global.u32 	%r611, [%rd7+52];
	xor.b32  	%r1003, %r1003, %r611;
	ld.global.u32 	%r612, [%rd7+56];
	xor.b32  	%r1002, %r1002, %r612;
$L__BB8_11:
	and.b32  	%r614, %r590, 8;
	setp.eq.s32 	%p8, %r614, 0;
	@%p8 bra 	$L__BB8_13;
	ld.global.u32 	%r615, [%rd7+60];
	xor.b32  	%r1006, %r1006, %r615;
	ld.global.u32 	%r616, [%rd7+64];
	xor.b32  	%r1005, %r1005, %r616;
	ld.global.u32 	%r617, [%rd7+68];
	xor.b32  	%r1004, %r1004, %r617;
	ld.global.u32 	%r618, [%rd7+72];
	xor.b32  	%r1003, %r1003, %r618;
	ld.global.u32 	%r619, [%rd7+76];
	xor.b32  	%r1002, %r1002, %r619;
$L__BB8_13:
	and.b32  	%r621, %r590, 16;
	setp.eq.s32 	%p9, %r621, 0;
	@%p9 bra 	$L__BB8_15;
	ld.global.u32 	%r622, [%rd7+80];
	xor.b32  	%r1006, %r1006, %r622;
	ld.global.u32 	%r623, [%rd7+84];
	xor.b32  	%r1005, %r1005, %r623;
	ld.global.u32 	%r624, [%rd7+88];
	xor.b32  	%r1004, %r1004, %r624;
	ld.global.u32 	%r625, [%rd7+92];
	xor.b32  	%r1003, %r1003, %r625;
	ld.global.u32 	%r626, [%rd7+96];
	xor.b32  	%r1002, %r1002, %r626;
$L__BB8_15:
	and.b32  	%r628, %r590, 32;
	setp.eq.s32 	%p10, %r628, 0;
	@%p10 bra 	$L__BB8_17;
	ld.global.u32 	%r629, [%rd7+100];
	xor.b32  	%r1006, %r1006, %r629;
	ld.global.u32 	%r630, [%rd7+104];
	xor.b32  	%r1005, %r1005, %r630;
	ld.global.u32 	%r631, [%rd7+108];
	xor.b32  	%r1004, %r1004, %r631;
	ld.global.u32 	%r632, [%rd7+112];
	xor.b32  	%r1003, %r1003, %r632;
	ld.global.u32 	%r633, [%rd7+116];
	xor.b32  	%r1002, %r1002, %r633;
$L__BB8_17:
	and.b32  	%r635, %r590, 64;
	setp.eq.s32 	%p11, %r635, 0;
	@%p11 bra 	$L__BB8_19;
	ld.global.u32 	%r636, [%rd7+120];
	xor.b32  	%r1006, %r1006, %r636;
	ld.global.u32 	%r637, [%rd7+124];
	xor.b32  	%r1005, %r1005, %r637;
	ld.global.u32 	%r638, [%rd7+128];
	xor.b32  	%r1004, %r1004, %r638;
	ld.global.u32 	%r639, [%rd7+132];
	xor.b32  	%r1003, %r1003, %r639;
	ld.global.u32 	%r640, [%rd7+136];
	xor.b32  	%r1002, %r1002, %r640;
$L__BB8_19:
	and.b32  	%r642, %r590, 128;
	setp.eq.s32 	%p12, %r642, 0;
	@%p12 bra 	$L__BB8_21;
	ld.global.u32 	%r643, [%rd7+140];
	xor.b32  	%r1006, %r1006, %r643;
	ld.global.u32 	%r644, [%rd7+144];
	xor.b32  	%r1005, %r1005, %r644;
	ld.global.u32 	%r645, [%rd7+148];
	xor.b32  	%r1004, %r1004, %r645;
	ld.global.u32 	%r646, [%rd7+152];
	xor.b32  	%r1003, %r1003, %r646;
	ld.global.u32 	%r647, [%rd7+156];
	xor.b32  	%r1002, %r1002, %r647;
$L__BB8_21:
	and.b32  	%r649, %r590, 256;
	setp.eq.s32 	%p13, %r649, 0;
	@%p13 bra 	$L__BB8_23;
	ld.global.u32 	%r650, [%rd7+160];
	xor.b32  	%r1006, %r1006, %r650;
	ld.global.u32 	%r651, [%rd7+164];
	xor.b32  	%r1005, %r1005, %r651;
	ld.global.u32 	%r652, [%rd7+168];
	xor.b32  	%r1004, %r1004, %r652;
	ld.global.u32 	%r653, [%rd7+172];
	xor.b32  	%r1003, %r1003, %r653;
	ld.global.u32 	%r654, [%rd7+176];
	xor.b32  	%r1002, %r1002, %r654;
$L__BB8_23:
	and.b32  	%r656, %r590, 512;
	setp.eq.s32 	%p14, %r656, 0;
	@%p14 bra 	$L__BB8_25;
	ld.global.u32 	%r657, [%rd7+180];
	xor.b32  	%r1006, %r1006, %r657;
	ld.global.u32 	%r658, [%rd7+184];
	xor.b32  	%r1005, %r1005, %r658;
	ld.global.u32 	%r659, [%rd7+188];
	xor.b32  	%r1004, %r1004, %r659;
	ld.global.u32 	%r660, [%rd7+192];
	xor.b32  	%r1003, %r1003, %r660;
	ld.global.u32 	%r661, [%rd7+196];
	xor.b32  	%r1002, %r1002, %r661;
$L__BB8_25:
	and.b32  	%r663, %r590, 1024;
	setp.eq.s32 	%p15, %r663, 0;
	@%p15 bra 	$L__BB8_27;
	ld.global.u32 	%r664, [%rd7+200];
	xor.b32  	%r1006, %r1006, %r664;
	ld.global.u32 	%r665, [%rd7+204];
	xor.b32  	%r1005, %r1005, %r665;
	ld.global.u32 	%r666, [%rd7+208];
	xor.b32  	%r1004, %r1004, %r666;
	ld.global.u32 	%r667, [%rd7+212];
	xor.b32  	%r1003, %r1003, %r667;
	ld.global.u32 	%r668, [%rd7+216];
	xor.b32  	%r1002, %r1002, %r668;
$L__BB8_27:
	and.b32  	%r670, %r590, 2048;
	setp.eq.s32 	%p16, %r670, 0;
	@%p16 bra 	$L__BB8_29;
	ld.global.u32 	%r671, [%rd7+220];
	xor.b32  	%r1006, %r1006, %r671;
	ld.global.u32 	%r672, [%rd7+224];
	xor.b32  	%r1005, %r1005, %r672;
	ld.global.u32 	%r673, [%rd7+228];
	xor.b32  	%r1004, %r1004, %r673;
	ld.global.u32 	%r674, [%rd7+232];
	xor.b32  	%r1003, %r1003, %r674;
	ld.global.u32 	%r675, [%rd7+236];
	xor.b32  	%r1002, %r1002, %r675;
$L__BB8_29:
	and.b32  	%r677, %r590, 4096;
	setp.eq.s32 	%p17, %r677, 0;
	@%p17 bra 	$L__BB8_31;
	ld.global.u32 	%r678, [%rd7+240];
	xor.b32  	%r1006, %r1006, %r678;
	ld.global.u32 	%r679, [%rd7+244];
	xor.b32  	%r1005, %r1005, %r679;
	ld.global.u32 	%r680, [%rd7+248];
	xor.b32  	%r1004, %r1004, %r680;
	ld.global.u32 	%r681, [%rd7+252];
	xor.b32  	%r1003, %r1003, %r681;
	ld.global.u32 	%r682, [%rd7+256];
	xor.b32  	%r1002, %r1002, %r682;
$L__BB8_31:
	and.b32  	%r684, %r590, 8192;
	setp.eq.s32 	%p18, %r684, 0;
	@%p18 bra 	$L__BB8_33;
	ld.global.u32 	%r685, [%rd7+260];
	xor.b32  	%r1006, %r1006, %r685;
	ld.global.u32 	%r686, [%rd7+264];
	xor.b32  	%r1005, %r1005, %r686;
	ld.global.u32 	%r687, [%rd7+268];
	xor.b32  	%r1004, %r1004, %r687;
	ld.global.u32 	%r688, [%rd7+272];
	xor.b32  	%r1003, %r1003, %r688;
	ld.global.u32 	%r689, [%rd7+276];
	xor.b32  	%r1002, %r1002, %r689;
$L__BB8_33:
	and.b32  	%r691, %r590, 16384;
	setp.eq.s32 	%p19, %r691, 0;
	@%p19 bra 	$L__BB8_35;
	ld.global.u32 	%r692, [%rd7+280];
	xor.b32  	%r1006, %r1006, %r692;
	ld.global.u32 	%r693, [%rd7+284];
	xor.b32  	%r1005, %r1005, %r693;
	ld.global.u32 	%r694, [%rd7+288];
	xor.b32  	%r1004, %r1004, %r694;
	ld.global.u32 	%r695, [%rd7+292];
	xor.b32  	%r1003, %r1003, %r695;
	ld.global.u32 	%r696, [%rd7+296];
	xor.b32  	%r1002, %r1002, %r696;
$L__BB8_35:
	and.b32  	%r698, %r590, 32768;
	setp.eq.s32 	%p20, %r698, 0;
	@%p20 bra 	$L__BB8_37;
	ld.global.u32 	%r699, [%rd7+300];
	xor.b32  	%r1006, %r1006, %r699;
	ld.global.u32 	%r700, [%rd7+304];
	xor.b32  	%r1005, %r1005, %r700;
	ld.global.u32 	%r701, [%rd7+308];
	xor.b32  	%r1004, %r1004, %r701;
	ld.global.u32 	%r702, [%rd7+312];
	xor.b32  	%r1003, %r1003, %r702;
	ld.global.u32 	%r703, [%rd7+316];
	xor.b32  	%r1002, %r1002, %r703;
$L__BB8_37:
	add.s32 	%r1001, %r1001, 16;
	setp.ne.s32 	%p21, %r1001, 32;
	@%p21 bra 	$L__BB8_5;
	mad.lo.s32 	%r704, %r995, -31, %r20;
	add.s32 	%r995, %r704, 1;
	setp.ne.s32 	%p22, %r995, 5;
	@%p22 bra 	$L__BB8_4;
	st.local.u32 	[%rd2+4], %r1006;
	st.local.v2.u32 	[%rd2+8], {%r1005, %r1004};
	st.local.v2.u32 	[%rd2+16], {%r1003, %r1002};
	setp.eq.s64 	%p23, %rd5, 1;
	@%p23 bra 	$L__BB8_114;
	mov.b32 	%r1002, 0;
	mov.u32 	%r1003, %r1002;
	mov.u32 	%r1004, %r1002;
	mov.u32 	%r1005, %r1002;
	mov.u32 	%r1006, %r1002;
	mov.u32 	%r1087, %r1002;
$L__BB8_41:
	mul.wide.u32 	%rd19, %r1087, 4;
	add.s64 	%rd20, %rd2, %rd19;
	ld.local.u32 	%r195, [%rd20+4];
	shl.b32 	%r196, %r1087, 5;
	mov.b32 	%r1093, 0;
$L__BB8_42:
	.pragma "nounroll";
	shr.u32 	%r707, %r195, %r1093;
	and.b32  	%r708, %r707, 1;
	setp.eq.b32 	%p24, %r708, 1;
	not.pred 	%p25, %p24;
	add.s32 	%r709, %r196, %r1093;
	mul.lo.s32 	%r710, %r709, 5;
	mul.wide.u32 	%rd21, %r710, 4;
	add.s64 	%rd8, %rd6, %rd21;
	@%p25 bra 	$L__BB8_44;
	ld.global.u32 	%r711, [%rd8];
	xor.b32  	%r1006, %r1006, %r711;
	ld.global.u32 	%r712, [%rd8+4];
	xor.b32  	%r1005, %r1005, %r712;
	ld.global.u32 	%r713, [%rd8+8];
	xor.b32  	%r1004, %r1004, %r713;
	ld.global.u32 	%r714, [%rd8+12];
	xor.b32  	%r1003, %r1003, %r714;
	ld.global.u32 	%r715, [%rd8+16];
	xor.b32  	%r1002, %r1002, %r715;
$L__BB8_44:
	and.b32  	%r717, %r707, 2;
	setp.eq.s32 	%p26, %r717, 0;
	@%p26 bra 	$L__BB8_46;
	ld.global.u32 	%r718, [%rd8+20];
	xor.b32  	%r1006, %r1006, %r718;
	ld.global.u32 	%r719, [%rd8+24];
	xor.b32  	%r1005, %r1005, %r719;
	ld.global.u32 	%r720, [%rd8+28];
	xor.b32  	%r1004, %r1004, %r720;
	ld.global.u32 	%r721, [%rd8+32];
	xor.b32  	%r1003, %r1003, %r721;
	ld.global.u32 	%r722, [%rd8+36];
	xor.b32  	%r1002, %r1002, %r722;
$L__BB8_46:
	and.b32  	%r724, %r707, 4;
	setp.eq.s32 	%p27, %r724, 0;
	@%p27 bra 	$L__BB8_48;
	ld.global.u32 	%r725, [%rd8+40];
	xor.b32  	%r1006, %r1006, %r725;
	ld.global.u32 	%r726, [%rd8+44];
	xor.b32  	%r1005, %r1005, %r726;
	ld.global.u32 	%r727, [%rd8+48];
	xor.b32  	%r1004, %r1004, %r727;
	ld.global.u32 	%r728, [%rd8+52];
	xor.b32  	%r1003, %r1003, %r728;
	ld.global.u32 	%r729, [%rd8+56];
	xor.b32  	%r1002, %r1002, %r729;
$L__BB8_48:
	and.b32  	%r731, %r707, 8;
	setp.eq.s32 	%p28, %r731, 0;
	@%p28 bra 	$L__BB8_50;
	ld.global.u32 	%r732, [%rd8+60];
	xor.b32  	%r1006, %r1006, %r732;
	ld.global.u32 	%r733, [%rd8+64];
	xor.b32  	%r1005, %r1005, %r733;
	ld.global.u32 	%r734, [%rd8+68];
	xor.b32  	%r1004, %r1004, %r734;
	ld.global.u32 	%r735, [%rd8+72];
	xor.b32  	%r1003, %r1003, %r735;
	ld.global.u32 	%r736, [%rd8+76];
	xor.b32  	%r1002, %r1002, %r736;
$L__BB8_50:
	and.b32  	%r738, %r707, 16;
	setp.eq.s32 	%p29, %r738, 0;
	@%p29 bra 	$L__BB8_52;
	ld.global.u32 	%r739, [%rd8+80];
	xor.b32  	%r1006, %r1006, %r739;
	ld.global.u32 	%r740, [%rd8+84];
	xor.b32  	%r1005, %r1005, %r740;
	ld.global.u32 	%r741, [%rd8+88];
	xor.b32  	%r1004, %r1004, %r741;
	ld.global.u32 	%r742, [%rd8+92];
	xor.b32  	%r1003, %r1003, %r742;
	ld.global.u32 	%r743, [%rd8+96];
	xor.b32  	%r1002, %r1002, %r743;
$L__BB8_52:
	and.b32  	%r745, %r707, 32;
	setp.eq.s32 	%p30, %r745, 0;
	@%p30 bra 	$L__BB8_54;
	ld.global.u32 	%r746, [%rd8+100];
	xor.b32  	%r1006, %r1006, %r746;
	ld.global.u32 	%r747, [%rd8+104];
	xor.b32  	%r1005, %r1005, %r747;
	ld.global.u32 	%r748, [%rd8+108];
	xor.b32  	%r1004, %r1004, %r748;
	ld.global.u32 	%r749, [%rd8+112];
	xor.b32  	%r1003, %r1003, %r749;
	ld.global.u32 	%r750, [%rd8+116];
	xor.b32  	%r1002, %r1002, %r750;
$L__BB8_54:
	and.b32  	%r752, %r707, 64;
	setp.eq.s32 	%p31, %r752, 0;
	@%p31 bra 	$L__BB8_56;
	ld.global.u32 	%r753, [%rd8+120];
	xor.b32  	%r1006, %r1006, %r753;
	ld.global.u32 	%r754, [%rd8+124];
	xor.b32  	%r1005, %r1005, %r754;
	ld.global.u32 	%r755, [%rd8+128];
	xor.b32  	%r1004, %r1004, %r755;
	ld.global.u32 	%r756, [%rd8+132];
	xor.b32  	%r1003, %r1003, %r756;
	ld.global.u32 	%r757, [%rd8+136];
	xor.b32  	%r1002, %r1002, %r757;
$L__BB8_56:
	and.b32  	%r759, %r707, 128;
	setp.eq.s32 	%p32, %r759, 0;
	@%p32 bra 	$L__BB8_58;
	ld.global.u32 	%r760, [%rd8+140];
	xor.b32  	%r1006, %r1006, %r760;
	ld.global.u32 	%r761, [%rd8+144];
	xor.b32  	%r1005, %r1005, %r761;
	ld.global.u32 	%r762, [%rd8+148];
	xor.b32  	%r1004, %r1004, %r762;
	ld.global.u32 	%r763, [%rd8+152];
	xor.b32  	%r1003, %r1003, %r763;
	ld.global.u32 	%r764, [%rd8+156];
	xor.b32  	%r1002, %r1002, %r764;
$L__BB8_58:
	and.b32  	%r766, %r707, 256;
	setp.eq.s32 	%p33, %r766, 0;
	@%p33 bra 	$L__BB8_60;
	ld.global.u32 	%r767, [%rd8+160];
	xor.b32  	%r1006, %r1006, %r767;
	ld.global.u32 	%r768, [%rd8+164];
	xor.b32  	%r1005, %r1005, %r768;
	ld.global.u32 	%r769, [%rd8+168];
	xor.b32  	%r1004, %r1004, %r769;
	ld.global.u32 	%r770, [%rd8+172];
	xor.b32  	%r1003, %r1003, %r770;
	ld.global.u32 	%r771, [%rd8+176];
	xor.b32  	%r1002, %r1002, %r771;
$L__BB8_60:
	and.b32  	%r773, %r707, 512;
	setp.eq.s32 	%p34, %r773, 0;
	@%p34 bra 	$L__BB8_62;
	ld.global.u32 	%r774, [%rd8+180];
	xor.b32  	%r1006, %r1006, %r774;
	ld.global.u32 	%r775, [%rd8+184];
	xor.b32  	%r1005, %r1005, %r775;
	ld.global.u32 	%r776, [%rd8+188];
	xor.b32  	%r1004, %r1004, %r776;
	ld.global.u32 	%r777, [%rd8+192];
	xor.b32  	%r1003, %r1003, %r777;
	ld.global.u32 	%r778, [%rd8+196];
	xor.b32  	%r1002, %r1002, %r778;
$L__BB8_62:
	and.b32  	%r780, %r707, 1024;
	setp.eq.s32 	%p35, %r780, 0;
	@%p35 bra 	$L__BB8_64;
	ld.global.u32 	%r781, [%rd8+200];
	xor.b32  	%r1006, %r1006, %r781;
	ld.global.u32 	%r782, [%rd8+204];
	xor.b32  	%r1005, %r1005, %r782;
	ld.global.u32 	%r783, [%rd8+208];
	xor.b32  	%r1004, %r1004, %r783;
	ld.global.u32 	%r784, [%rd8+212];
	xor.b32  	%r1003, %r1003, %r784;
	ld.global.u32 	%r785, [%rd8+216];
	xor.b32  	%r1002, %r1002, %r785;
$L__BB8_64:
	and.b32  	%r787, %r707, 2048;
	setp.eq.s32 	%p36, %r787, 0;
	@%p36 bra 	$L__BB8_66;
	ld.global.u32 	%r788, [%rd8+220];
	xor.b32  	%r1006, %r1006, %r788;
	ld.global.u32 	%r789, [%rd8+224];
	xor.b32  	%r1005, %r1005, %r789;
	ld.global.u32 	%r790, [%rd8+228];
	xor.b32  	%r1004, %r1004, %r790;
	ld.global.u32 	%r791, [%rd8+232];
	xor.b32  	%r1003, %r1003, %r791;
	ld.global.u32 	%r792, [%rd8+236];
	xor.b32  	%r1002, %r1002, %r792;
$L__BB8_66:
	and.b32  	%r794, %r707, 4096;
	setp.eq.s32 	%p37, %r794, 0;
	@%p37 bra 	$L__BB8_68;
	ld.global.u32 	%r795, [%rd8+240];
	xor.b32  	%r1006, %r1006, %r795;
	ld.global.u32 	%r796, [%rd8+244];
	xor.b32  	%r1005, %r1005, %r796;
	ld.global.u32 	%r797, [%rd8+248];
	xor.b32  	%r1004, %r1004, %r797;
	ld.global.u32 	%r798, [%rd8+252];
	xor.b32  	%r1003, %r1003, %r798;
	ld.global.u32 	%r799, [%rd8+256];
	xor.b32  	%r1002, %r1002, %r799;
$L__BB8_68:
	and.b32  	%r801, %r707, 8192;
	setp.eq.s32 	%p38, %r801, 0;
	@%p38 bra 	$L__BB8_70;
	ld.global.u32 	%r802, [%rd8+260];
	xor.b32  	%r1006, %r1006, %r802;
	ld.global.u32 	%r803, [%rd8+264];
	xor.b32  	%r1005, %r1005, %r803;
	ld.global.u32 	%r804, [%rd8+268];
	xor.b32  	%r1004, %r1004, %r804;
	ld.global.u32 	%r805, [%rd8+272];
	xor.b32  	%r1003, %r1003, %r805;
	ld.global.u32 	%r806, [%rd8+276];
	xor.b32  	%r1002, %r1002, %r806;
$L__BB8_70:
	and.b32  	%r808, %r707, 16384;
	setp.eq.s32 	%p39, %r808, 0;
	@%p39 bra 	$L__BB8_72;
	ld.global.u32 	%r809, [%rd8+280];
	xor.b32  	%r1006, %r1006, %r809;
	ld.global.u32 	%r810, [%rd8+284];
	xor.b32  	%r1005, %r1005, %r810;
	ld.global.u32 	%r811, [%rd8+288];
	xor.b32  	%r1004, %r1004, %r811;
	ld.global.u32 	%r812, [%rd8+292];
	xor.b32  	%r1003, %r1003, %r812;
	ld.global.u32 	%r813, [%rd8+296];
	xor.b32  	%r1002, %r1002, %r813;
$L__BB8_72:
	and.b32  	%r815, %r707, 32768;
	setp.eq.s32 	%p40, %r815, 0;
	@%p40 bra 	$L__BB8_74;
	ld.global.u32 	%r816, [%rd8+300];
	xor.b32  	%r1006, %r1006, %r816;
	ld.global.u32 	%r817, [%rd8+304];
	xor.b32  	%r1005, %r1005, %r817;
	ld.global.u32 	%r818, [%rd8+308];
	xor.b32  	%r1004, %r1004, %r818;
	ld.global.u32 	%r819, [%rd8+312];
	xor.b32  	%r1003, %r1003, %r819;
	ld.global.u32 	%r820, [%rd8+316];
	xor.b32  	%r1002, %r1002, %r820;
$L__BB8_74:
	add.s32 	%r1093, %r1093, 16;
	setp.ne.s32 	%p41, %r1093, 32;
	@%p41 bra 	$L__BB8_42;
	mad.lo.s32 	%r821, %r1087, -31, %r196;
	add.s32 	%r1087, %r821, 1;
	setp.ne.s32 	%p42, %r1087, 5;
	@%p42 bra 	$L__BB8_41;
	st.local.u32 	[%rd2+4], %r1006;
	st.local.v2.u32 	[%rd2+8], {%r1005, %r1004};
	st.local.v2.u32 	[%rd2+16], {%r1003, %r1002};
	setp.ne.s64 	%p43, %rd5, 3;
	@%p43 bra 	$L__BB8_114;
	mov.b32 	%r1002, 0;
	mov.u32 	%r1003, %r1002;
	mov.u32 	%r1004, %r1002;
	mov.u32 	%r1005, %r1002;
	mov.u32 	%r1006, %r1002;
	mov.u32 	%r1179, %r1002;
$L__BB8_78:
	mul.wide.u32 	%rd22, %r1179, 4;
	add.s64 	%rd23, %rd2, %rd22;
	ld.local.u32 	%r371, [%rd23+4];
	shl.b32 	%r372, %r1179, 5;
	mov.b32 	%r1185, 0;
$L__BB8_79:
	.pragma "nounroll";
	shr.u32 	%r824, %r371, %r1185;
	and.b32  	%r825, %r824, 1;
	setp.eq.b32 	%p44, %r825, 1;
	not.pred 	%p45, %p44;
	add.s32 	%r826, %r372, %r1185;
	mul.lo.s32 	%r827, %r826, 5;
	mul.wide.u32 	%rd24, %r827, 4;
	add.s64 	%rd9, %rd6, %rd24;
	@%p45 bra 	$L__BB8_81;
	ld.global.u32 	%r828, [%rd9];
	xor.b32  	%r1006, %r1006, %r828;
	ld.global.u32 	%r829, [%rd9+4];
	xor.b32  	%r1005, %r1005, %r829;
	ld.global.u32 	%r830, [%rd9+8];
	xor.b32  	%r1004, %r1004, %r830;
	ld.global.u32 	%r831, [%rd9+12];
	xor.b32  	%r1003, %r1003, %r831;
	ld.global.u32 	%r832, [%rd9+16];
	xor.b32  	%r1002, %r1002, %r832;
$L__BB8_81:
	and.b32  	%r834, %r824, 2;
	setp.eq.s32 	%p46, %r834, 0;
	@%p46 bra 	$L__BB8_83;
	ld.global.u32 	%r835, [%rd9+20];
	xor.b32  	%r1006, %r1006, %r835;
	ld.global.u32 	%r836, [%rd9+24];
	xor.b32  	%r1005, %r1005, %r836;
	ld.global.u32 	%r837, [%rd9+28];
	xor.b32  	%r1004, %r1004, %r837;
	ld.global.u32 	%r838, [%rd9+32];
	xor.b32  	%r1003, %r1003, %r838;
	ld.global.u32 	%r839, [%rd9+36];
	xor.b32  	%r1002, %r1002, %r839;
$L__BB8_83:
	and.b32  	%r841, %r824, 4;
	setp.eq.s32 	%p47, %r841, 0;
	@%p47 bra 	$L__BB8_85;
	ld.global.u32 	%r842, [%rd9+40];
	xor.b32  	%r1006, %r1006, %r842;
	ld.global.u32 	%r843, [%rd9+44];
	xor.b32  	%r1005, %r1005, %r843;
	ld.global.u32 	%r844, [%rd9+48];
	xor.b32  	%r1004, %r1004, %r844;
	ld.global.u32 	%r845, [%rd9+52];
	xor.b32  	%r1003, %r1003, %r845;
	ld.global.u32 	%r846, [%rd9+56];
	xor.b32  	%r1002, %r1002, %r846;
$L__BB8_85:
	and.b32  	%r848, %r824, 8;
	setp.eq.s32 	%p48, %r848, 0;
	@%p48 bra 	$L__BB8_87;
	ld.global.u32 	%r849, [%rd9+60];
	xor.b32  	%r1006, %r1006, %r849;
	ld.global.u32 	%r850, [%rd9+64];
	xor.b32  	%r1005, %r1005, %r850;
	ld.global.u32 	%r851, [%rd9+68];
	xor.b32  	%r1004, %r1004, %r851;
	ld.global.u32 	%r852, [%rd9+72];
	xor.b32  	%r1003, %r1003, %r852;
	ld.global.u32 	%r853, [%rd9+76];
	xor.b32  	%r1002, %r1002, %r853;
$L__BB8_87:
	and.b32  	%r855, %r824, 16;
	setp.eq.s32 	%p49, %r855, 0;
	@%p49 bra 	$L__BB8_89;
	ld.global.u32 	%r856, [%rd9+80];
	xor.b32  	%r1006, %r1006, %r856;
	ld.global.u32 	%r857, [%rd9+84];
	xor.b32  	%r1005, %r1005, %r857;
	ld.global.u32 	%r858, [%rd9+88];
	xor.b32  	%r1004, %r1004, %r858;
	ld.global.u32 	%r859, [%rd9+92];
	xor.b32  	%r1003, %r1003, %r859;
	ld.global.u32 	%r860, [%rd9+96];
	xor.b32  	%r1002, %r1002, %r860;
$L__BB8_89:
	and.b32  	%r862, %r824, 32;
	setp.eq.s32 	%p50, %r862, 0;
	@%p50 bra 	$L__BB8_91;
	ld.global.u32 	%r863, [%rd9+100];
	xor.b32  	%r1006, %r1006, %r863;
	ld.global.u32 	%r864, [%rd9+104];
	xor.b32  	%r1005, %r1005, %r864;
	ld.global.u32 	%r865, [%rd9+108];
	xor.b32  	%r1004, %r1004, %r865;
	ld.global.u32 	%r866, [%rd9+112];
	xor.b32  	%r1003, %r1003, %r866;
	ld.global.u32 	%r867, [%rd9+116];
	xor.b32  	%r1002, %r1002, %r867;
$L__BB8_91:
	and.b32  	%r869, %r824, 64;
	setp.eq.s32 	%p51, %r869, 0;
	@%p51 bra 	$L__BB8_93;
	ld.global.u32 	%r870, [%rd9+120];
	xor.b32  	%r1006, %r1006, %r870;
	ld.global.u32 	%r871, [%rd9+124];
	xor.b32  	%r1005, %r1005, %r871;
	ld.global.u32 	%r872, [%rd9+128];
	xor.b32  	%r1004, %r1004, %r872;
	ld.global.u32 	%r873, [%rd9+132];
	xor.b32  	%r1003, %r1003, %r873;
	ld.global.u32 	%r874, [%rd9+136];
	xor.b32  	%r1002, %r1002, %r874;
$L__BB8_93:
	and.b32  	%r876, %r824, 128;
	setp.eq.s32 	%p52, %r876, 0;
	@%p52 bra 	$L__BB8_95;
	ld.global.u32 	%r877, [%rd9+140];
	xor.b32  	%r1006, %r1006, %r877;
	ld.global.u32 	%r878, [%rd9+144];
	xor.b32  	%r1005, %r1005, %r878;
	ld.global.u32 	%r879, [%rd9+148];
	xor.b32  	%r1004, %r1004, %r879;
	ld.global.u32 	%r880, [%rd9+152];
	xor.b32  	%r1003, %r1003, %r880;
	ld.global.u32 	%r881, [%rd9+156];
	xor.b32  	%r1002, %r1002, %r881;
$L__BB8_95:
	and.b32  	%r883, %r824, 256;
	setp.eq.s32 	%p53, %r883, 0;
	@%p53 bra 	$L__BB8_97;
	ld.global.u32 	%r884, [%rd9+160];
	xor.b32  	%r1006, %r1006, %r884;
	ld.global.u32 	%r885, [%rd9+164];
	xor.b32  	%r1005, %r1005, %r885;
	ld.global.u32 	%r886, [%rd9+168];
	xor.b32  	%r1004, %r1004, %r886;
	ld.global.u32 	%r887, [%rd9+172];
	xor.b32  	%r1003, %r1003, %r887;
	ld.global.u32 	%r888, [%rd9+176];
	xor.b32  	%r1002, %r1002, %r888;
$L__BB8_97:
	and.b32  	%r890, %r824, 512;
	setp.eq.s32 	%p54, %r890, 0;
	@%p54 bra 	$L__BB8_99;
	ld.global.u32 	%r891, [%rd9+180];
	xor.b32  	%r1006, %r1006, %r891;
	ld.global.u32 	%r892, [%rd9+184];
	xor.b32  	%r1005, %r1005, %r892;
	ld.global.u32 	%r893, [%rd9+188];
	xor.b32  	%r1004, %r1004, %r893;
	ld.global.u32 	%r894, [%rd9+192];
	xor.b32  	%r1003, %r1003, %r894;
	ld.global.u32 	%r895, [%rd9+196];
	xor.b32  	%r1002, %r1002, %r895;
$L__BB8_99:
	and.b32  	%r897, %r824, 1024;
	setp.eq.s32 	%p55, %r897, 0;
	@%p55 bra 	$L__BB8_101;
	ld.global.u32 	%r898, [%rd9+200];
	xor.b32  	%r1006, %r1006, %r898;
	ld.global.u32 	%r899, [%rd9+204];
	xor.b32  	%r1005, %r1005, %r899;
	ld.global.u32 	%r900, [%rd9+208];
	xor.b32  	%r1004, %r1004, %r900;
	ld.global.u32 	%r901, [%rd9+212];
	xor.b32  	%r1003, %r1003, %r901;
	ld.global.u32 	%r902, [%rd9+216];
	xor.b32  	%r1002, %r1002, %r902;
$L__BB8_101:
	and.b32  	%r904, %r824, 2048;
	setp.eq.s32 	%p56, %r904, 0;
	@%p56 bra 	$L__BB8_103;
	ld.global.u32 	%r905, [%rd9+220];
	xor.b32  	%r1006, %r1006, %r905;
	ld.global.u32 	%r906, [%rd9+224];
	xor.b32  	%r1005, %r1005, %r906;
	ld.global.u32 	%r907, [%rd9+228];
	xor.b32  	%r1004, %r1004, %r907;
	ld.global.u32 	%r908, [%rd9+232];
	xor.b32  	%r1003, %r1003, %r908;
	ld.global.u32 	%r909, [%rd9+236];
	xor.b32  	%r1002, %r1002, %r909;
$L__BB8_103:
	and.b32  	%r911, %r824, 4096;
	setp.eq.s32 	%p57, %r911, 0;
	@%p57 bra 	$L__BB8_105;
	ld.global.u32 	%r912, [%rd9+240];
	xor.b32  	%r1006, %r1006, %r912;
	ld.global.u32 	%r913, [%rd9+244];
	xor.b32  	%r1005, %r1005, %r913;
	ld.global.u32 	%r914, [%rd9+248];
	xor.b32  	%r1004, %r1004, %r914;
	ld.global.u32 	%r915, [%rd9+252];
	xor.b32  	%r1003, %r1003, %r915;
	ld.global.u32 	%r916, [%rd9+256];
	xor.b32  	%r1002, %r1002, %r916;
$L__BB8_105:
	and.b32  	%r918, %r824, 8192;
	setp.eq.s32 	%p58, %r918, 0;
	@%p58 bra 	$L__BB8_107;
	ld.global.u32 	%r919, [%rd9+260];
	xor.b32  	%r1006, %r1006, %r919;
	ld.global.u32 	%r920, [%rd9+264];
	xor.b32  	%r1005, %r1005, %r920;
	ld.global.u32 	%r921, [%rd9+268];
	xor.b32  	%r1004, %r1004, %r921;
	ld.global.u32 	%r922, [%rd9+272];
	xor.b32  	%r1003, %r1003, %r922;
	ld.global.u32 	%r923, [%rd9+276];
	xor.b32  	%r1002, %r1002, %r923;
$L__BB8_107:
	and.b32  	%r925, %r824, 16384;
	setp.eq.s32 	%p59, %r925, 0;
	@%p59 bra 	$L__BB8_109;
	ld.global.u32 	%r926, [%rd9+280];
	xor.b32  	%r1006, %r1006, %r926;
	ld.global.u32 	%r927, [%rd9+284];
	xor.b32  	%r1005, %r1005, %r927;
	ld.global.u32 	%r928, [%rd9+288];
	xor.b32  	%r1004, %r1004, %r928;
	ld.global.u32 	%r929, [%rd9+292];
	xor.b32  	%r1003, %r1003, %r929;
	ld.global.u32 	%r930, [%rd9+296];
	xor.b32  	%r1002, %r1002, %r930;
$L__BB8_109:
	and.b32  	%r932, %r824, 32768;
	setp.eq.s32 	%p60, %r932, 0;
	@%p60 bra 	$L__BB8_111;
	ld.global.u32 	%r933, [%rd9+300];
	xor.b32  	%r1006, %r1006, %r933;
	ld.global.u32 	%r934, [%rd9+304];
	xor.b32  	%r1005, %r1005, %r934;
	ld.global.u32 	%r935, [%rd9+308];
	xor.b32  	%r1004, %r1004, %r935;
	ld.global.u32 	%r936, [%rd9+312];
	xor.b32  	%r1003, %r1003, %r936;
	ld.global.u32 	%r937, [%rd9+316];
	xor.b32  	%r1002, %r1002, %r937;
$L__BB8_111:
	add.s32 	%r1185, %r1185, 16;
	setp.ne.s32 	%p61, %r1185, 32;
	@%p61 bra 	$L__BB8_79;
	mad.lo.s32 	%r938, %r1179, -31, %r372;
	add.s32 	%r1179, %r938, 1;
	setp.ne.s32 	%p62, %r1179, 5;
	@%p62 bra 	$L__BB8_78;
	st.local.u32 	[%rd2+4], %r1006;
	st.local.v2.u32 	[%rd2+8], {%r1005, %r1004};
	st.local.v2.u32 	[%rd2+16], {%r1003, %r1002};
$L__BB8_114:
	shr.u64 	%rd28, %rd4, 2;
	add.s32 	%r989, %r989, 1;
	setp.gt.u64 	%p63, %rd4, 3;
	@%p63 bra 	$L__BB8_2;
$L__BB8_115:
	cvt.u32.u64 	%r939, %rd3;
	shr.u32 	%r940, %r1006, 2;
	xor.b32  	%r941, %r940, %r1006;
	shl.b32 	%r942, %r1002, 4;
	shl.b32 	%r943, %r941, 1;
	xor.b32  	%r944, %r943, %r942;
	xor.b32  	%r945, %r944, %r941;
	xor.b32  	%r1278, %r945, %r1002;
	add.s32 	%r946, %r1, %r1278;
	add.s32 	%r947, %r946, 362437;
	shr.u32 	%r948, %r1005, 2;
	xor.b32  	%r949, %r948, %r1005;
	shl.b32 	%r950, %r1278, 4;
	shl.b32 	%r951, %r949, 1;
	xor.b32  	%r952, %r951, %r950;
	xor.b32  	%r953, %r952, %r949;
	xor.b32  	%r1277, %r953, %r1278;
	add.s32 	%r1284, %r1, 724874;
	add.s32 	%r954, %r1277, %r1284;
	cvt.rn.f32.u32 	%f8, %r947;
	fma.rn.f32 	%f9, %f8, 0f2F800000, 0f2F000000;
	cvt.rn.f32.u32 	%f10, %r954;
	fma.rn.f32 	%f11, %f10, 0f30C90FDB, 0f30490FDB;
	setp.lt.f32 	%p64, %f9, 0f00800000;
	mul.f32 	%f12, %f9, 0f4B000000;
	selp.f32 	%f13, %f12, %f9, %p64;
	selp.f32 	%f14, 0fC1B80000, 0f00000000, %p64;
	mov.b32 	%r955, %f13;
	add.s32 	%r956, %r955, -1059760811;
	and.b32  	%r957, %r956, -8388608;
	sub.s32 	%r958, %r955, %r957;
	mov.b32 	%f15, %r958;
	cvt.rn.f32.s32 	%f16, %r957;
	fma.rn.f32 	%f17, %f16, 0f34000000, %f14;
	add.f32 	%f18, %f15, 0fBF800000;
	fma.rn.f32 	%f19, %f18, 0fBE055027, 0f3E1039F6;
	fma.rn.f32 	%f20, %f19, %f18, 0fBDF8CDCC;
	fma.rn.f32 	%f21, %f20, %f18, 0f3E0F2955;
	fma.rn.f32 	%f22, %f21, %f18, 0fBE2AD8B9;
	fma.rn.f32 	%f23, %f22, %f18, 0f3E4CED0B;
	fma.rn.f32 	%f24, %f23, %f18, 0fBE7FFF22;
	fma.rn.f32 	%f25, %f24, %f18, 0f3EAAAA78;
	fma.rn.f32 	%f26, %f25, %f18, 0fBF000000;
	mul.f32 	%f27, %f18, %f26;
	fma.rn.f32 	%f28, %f27, %f18, %f18;
	fma.rn.f32 	%f29, %f17, 0f3F317218, %f28;
	setp.gt.u32 	%p65, %r955, 2139095039;
	fma.rn.f32 	%f30, %f13, 0f7F800000, 0f7F800000;
	selp.f32 	%f31, %f30, %f29, %p65;
	setp.eq.f32 	%p66, %f13, 0f00000000;
	mul.f32 	%f32, %f31, 0fC0000000;
	selp.f32 	%f33, 0f7F800000, %f32, %p66;
	sqrt.rn.f32 	%f34, %f33;
	sin.approx.f32 	%f35, %f11;
	cos.approx.f32 	%f36, %f11;
	mul.f32 	%f37, %f34, %f35;
	mul.f32 	%f82, %f34, %f36;
	mul.f32 	%f38, %f37, 0f3E19999A;
	fma.rn.f32 	%f39, %f38, 0f3BBB989D, 0f3F000000;
	cvt.sat.f32.f32 	%f40, %f39;
	mov.f32 	%f41, 0f4B400001;
	mov.f32 	%f42, 0f437C0000;
	fma.rm.f32 	%f43, %f40, %f42, %f41;
	add.f32 	%f44, %f43, 0fCB40007F;
	neg.f32 	%f45, %f44;
	fma.rn.f32 	%f46, %f38, 0f3FB8AA3B, %f45;
	fma.rn.f32 	%f47, %f38, 0f32A57060, %f46;
	mov.b32 	%r959, %f43;
	shl.b32 	%r960, %r959, 23;
	mov.b32 	%f48, %r960;
	ex2.approx.ftz.f32 	%f49, %f47;
	mul.f32 	%f50, %f49, %f48;
	shl.b64 	%rd25, %rd3, 2;
	add.s64 	%rd11, %rd1, %rd25;
	st.global.f32 	[%rd11], %f50;
	add.s32 	%r1283, %r939, %r577;
	mul.lo.s32 	%r961, %r577, %r576;
	add.s32 	%r556, %r939, %r961;
	setp.ge.s32 	%p67, %r577, %r961;
	@%p67 bra 	$L__BB8_120;
	mov.b32 	%r1282, 1;
$L__BB8_117:
	ld.global.f32 	%f3, [%rd11];
	setp.eq.s32 	%p68, %r1282, 1;
	mov.b32 	%r1282, 0;
	mov.f32 	%f83, %f82;
	@%p68 bra 	$L__BB8_119;
	shr.u32 	%r965, %r1004, 2;
	xor.b32  	%r966, %r965, %r1004;
	shl.b32 	%r967, %r1277, 4;
	shl.b32 	%r968, %r966, 1;
	xor.b32  	%r969, %r968, %r967;
	xor.b32  	%r970, %r969, %r966;
	xor.b32  	%r1292, %r970, %r1277;
	add.s32 	%r971, %r1284, %r1292;
	add.s32 	%r972, %r971, 362437;
	shr.u32 	%r973, %r1003, 2;
	xor.b32  	%r974, %r973, %r1003;
	shl.b32 	%r975, %r1292, 4;
	shl.b32 	%r976, %r974, 1;
	xor.b32  	%r977, %r976, %r975;
	xor.b32  	%r978, %r977, %r974;
	xor.b32  	%r1291, %r978, %r1292;
	add.s32 	%r1284, %r1284, 724874;
	add.s32 	%r979, %r1291, %r1284;
	cvt.rn.f32.u32 	%f51, %r972;
	fma.rn.f32 	%f52, %f51, 0f2F800000, 0f2F000000;
	cvt.rn.f32.u32 	%f53, %r979;
	fma.rn.f32 	%f54, %f53, 0f30C90FDB, 0f30490FDB;
	setp.lt.f32 	%p69, %f52, 0f00800000;
	mul.f32 	%f55, %f52, 0f4B000000;
	selp.f32 	%f56, %f55, %f52, %p69;
	selp.f32 	%f57, 0fC1B80000, 0f00000000, %p69;
	mov.b32 	%r980, %f56;
	add.s32 	%r981, %r980, -1059760811;
	and.b32  	%r982, %r981, -8388608;
	sub.s32 	%r983, %r980, %r982;
	mov.b32 	%f58, %r983;
	cvt.rn.f32.s32 	%f59, %r982;
	fma.rn.f32 	%f60, %f59, 0f34000000, %f57;
	add.f32 	%f61, %f58, 0fBF800000;
	fma.rn.f32 	%f62, %f61, 0fBE055027, 0f3E1039F6;
	fma.rn.f32 	%f63, %f62, %f61, 0fBDF8CDCC;
	fma.rn.f32 	%f64, %f63, %f61, 0f3E0F2955;
	fma.rn.f32 	%f65, %f64, %f61, 0fBE2AD8B9;
	fma.rn.f32 	%f66, %f65, %f61, 0f3E4CED0B;
	fma.rn.f32 	%f67, %f66, %f61, 0fBE7FFF22;
	fma.rn.f32 	%f68, %f67, %f61, 0f3EAAAA78;
	fma.rn.f32 	%f69, %f68, %f61, 0fBF000000;
	mul.f32 	%f70, %f61, %f69;
	fma.rn.f32 	%f71, %f70, %f61, %f61;
	fma.rn.f32 	%f72, %f60, 0f3F317218, %f71;
	setp.gt.u32 	%p70, %r980, 2139095039;
	fma.rn.f32 	%f73, %f56, 0f7F800000, 0f7F800000;
	selp.f32 	%f74, %f73, %f72, %p70;
	setp.eq.f32 	%p71, %f56, 0f00000000;
	mul.f32 	%f75, %f74, 0fC0000000;
	selp.f32 	%f76, 0f7F800000, %f75, %p71;
	sqrt.rn.f32 	%f77, %f76;
	sin.approx.f32 	%f78, %f54;
	cos.approx.f32 	%f79, %f54;
	mul.f32 	%f83, %f77, %f78;
	mul.f32 	%f82, %f77, %f79;
	mov.b32 	%r1282, 1;
	mov.u32 	%r1293, %r1277;
	mov.u32 	%r1003, %r1278;
	mov.u32 	%r1004, %r1002;
	mov.u32 	%r1277, %r1291;
	mov.u32 	%r1278, %r1292;
	mov.u32 	%r1002, %r1293;
$L__BB8_119:
	fma.rn.f32 	%f80, %f83, 0f00000000, %f3;
	mul.wide.s32 	%rd26, %r1283, 4;
	add.s64 	%rd27, %rd1, %rd26;
	st.global.f32 	[%rd27], %f80;
	add.s32 	%r1283, %r1283, %r577;
	setp.lt.s32 	%p72, %r1283, %r556;
	@%p72 bra 	$L__BB8_117;
$L__BB8_120:
	ret;

}
	// .globl	_Z18initialize_time_s2ffPf
.visible .entry _Z18initialize_time_s2ffPf(
	.param .f32 _Z18initialize_time_s2ffPf_param_0,
	.param .f32 _Z18initialize_time_s2ffPf_param_1,
	.param .u64 .ptr .align 1 _Z18initialize_time_s2ffPf_param_2
)
{
	.reg .b32 	%r<5>;
	.reg .b32 	%f<5>;
	.reg .b64 	%rd<5>;

	ld.param.f32 	%f1, [_Z18initialize_time_s2ffPf_param_0];
	ld.param.f32 	%f2, [_Z18initialize_time_s2ffPf_param_1];
	ld.param.u64 	%rd1, [_Z18initialize_time_s2ffPf_param_2];
	cvta.to.global.u64 	%rd2, %rd1;
	mov.u32 	%r1, %ctaid.x;
	mov.u32 	%r2, %ntid.x;
	mov.u32 	%r3, %tid.x;
	mad.lo.s32 	%r4, %r1, %r2, %r3;
	cvt.rn.f32.s32 	%f3, %r4;
	fma.rn.f32 	%f4, %f2, %f3, %f1;
	mul.wide.s32 	%rd3, %r4, 4;
	add.s64 	%rd4, %rd2, %rd3;
	st.global.f32 	[%rd4], %f4;
	ret;

}
	// .globl	_Z18percentage_excitedPfiiS_i
.visible .entry _Z18percentage_excitedPfiiS_i(
	.param .u64 .ptr .align 1 _Z18percentage_excitedPfiiS_i_param_0,
	.param .u32 _Z18percentage_excitedPfiiS_i_param_1,
	.param .u32 _Z18percentage_excitedPfiiS_i_param_2,
	.param .u64 .ptr .align 1 _Z18percentage_excitedPfiiS_i_param_3,
	.param .u32 _Z18percentage_excitedPfiiS_i_param_4
)
{
	.reg .pred 	%p<39>;
	.reg .b32 	%r<123>;
	.reg .b32 	%f<36>;
	.reg .b64 	%rd<43>;

	ld.param.u64 	%rd3, [_Z18percentage_excitedPfiiS_i_param_0];
	ld.param.u32 	%r39, [_Z18percentage_excitedPfiiS_i_param_1];
	ld.param.u32 	%r40, [_Z18percentage_excitedPfiiS_i_param_2];
	ld.param.u64 	%rd2, [_Z18percentage_excitedPfiiS_i_param_3];
	cvta.to.global.u64 	%rd1, %rd3;
	mov.u32 	%r1, %tid.x;
	mul.lo.s32 	%r2, %r40, %r1;
	setp.lt.s32 	%p1, %r40, 1;
	mov.f32 	%f35, 0f00000000;
	@%p1 bra 	$L__BB10_14;
	add.s32 	%r3, %r39, -1;
	and.b32  	%r4, %r40, 15;
	setp.lt.u32 	%p2, %r40, 16;
	mov.b32 	%r114, 0;
	mov.u32 	%r122, %r114;
	@%p2 bra 	$L__BB10_4;
	and.b32  	%r114, %r40, 2147483632;
	neg.s32 	%r108, %r114;
	mad.lo.s32 	%r107, %r39, %r2, %r39;
	shl.b32 	%r8, %r39, 4;
	mov.b32 	%r122, 0;
	mul.wide.s32 	%rd6, %r39, 4;
$L__BB10_3:
	.pragma "nounroll";
	add.s32 	%r44, %r107, -1;
	mul.wide.s32 	%rd4, %r44, 4;
	add.s64 	%rd5, %rd1, %rd4;
	ld.global.f32 	%f4, [%rd5];
	setp.ge.f32 	%p3, %f4, 0fC25C0000;
	selp.u32 	%r45, 1, 0, %p3;
	add.s32 	%r46, %r122, %r45;
	add.s64 	%rd7, %rd5, %rd6;
	ld.global.f32 	%f5, [%rd7];
	setp.ge.f32 	%p4, %f5, 0fC25C0000;
	selp.u32 	%r47, 1, 0, %p4;
	add.s32 	%r48, %r46, %r47;
	add.s64 	%rd8, %rd7, %rd6;
	ld.global.f32 	%f6, [%rd8];
	setp.ge.f32 	%p5, %f6, 0fC25C0000;
	selp.u32 	%r49, 1, 0, %p5;
	add.s32 	%r50, %r48, %r49;
	add.s64 	%rd9, %rd8, %rd6;
	ld.global.f32 	%f7, [%rd9];
	setp.ge.f32 	%p6, %f7, 0fC25C0000;
	selp.u32 	%r51, 1, 0, %p6;
	add.s32 	%r52, %r50, %r51;
	add.s64 	%rd10, %rd9, %rd6;
	ld.global.f32 	%f8, [%rd10];
	setp.ge.f32 	%p7, %f8, 0fC25C0000;
	selp.u32 	%r53, 1, 0, %p7;
	add.s32 	%r54, %r52, %r53;
	add.s64 	%rd11, %rd10, %rd6;
	ld.global.f32 	%f9, [%rd11];
	setp.ge.f32 	%p8, %f9, 0fC25C0000;
	selp.u32 	%r55, 1, 0, %p8;
	add.s32 	%r56, %r54, %r55;
	add.s64 	%rd12, %rd11, %rd6;
	ld.global.f32 	%f10, [%rd12];
	setp.ge.f32 	%p9, %f10, 0fC25C0000;
	selp.u32 	%r57, 1, 0, %p9;
	add.s32 	%r58, %r56, %r57;
	add.s64 	%rd13, %rd12, %rd6;
	ld.global.f32 	%f11, [%rd13];
	setp.ge.f32 	%p10, %f11, 0fC25C0000;
	selp.u32 	%r59, 1, 0, %p10;
	add.s32 	%r60, %r58, %r59;
	add.s64 	%rd14, %rd13, %rd6;
	ld.global.f32 	%f12, [%rd14];
	setp.ge.f32 	%p11, %f12, 0fC25C0000;
	selp.u32 	%r61, 1, 0, %p11;
	add.s32 	%r62, %r60, %r61;
	add.s64 	%rd15, %rd14, %rd6;
	ld.global.f32 	%f13, [%rd15];
	setp.ge.f32 	%p12, %f13, 0fC25C0000;
	selp.u32 	%r63, 1, 0, %p12;
	add.s32 	%r64, %r62, %r63;
	add.s64 	%rd16, %rd15, %rd6;
	ld.global.f32 	%f14, [%rd16];
	setp.ge.f32 	%p13, %f14, 0fC25C0000;
	selp.u32 	%r65, 1, 0, %p13;
	add.s32 	%r66, %r64, %r65;
	add.s64 	%rd17, %rd16, %rd6;
	ld.global.f32 	%f15, [%rd17];
	setp.ge.f32 	%p14, %f15, 0fC25C0000;
	selp.u32 	%r67, 1, 0, %p14;
	add.s32 	%r68, %r66, %r67;
	add.s64 	%rd18, %rd17, %rd6;
	ld.global.f32 	%f16, [%rd18];
	setp.ge.f32 	%p15, %f16, 0fC25C0000;
	selp.u32 	%r69, 1, 0, %p15;
	add.s32 	%r70, %r68, %r69;
	add.s64 	%rd19, %rd18, %rd6;
	ld.global.f32 	%f17, [%rd19];
	setp.ge.f32 	%p16, %f17, 0fC25C0000;
	selp.u32 	%r71, 1, 0, %p16;
	add.s32 	%r72, %r70, %r71;
	add.s64 	%rd20, %rd19, %rd6;
	ld.global.f32 	%f18, [%rd20];
	setp.ge.f32 	%p17, %f18, 0fC25C0000;
	selp.u32 	%r73, 1, 0, %p17;
	add.s32 	%r74, %r72, %r73;
	add.s64 	%rd21, %rd20, %rd6;
	ld.global.f32 	%f19, [%rd21];
	setp.ge.f32 	%p18, %f19, 0fC25C0000;
	selp.u32 	%r75, 1, 0, %p18;
	add.s32 	%r122, %r74, %r75;
	add.s32 	%r108, %r108, 16;
	add.s32 	%r107, %r107, %r8;
	setp.ne.s32 	%p19, %r108, 0;
	@%p19 bra 	$L__BB10_3;
$L__BB10_4:
	setp.eq.s32 	%p20, %r4, 0;
	@%p20 bra 	$L__BB10_13;
	and.b32  	%r18, %r40, 7;
	setp.lt.u32 	%p21, %r4, 8;
	@%p21 bra 	$L__BB10_7;
	add.s32 	%r77, %r114, %r2;
	mad.lo.s32 	%r78, %r77, %r39, %r3;
	mul.wide.s32 	%rd22, %r78, 4;
	add.s64 	%rd23, %rd1, %rd22;
	ld.global.f32 	%f20, [%rd23];
	setp.ge.f32 	%p22, %f20, 0fC25C0000;
	selp.u32 	%r79, 1, 0, %p22;
	add.s32 	%r80, %r122, %r79;
	mul.wide.s32 	%rd24, %r39, 4;
	add.s64 	%rd25, %rd23, %rd24;
	ld.global.f32 	%f21, [%rd25];
	setp.ge.f32 	%p23, %f21, 0fC25C0000;
	selp.u32 	%r81, 1, 0, %p23;
	add.s32 	%r82, %r80, %r81;
	add.s64 	%rd26, %rd25, %rd24;
	ld.global.f32 	%f22, [%rd26];
	setp.ge.f32 	%p24, %f22, 0fC25C0000;
	selp.u32 	%r83, 1, 0, %p24;
	add.s32 	%r84, %r82, %r83;
	add.s64 	%rd27, %rd26, %rd24;
	ld.global.f32 	%f23, [%rd27];
	setp.ge.f32 	%p25, %f23, 0fC25C0000;
	selp.u32 	%r85, 1, 0, %p25;
	add.s32 	%r86, %r84, %r85;
	add.s64 	%rd28, %rd27, %rd24;
	ld.global.f32 	%f24, [%rd28];
	setp.ge.f32 	%p26, %f24, 0fC25C0000;
	selp.u32 	%r87, 1, 0, %p26;
	add.s32 	%r88, %r86, %r87;
	add.s64 	%rd29, %rd28, %rd24;
	ld.global.f32 	%f25, [%rd29];
	setp.ge.f32 	%p27, %f25, 0fC25C0000;
	selp.u32 	%r89, 1, 0, %p27;
	add.s32 	%r90, %r88, %r89;
	add.s64 	%rd30, %rd29, %rd24;
	ld.global.f32 	%f26, [%rd30];
	setp.ge.f32 	%p28, %f26, 0fC25C0000;
	selp.u32 	%r91, 1, 0, %p28;
	add.s32 	%r92, %r90, %r91;
	add.s64 	%rd31, %rd30, %rd24;
	ld.global.f32 	%f27, [%rd31];
	setp.ge.f32 	%p29, %f27, 0fC25C0000;
	selp.u32 	%r93, 1, 0, %p29;
	add.s32 	%r122, %r92, %r93;
	add.s32 	%r114, %r114, 8;
$L__BB10_7:
	setp.eq.s32 	%p30, %r18, 0;
	@%p30 bra 	$L__BB10_13;
	and.b32  	%r24, %r40, 3;
	setp.lt.u32 	%p31, %r18, 4;
	@%p31 bra 	$L__BB10_10;
	add.s32 	%r95, %r114, %r2;
	mad.lo.s32 	%r96, %r95, %r39, %r3;
	mul.wide.s32 	%rd32, %r96, 4;
	add.s64 	%rd33, %rd1, %rd32;
	ld.global.f32 	%f28, [%rd33];
	setp.ge.f32 	%p32, %f28, 0fC25C0000;
	selp.u32 	%r97, 1, 0, %p32;
	add.s32 	%r98, %r122, %r97;
	mul.wide.s32 	%rd34, %r39, 4;
	add.s64 	%rd35, %rd33, %rd34;
	ld.global.f32 	%f29, [%rd35];
	setp.ge.f32 	%p33, %f29, 0fC25C0000;
	selp.u32 	%r99, 1, 0, %p33;
	add.s32 	%r100, %r98, %r99;
	add.s64 	%rd36, %rd35, %rd34;
	ld.global.f32 	%f30, [%rd36];
	setp.ge.f32 	%p34, %f30, 0fC25C0000;
	selp.u32 	%r101, 1, 0, %p34;
	add.s32 	%r102, %r100, %r101;
	add.s64 	%rd37, %rd36, %rd34;
	ld.global.f32 	%f31, [%rd37];
	setp.ge.f32 	%p35, %f31, 0fC25C0000;
	selp.u32 	%r103, 1, 0, %p35;
	add.s32 	%r122, %r102, %r103;
	add.s32 	%r114, %r114, 4;
$L__BB10_10:
	setp.eq.s32 	%p36, %r24, 0;
	@%p36 bra 	$L__BB10_13;
	add.s32 	%r104, %r114, %r2;
	mad.lo.s32 	%r120, %r39, %r104, %r39;
	neg.s32 	%r119, %r24;
$L__BB10_12:
	.pragma "nounroll";
	add.s32 	%r105, %r120, -1;
	mul.wide.s32 	%rd38, %r105, 4;
	add.s64 	%rd39, %rd1, %rd38;
	ld.global.f32 	%f32, [%rd39];
	setp.ge.f32 	%p37, %f32, 0fC25C0000;
	selp.u32 	%r106, 1, 0, %p37;
	add.s32 	%r122, %r122, %r106;
	add.s32 	%r120, %r120, %r39;
	add.s32 	%r119, %r119, 1;
	setp.ne.s32 	%p38, %r119, 0;
	@%p38 bra 	$L__BB10_12;
$L__BB10_13:
	cvt.rn.f32.u32 	%f35, %r122;
$L__BB10_14:
	cvta.to.global.u64 	%rd40, %rd2;
	cvt.rn.f32.s32 	%f33, %r40;
	div.rn.f32 	%f34, %f35, %f33;
	mul.wide.u32 	%rd41, %r1, 4;
	add.s64 	%rd42, %rd40, %rd41;
	st.global.f32 	[%rd42], %f34;
	ret;

}
.func  (.param .b64 func_retval0) __internal_accurate_pow(
	.param .b64 __internal_accurate_pow_param_0,
	.param .b64 __internal_accurate_pow_param_1
)
{
	.reg .pred 	%p<8>;
	.reg .b32 	%r<49>;
	.reg .b32 	%f<3>;
	.reg .b64 	%fd<109>;

	ld.param.f64 	%fd10, [__internal_accurate_pow_param_0];
	ld.param.f64 	%fd11, [__internal_accurate_pow_param_1];
	{
	.reg .b32 %temp; 
	mov.b64 	{%temp, %r46}, %fd10;
	}
	{
	.reg .b32 %temp; 
	mov.b64 	{%r45, %temp}, %fd10;
	}
	shr.u32 	%r47, %r46, 20;
	setp.gt.u32 	%p1, %r46, 1048575;
	@%p1 bra 	$L__BB11_2;
	mul.f64 	%fd12, %fd10, 0d4350000000000000;
	{
	.reg .b32 %temp; 
	mov.b64 	{%temp, %r46}, %fd12;
	}
	{
	.reg .b32 %temp; 
	mov.b64 	{%r45, %temp}, %fd12;
	}
	shr.u32 	%r16, %r46, 20;
	add.s32 	%r47, %r16, -54;
$L__BB11_2:
	add.s32 	%r48, %r47, -1023;
	and.b32  	%r17, %r46, -2146435073;
	or.b32  	%r18, %r17, 1072693248;
	mov.b64 	%fd107, {%r45, %r18};
	setp.lt.u32 	%p2, %r18, 1073127583;
	@%p2 bra 	$L__BB11_4;
	{
	.reg .b32 %temp; 
	mov.b64 	{%r19, %temp}, %fd107;
	}
	{
	.reg .b32 %temp; 
	mov.b64 	{%temp, %r20}, %fd107;
	}
	add.s32 	%r21, %r20, -1048576;
	mov.b64 	%fd107, {%r19, %r21};
	add.s32 	%r48, %r47, -1022;
$L__BB11_4:
	add.f64 	%fd13, %fd107, 0dBFF0000000000000;
	add.f64 	%fd14, %fd107, 0d3FF0000000000000;
	rcp.approx.ftz.f64 	%fd15, %fd14;
	neg.f64 	%fd16, %fd14;
	fma.rn.f64 	%fd17, %fd16, %fd15, 0d3FF0000000000000;
	fma.rn.f64 	%fd18, %fd17, %fd17, %fd17;
	fma.rn.f64 	%fd19, %fd18, %fd15, %fd15;
	mul.f64 	%fd20, %fd13, %fd19;
	fma.rn.f64 	%fd21, %fd13, %fd19, %fd20;
	mul.f64 	%fd22, %fd21, %fd21;
	fma.rn.f64 	%fd23, %fd22, 0d3EB0F5FF7D2CAFE2, 0d3ED0F5D241AD3B5A;
	fma.rn.f64 	%fd24, %fd23, %fd22, 0d3EF3B20A75488A3F;
	fma.rn.f64 	%fd25, %fd24, %fd22, 0d3F1745CDE4FAECD5;
	fma.rn.f64 	%fd26, %fd25, %fd22, 0d3F3C71C7258A578B;
	fma.rn.f64 	%fd27, %fd26, %fd22, 0d3F6249249242B910;
	fma.rn.f64 	%fd28, %fd27, %fd22, 0d3F89999999999DFB;
	sub.f64 	%fd29, %fd13, %fd21;
	add.f64 	%fd30, %fd29, %fd29;
	neg.f64 	%fd31, %fd21;
	fma.rn.f64 	%fd32, %fd31, %fd13, %fd30;
	mul.f64 	%fd33, %fd19, %fd32;
	fma.rn.f64 	%fd34, %fd22, %fd28, 0d3FB5555555555555;
	mov.f64 	%fd35, 0d3FB5555555555555;
	sub.f64 	%fd36, %fd35, %fd34;
	fma.rn.f64 	%fd37, %fd22, %fd28, %fd36;
	add.f64 	%fd38, %fd37, 0dBC46A4CB00B9E7B0;
	add.f64 	%fd39, %fd34, %fd38;
	sub.f64 	%fd40, %fd34, %fd39;
	add.f64 	%fd41, %fd38, %fd40;
	mul.rn.f64 	%fd42, %fd21, %fd21;
	neg.f64 	%fd43, %fd42;
	fma.rn.f64 	%fd44, %fd21, %fd21, %fd43;
	{
	.reg .b32 %temp; 
	mov.b64 	{%r22, %temp}, %fd33;
	}
	{
	.reg .b32 %temp; 
	mov.b64 	{%temp, %r23}, %fd33;
	}
	add.s32 	%r24, %r23, 1048576;
	mov.b64 	%fd45, {%r22, %r24};
	fma.rn.f64 	%fd46, %fd21, %fd45, %fd44;
	mul.rn.f64 	%fd47, %fd42, %fd21;
	neg.f64 	%fd48, %fd47;
	fma.rn.f64 	%fd49, %fd42, %fd21, %fd48;
	fma.rn.f64 	%fd50, %fd42, %fd33, %fd49;
	fma.rn.f64 	%fd51, %fd46, %fd21, %fd50;
	mul.rn.f64 	%fd52, %fd39, %fd47;
	neg.f64 	%fd53, %fd52;
	fma.rn.f64 	%fd54, %fd39, %fd47, %fd53;
	fma.rn.f64 	%fd55, %fd39, %fd51, %fd54;
	fma.rn.f64 	%fd56, %fd41, %fd47, %fd55;
	add.f64 	%fd57, %fd52, %fd56;
	sub.f64 	%fd58, %fd52, %fd57;
	add.f64 	%fd59, %fd56, %fd58;
	add.f64 	%fd60, %fd21, %fd57;
	sub.f64 	%fd61, %fd21, %fd60;
	add.f64 	%fd62, %fd57, %fd61;
	add.f64 	%fd63, %fd59, %fd62;
	add.f64 	%fd64, %fd33, %fd63;
	add.f64 	%fd65, %fd60, %fd64;
	sub.f64 	%fd66, %fd60, %fd65;
	add.f64 	%fd67, %fd64, %fd66;
	xor.b32  	%r25, %r48, -2147483648;
	mov.b32 	%r26, 1127219200;
	mov.b64 	%fd68, {%r25, %r26};
	mov.b32 	%r27, -2147483648;
	mov.b64 	%fd69, {%r27, %r26};
	sub.f64 	%fd70, %fd68, %fd69;
	fma.rn.f64 	%fd71, %fd70, 0d3FE62E42FEFA39EF, %fd65;
	fma.rn.f64 	%fd72, %fd70, 0dBFE62E42FEFA39EF, %fd71;
	sub.f64 	%fd73, %fd72, %fd65;
	sub.f64 	%fd74, %fd67, %fd73;
	fma.rn.f64 	%fd75, %fd70, 0d3C7ABC9E3B39803F, %fd74;
	add.f64 	%fd76, %fd71, %fd75;
	sub.f64 	%fd77, %fd71, %fd76;
	add.f64 	%fd78, %fd75, %fd77;
	{
	.reg .b32 %temp; 
	mov.b64 	{%temp, %r28}, %fd11;
	}
	{
	.reg .b32 %temp; 
	mov.b64 	{%r29, %temp}, %fd11;
	}
	shl.b32 	%r30, %r28, 1;
	setp.gt.u32 	%p3, %r30, -33554433;
	and.b32  	%r31, %r28, -15728641;
	selp.b32 	%r32, %r31, %r28, %p3;
	mov.b64 	%fd79, {%r29, %r32};
	mul.rn.f64 	%fd80, %fd76, %fd79;
	neg.f64 	%fd81, %fd80;
	fma.rn.f64 	%fd82, %fd76, %fd79, %fd81;
	fma.rn.f64 	%fd83, %fd78, %fd79, %fd82;
	add.f64 	%fd4, %fd80, %fd83;
	sub.f64 	%fd84, %fd80, %fd4;
	add.f64 	%fd5, %fd83, %fd84;
	fma.rn.f64 	%fd85, %fd4, 0d3FF71547652B82FE, 0d4338000000000000;
	{
	.reg .b32 %temp; 
	mov.b64 	{%r13, %temp}, %fd85;
	}
	mov.f64 	%fd86, 0dC338000000000000;
	add.rn.f64 	%fd87, %fd85, %fd86;
	fma.rn.f64 	%fd88, %fd87, 0dBFE62E42FEFA39EF, %fd4;
	fma.rn.f64 	%fd89, %fd87, 0dBC7ABC9E3B39803F, %fd88;
	fma.rn.f64 	%fd90, %fd89, 0d3E5ADE1569CE2BDF, 0d3E928AF3FCA213EA;
	fma.rn.f64 	%fd91, %fd90, %fd89, 0d3EC71DEE62401315;
	fma.rn.f64 	%fd92, %fd91, %fd89, 0d3EFA01997C89EB71;
	fma.rn.f64 	%fd93, %fd92, %fd89, 0d3F2A01A014761F65;
	fma.rn.f64 	%fd94, %fd93, %fd89, 0d3F56C16C1852B7AF;
	fma.rn.f64 	%fd95, %fd94, %fd89, 0d3F81111111122322;
	fma.rn.f64 	%fd96, %fd95, %fd89, 0d3FA55555555502A1;
	fma.rn.f64 	%fd97, %fd96, %fd89, 0d3FC5555555555511;
	fma.rn.f64 	%fd98, %fd97, %fd89, 0d3FE000000000000B;
	fma.rn.f64 	%fd99, %fd98, %fd89, 0d3FF0000000000000;
	fma.rn.f64 	%fd100, %fd99, %fd89, 0d3FF0000000000000;
	{
	.reg .b32 %temp; 
	mov.b64 	{%r14, %temp}, %fd100;
	}
	{
	.reg .b32 %temp; 
	mov.b64 	{%temp, %r15}, %fd100;
	}
	shl.b32 	%r33, %r13, 20;
	add.s32 	%r34, %r33, %r15;
	mov.b64 	%fd108, {%r14, %r34};
	{
	.reg .b32 %temp; 
	mov.b64 	{%temp, %r35}, %fd4;
	}
	mov.b32 	%f2, %r35;
	abs.f32 	%f1, %f2;
	setp.lt.f32 	%p4, %f1, 0f4086232B;
	@%p4 bra 	$L__BB11_7;
	setp.lt.f64 	%p5, %fd4, 0d0000000000000000;
	add.f64 	%fd101, %fd4, 0d7FF0000000000000;
	selp.f64 	%fd108, 0d0000000000000000, %fd101, %p5;
	setp.geu.f32 	%p6, %f1, 0f40874800;
	@%p6 bra 	$L__BB11_7;
	shr.u32 	%r36, %r13, 31;
	add.s32 	%r37, %r13, %r36;
	shr.s32 	%r38, %r37, 1;
	shl.b32 	%r39, %r38, 20;
	add.s32 	%r40, %r15, %r39;
	mov.b64 	%fd102, {%r14, %r40};
	sub.s32 	%r41, %r13, %r38;
	shl.b32 	%r42, %r41, 20;
	add.s32 	%r43, %r42, 1072693248;
	mov.b32 	%r44, 0;
	mov.b64 	%fd103, {%r44, %r43};
	mul.f64 	%fd108, %fd103, %fd102;
$L__BB11_7:
	abs.f64 	%fd104, %fd108;
	setp.eq.f64 	%p7, %fd104, 0d7FF0000000000000;
	fma.rn.f64 	%fd105, %fd108, %fd5, %fd108;
	selp.f64 	%fd106, %fd108, %fd105, %p7;
	st.param.f64 	[func_retval0], %fd106;
	ret;

}


// ===== COMPILED SASS (sm_100) =====

	.target	sm_100

	.elftype	@"ET_EXEC"


//--------------------- .note.nv.tkinfo           --------------------------
	.section	.note.nv.tkinfo,"",@"SHT_NOTE"
	.sectionflags	@"SHF_NOTE_NV_TKINFO"
	.tkinfo
        /*0018*/ 	.word	0x00000002
        /*0030*/ 	.string	""
        /*0030*/ 	.string	"ptxas"
        /*0030*/ 	.string	"Cuda compilation tools, release 13.0, V13.0.88"
        /*0030*/ 	.string	"Build cuda_13.0.r13.0/compiler.36424714_0"
        /*0030*/ 	.string	"-arch sm_100 -m 64 "



//--------------------- .note.nv.cuinfo           --------------------------
	.section	.note.nv.cuinfo,"",@"SHT_NOTE"
	.sectionflags	@"SHF_NOTE_NV_CUINFO"
        /*0018*/ 	.short	0x0002
        /*001a*/ 	.short	0x0064
        /*001c*/ 	.short	0x0082
	.zero		2


//--------------------- .nv.info                  --------------------------
	.section	.nv.info,"",@"SHT_CUDA_INFO"
	.align	4


	//----- nvinfo : EIATTR_REGCOUNT
	.align		4
        /*0000*/ 	.byte	0x04, 0x2f
        /*0002*/ 	.short	(.L_10 - .L_9)
	.align		4
.L_9:
        /*0004*/ 	.word	index@(_Z17initialConditionsPfiiiPi)
        /*0008*/ 	.word	0x00000048


	//----- nvinfo : EIATTR_FRAME_SIZE
	.align		4
.L_10:
        /*000c*/ 	.byte	0x04, 0x11
        /*000e*/ 	.short	(.L_12 - .L_11)
	.align		4
.L_11:
        /*0010*/ 	.word	index@(_Z17initialConditionsPfiiiPi)
        /*0014*/ 	.word	0x00000000


	//----- nvinfo : EIATTR_REGCOUNT
	.align		4
.L_12:
        /*0018*/ 	.byte	0x04, 0x2f
        /*001a*/ 	.short	(.L_14 - .L_13)
	.align		4
.L_13:
        /*001c*/ 	.word	index@(_Z12computeStatePfS_ifS_iS_ii)
        /*0020*/ 	.word	0x0000008a


	//----- nvinfo : EIATTR_FRAME_SIZE
	.align		4
.L_14:
        /*0024*/ 	.byte	0x04, 0x11
        /*0026*/ 	.short	(.L_16 - .L_15)
	.align		4
.L_15:
        /*0028*/ 	.word	index@($_Z12computeStatePfS_ifS_iS_ii$__internal_accurate_pow)
        /*002c*/ 	.word	0x00000000


	//----- nvinfo : EIATTR_FRAME_SIZE
	.align		4
.L_16:
        /*0030*/ 	.byte	0x04, 0x11
        /*0032*/ 	.short	(.L_18 - .L_17)
	.align		4
.L_17:
        /*0034*/ 	.word	index@($__internal_8_$__cuda_sm3x_div_rn_noftz_f32_slowpath)
        /*0038*/ 	.word	0x00000000


	//----- nvinfo : EIATTR_FRAME_SIZE
	.align		4
.L_18:
        /*003c*/ 	.byte	0x04, 0x11
        /*003e*/ 	.short	(.L_20 - .L_19)
	.align		4
.L_19:
        /*0040*/ 	.word	index@($__internal_7_$__cuda_sm20_sqrt_rn_f32_slowpath)
        /*0044*/ 	.word	0x00000000


	//----- nvinfo : EIATTR_FRAME_SIZE
	.align		4
.L_20:
        /*0048*/ 	.byte	0x04, 0x11
        /*004a*/ 	.short	(.L_22 - .L_21)
	.align		4
.L_21:
        /*004c*/ 	.word	index@($__internal_6_$__cuda_sm20_rcp_rn_f32_slowpath)
        /*0050*/ 	.word	0x00000000


	//----- nvinfo : EIATTR_FRAME_SIZE
	.align		4
.L_22:
        /*0054*/ 	.byte	0x04, 0x11
        /*0056*/ 	.short	(.L_24 - .L_23)
	.align		4
.L_23:
        /*0058*/ 	.word	index@($__internal_5_$__cuda_sm20_div_rn_f64_full)
        /*005c*/ 	.word	0x00000000


	//----- nvinfo : EIATTR_FRAME_SIZE
	.align		4
.L_24:
        /*0060*/ 	.byte	0x04, 0x11
        /*0062*/ 	.short	(.L_26 - .L_25)
	.align		4
.L_25:
        /*0064*/ 	.word	index@($__internal_4_$__cuda_sm20_dblrcp_rn_slowpath_v3)
        /*0068*/ 	.word	0x00000000


	//----- nvinfo : EIATTR_FRAME_SIZE
	.align		4
.L_26:
        /*006c*/ 	.byte	0x04, 0x11
        /*006e*/ 	.short	(.L_28 - .L_27)
	.align		4
.L_27:
        /*0070*/ 	.word	index@(_Z12computeStatePfS_ifS_iS_ii)
        /*0074*/ 	.word	0x00000000


	//----- nvinfo : EIATTR_REGCOUNT
	.align		4
.L_28:
        /*0078*/ 	.byte	0x04, 0x2f
        /*007a*/ 	.short	(.L_30 - .L_29)
	.align		4
.L_29:
        /*007c*/ 	.word	index@(_Z11updateStatePfS_ii)
        /*0080*/ 	.word	0x00000020


	//----- nvinfo : EIATTR_FRAME_SIZE
	.align		4
.L_30:
        /*0084*/ 	.byte	0x04, 0x11
        /*0086*/ 	.short	(.L_32 - .L_31)
	.align		4
.L_31:
        /*0088*/ 	.word	index@(_Z11updateStatePfS_ii)
        /*008c*/ 	.word	0x00000000


	//----- nvinfo : EIATTR_REGCOUNT
	.align		4
.L_32:
        /*0090*/ 	.byte	0x04, 0x2f
        /*0092*/ 	.short	(.L_34 - .L_33)
	.align		4
.L_33:
        /*0094*/ 	.word	index@(_Z15compute_voltagePfS_S_fS_iiiiiffiibPii)
        /*0098*/ 	.word	0x00000036


	//----- nvinfo : EIATTR_FRAME_SIZE
	.align		4
.L_34:
        /*009c*/ 	.byte	0x04, 0x11
        /*009e*/ 	.short	(.L_36 - .L_35)
	.align		4
.L_35:
        /*00a0*/ 	.word	index@($_Z15compute_voltagePfS_S_fS_iiiiiffiibPii$__internal_accurate_pow)
        /*00a4*/ 	.word	0x00000000


	//----- nvinfo : EIATTR_FRAME_SIZE
	.align		4
.L_36:
        /*00a8*/ 	.byte	0x04, 0x11
        /*00aa*/ 	.short	(.L_38 - .L_37)
	.align		4
.L_37:
        /*00ac*/ 	.word	index@($__internal_3_$__cuda_sm3x_div_rn_noftz_f32_slowpath)
        /*00b0*/ 	.word	0x00000000


	//----- nvinfo : EIATTR_FRAME_SIZE
	.align		4
.L_38:
        /*00b4*/ 	.byte	0x04, 0x11
        /*00b6*/ 	.short	(.L_40 - .L_39)
	.align		4
.L_39:
        /*00b8*/ 	.word	index@($__internal_2_$__cuda_sm20_div_rn_f64_full)
        /*00bc*/ 	.word	0x00000000


	//----- nvinfo : EIATTR_FRAME_SIZE
	.align		4
.L_40:
        /*00c0*/ 	.byte	0x04, 0x11
        /*00c2*/ 	.short	(.L_42 - .L_41)
	.align		4
.L_41:
        /*00c4*/ 	.word	index@(_Z15compute_voltagePfS_S_fS_iiiiiffiibPii)
        /*00c8*/ 	.word	0x00000000


	//----- nvinfo : EIATTR_REGCOUNT
	.align		4
.L_42:
        /*00cc*/ 	.byte	0x04, 0x2f
        /*00ce*/ 	.short	(.L_44 - .L_43)
	.align		4
.L_43:
        /*00d0*/ 	.word	index@(_Z14update_voltagePfS_ii)
        /*00d4*/ 	.word	0x00000016


	//----- nvinfo : EIATTR_FRAME_SIZE
	.align		4
.L_44:
        /*00d8*/ 	.byte	0x04, 0x11
        /*00da*/ 	.short	(.L_46 - .L_45)
	.align		4
.L_45:
        /*00dc*/ 	.word	index@(_Z14update_voltagePfS_ii)
        /*00e0*/ 	.word	0x00000000


	//----- nvinfo : EIATTR_REGCOUNT
	.align		4
.L_46:
        /*00e4*/ 	.byte	0x04, 0x2f
        /*00e6*/ 	.short	(.L_48 - .L_47)
	.align		4
.L_47:
        /*00e8*/ 	.word	index@(_Z15computeVelocityPfiiS_fii)
        /*00ec*/ 	.word	0x00000010


	//----- nvinfo : EIATTR_FRAME_SIZE
	.align		4
.L_48:
        /*00f0*/ 	.byte	0x04, 0x11
        /*00f2*/ 	.short	(.L_50 - .L_49)
	.align		4
.L_49:
        /*00f4*/ 	.word	index@(_Z15computeVelocityPfiiS_fii)
        /*00f8*/ 	.word	0x00000000


	//----- nvinfo : EIATTR_REGCOUNT
	.align		4
.L_50:
        /*00fc*/ 	.byte	0x04, 0x2f
        /*00fe*/ 	.short	(.L_52 - .L_51)
	.align		4
.L_51:
        /*0100*/ 	.word	index@(_Z12computeLocalPiiS_)
        /*0104*/ 	.word	0x0000000c


	//----- nvinfo : EIATTR_FRAME_SIZE
	.align		4
.L_52:
        /*0108*/ 	.byte	0x04, 0x11
        /*010a*/ 	.short	(.L_54 - .L_53)
	.align		4
.L_53:
        /*010c*/ 	.word	index@(_Z12computeLocalPiiS_)
        /*0110*/ 	.word	0x00000000


	//----- nvinfo : EIATTR_REGCOUNT
	.align		4
.L_54:
        /*0114*/ 	.byte	0x04, 0x2f
        /*0116*/ 	.short	(.L_56 - .L_55)
	.align		4
.L_55:
        /*0118*/ 	.word	index@(_Z15init_randomNumsP17curandStateXORWOWi)
        /*011c*/ 	.word	0x00000020


	//----- nvinfo : EIATTR_FRAME_SIZE
	.align		4
.L_56:
        /*0120*/ 	.byte	0x04, 0x11
        /*0122*/ 	.short	(.L_58 - .L_57)
	.align		4
.L_57:
        /*0124*/ 	.word	index@(_Z15init_randomNumsP17curandStateXORWOWi)
        /*0128*/ 	.word	0x00000000


	//----- nvinfo : EIATTR_REGCOUNT
	.align		4
.L_58:
        /*012c*/ 	.byte	0x04, 0x2f
        /*012e*/ 	.short	(.L_60 - .L_59)
	.align		4
.L_59:
        /*0130*/ 	.word	index@(_Z15make_randomNumsPfiii)
        /*0134*/ 	.word	0x0000001f


	//----- nvinfo : EIATTR_FRAME_SIZE
	.align		4
.L_60:
        /*0138*/ 	.byte	0x04, 0x11
        /*013a*/ 	.short	(.L_62 - .L_61)
	.align		4
.L_61:
        /*013c*/ 	.word	index@($__internal_1_$__cuda_sm20_sqrt_rn_f32_slowpath)
        /*0140*/ 	.word	0x00000030


	//----- nvinfo : EIATTR_FRAME_SIZE
	.align		4
.L_62:
        /*0144*/ 	.byte	0x04, 0x11
        /*0146*/ 	.short	(.L_64 - .L_63)
	.align		4
.L_63:
        /*0148*/ 	.word	index@(_Z15make_randomNumsPfiii)
        /*014c*/ 	.word	0x00000030


	//----- nvinfo : EIATTR_REGCOUNT
	.align		4
.L_64:
        /*0150*/ 	.byte	0x04, 0x2f
        /*0152*/ 	.short	(.L_66 - .L_65)
	.align		4
.L_65:
        /*0154*/ 	.word	index@(_Z18initialize_time_s2ffPf)
        /*0158*/ 	.word	0x0000000c


	//----- nvinfo : EIATTR_FRAME_SIZE
	.align		4
.L_66:
        /*015c*/ 	.byte	0x04, 0x11
        /*015e*/ 	.short	(.L_68 - .L_67)
	.align		4
.L_67:
        /*0160*/ 	.word	index@(_Z18initialize_time_s2ffPf)
        /*0164*/ 	.word	0x00000000


	//----- nvinfo : EIATTR_REGCOUNT
	.align		4
.L_68:
        /*0168*/ 	.byte	0x04, 0x2f
        /*016a*/ 	.short	(.L_70 - .L_69)
	.align		4
.L_69:
        /*016c*/ 	.word	index@(_Z18percentage_excitedPfiiS_i)
        /*0170*/ 	.word	0x00000020


	//----- nvinfo : EIATTR_FRAME_SIZE
	.align		4
.L_70:
        /*0174*/ 	.byte	0x04, 0x11
        /*0176*/ 	.short	(.L_72 - .L_71)
	.align		4
.L_71:
        /*0178*/ 	.word	index@($__internal_0_$__cuda_sm3x_div_rn_noftz_f32_slowpath)
        /*017c*/ 	.word	0x00000000


	//----- nvinfo : EIATTR_FRAME_SIZE
	.align		4
.L_72:
        /*0180*/ 	.byte	0x04, 0x11
        /*0182*/ 	.short	(.L_74 - .L_73)
	.align		4
.L_73:
        /*0184*/ 	.word	index@(_Z18percentage_excitedPfiiS_i)
        /*0188*/ 	.word	0x00000000


	//----- nvinfo : EIATTR_MIN_STACK_SIZE
	.align		4
.L_74:
        /*018c*/ 	.byte	0x04, 0x12
        /*018e*/ 	.short	(.L_76 - .L_75)
	.align		4
.L_75:
        /*0190*/ 	.word	index@(_Z18percentage_excitedPfiiS_i)
        /*0194*/ 	.word	0x00000000


	//----- nvinfo : EIATTR_MIN_STACK_SIZE
	.align		4
.L_76:
        /*0198*/ 	.byte	0x04, 0x12
        /*019a*/ 	.short	(.L_78 - .L_77)
	.align		4
.L_77:
        /*019c*/ 	.word	index@(_Z18initialize_time_s2ffPf)
        /*01a0*/ 	.word	0x00000000


	//----- nvinfo : EIATTR_MIN_STACK_SIZE
	.align		4
.L_78:
        /*01a4*/ 	.byte	0x04, 0x12
        /*01a6*/ 	.short	(.L_80 - .L_79)
	.align		4
.L_79:
        /*01a8*/ 	.word	index@(_Z15make_randomNumsPfiii)
        /*01ac*/ 	.word	0x00000030


	//----- nvinfo : EIATTR_MIN_STACK_SIZE
	.align		4
.L_80:
        /*01b0*/ 	.byte	0x04, 0x12
        /*01b2*/ 	.short	(.L_82 - .L_81)
	.align		4
.L_81:
        /*01b4*/ 	.word	index@(_Z15init_randomNumsP17curandStateXORWOWi)
        /*01b8*/ 	.word	0x00000000


	//----- nvinfo : EIATTR_MIN_STACK_SIZE
	.align		4
.L_82:
        /*01bc*/ 	.byte	0x04, 0x12
        /*01be*/ 	.short	(.L_84 - .L_83)
	.align		4
.L_83:
        /*01c0*/ 	.word	index@(_Z12computeLocalPiiS_)
        /*01c4*/ 	.word	0x00000000


	//----- nvinfo : EIATTR_MIN_STACK_SIZE
	.align		4
.L_84:
        /*01c8*/ 	.byte	0x04, 0x12
        /*01ca*/ 	.short	(.L_86 - .L_85)
	.align		4
.L_85:
        /*01cc*/ 	.word	index@(_Z15computeVelocityPfiiS_fii)
        /*01d0*/ 	.word	0x00000000


	//----- nvinfo : EIATTR_MIN_STACK_SIZE
	.align		4
.L_86:
        /*01d4*/ 	.byte	0x04, 0x12
        /*01d6*/ 	.short	(.L_88 - .L_87)
	.align		4
.L_87:
        /*01d8*/ 	.word	index@(_Z14update_voltagePfS_ii)
        /*01dc*/ 	.word	0x00000000


	//----- nvinfo : EIATTR_MIN_STACK_SIZE
	.align		4
.L_88:
        /*01e0*/ 	.byte	0x04, 0x12
        /*01e2*/ 	.short	(.L_90 - .L_89)
	.align		4
.L_89:
        /*01e4*/ 	.word	index@(_Z15compute_voltagePfS_S_fS_iiiiiffiibPii)
        /*01e8*/ 	.word	0x00000000


	//----- nvinfo : EIATTR_MIN_STACK_SIZE
	.align		4
.L_90:
        /*01ec*/ 	.byte	0x04, 0x12
        /*01ee*/ 	.short	(.L_92 - .L_91)
	.align		4
.L_91:
        /*01f0*/ 	.word	index@(_Z11updateStatePfS_ii)
        /*01f4*/ 	.word	0x00000000


	//----- nvinfo : EIATTR_MIN_STACK_SIZE
	.align		4
.L_92:
        /*01f8*/ 	.byte	0x04, 0x12
        /*01fa*/ 	.short	(.L_94 - .L_93)
	.align		4
.L_93:
        /*01fc*/ 	.word	index@(_Z12computeStatePfS_ifS_iS_ii)
        /*0200*/ 	.word	0x00000000


	//----- nvinfo : EIATTR_MIN_STACK_SIZE
	.align		4
.L_94:
        /*0204*/ 	.byte	0x04, 0x12
        /*0206*/ 	.short	(.L_96 - .L_95)
	.align		4
.L_95:
        /*0208*/ 	.word	index@(_Z17initialConditionsPfiiiPi)
        /*020c*/ 	.word	0x00000000
.L_96:


//--------------------- .nv.compat                --------------------------
	.section	.nv.compat,"",@"SHT_CUDA_COMPAT_INFO"
	.align	4
        /*0000*/ 	.byte	0x02, 0x09, 0x00, 0x00, 0x02, 0x02, 0x01, 0x00, 0x02, 0x05, 0x05, 0x00, 0x03, 0x07, 0x01, 0x01
        /*0010*/ 	.byte	0x02, 0x03, 0x00, 0x00, 0x02, 0x06, 0x01, 0x00, 0x04, 0x0b, 0x08, 0x00, 0x01, 0x00, 0x00, 0x00
        /*0020*/ 	.byte	0x00, 0x00, 0x00, 0x00


//--------------------- .nv.info._Z18percentage_excitedPfiiS_i --------------------------
	.section	.nv.info._Z18percentage_excitedPfiiS_i,"",@"SHT_CUDA_INFO"
	.sectionflags	@""
	.align	4


	//----- nvinfo : EIATTR_CUDA_API_VERSION
	.align		4
        /*0000*/ 	.byte	0x04, 0x37
        /*0002*/ 	.short	(.L_98 - .L_97)
.L_97:
        /*0004*/ 	.word	0x00000082


	//----- nvinfo : EIATTR_KPARAM_INFO
	.align		4
.L_98:
        /*0008*/ 	.byte	0x04, 0x17
        /*000a*/ 	.short	(.L_100 - .L_99)
.L_99:
        /*000c*/ 	.word	0x00000000
        /*0010*/ 	.short	0x0004
        /*0012*/ 	.short	0x0018
        /*0014*/ 	.byte	0x00, 0xf0, 0x11, 0x00


	//----- nvinfo : EIATTR_KPARAM_INFO
	.align		4
.L_100:
        /*0018*/ 	.byte	0x04, 0x17
        /*001a*/ 	.short	(.L_102 - .L_101)
.L_101:
        /*001c*/ 	.word	0x00000000
        /*0020*/ 	.short	0x0003
        /*0022*/ 	.short	0x0010
        /*0024*/ 	.byte	0x00, 0xf5, 0x21, 0x00


	//----- nvinfo : EIATTR_KPARAM_INFO
	.align		4
.L_102:
        /*0028*/ 	.byte	0x04, 0x17
        /*002a*/ 	.short	(.L_104 - .L_103)
.L_103:
        /*002c*/ 	.word	0x00000000
        /*0030*/ 	.short	0x0002
        /*0032*/ 	.short	0x000c
        /*0034*/ 	.byte	0x00, 0xf0, 0x11, 0x00


	//----- nvinfo : EIATTR_KPARAM_INFO
	.align		4
.L_104:
        /*0038*/ 	.byte	0x04, 0x17
        /*003a*/ 	.short	(.L_106 - .L_105)
.L_105:
        /*003c*/ 	.word	0x00000000
        /*0040*/ 	.short	0x0001
        /*0042*/ 	.short	0x0008
        /*0044*/ 	.byte	0x00, 0xf0, 0x11, 0x00


	//----- nvinfo : EIATTR_KPARAM_INFO
	.align		4
.L_106:
        /*0048*/ 	.byte	0x04, 0x17
        /*004a*/ 	.short	(.L_108 - .L_107)
.L_107:
        /*004c*/ 	.word	0x00000000
        /*0050*/ 	.short	0x0000
        /*0052*/ 	.short	0x0000
        /*0054*/ 	.byte	0x00, 0xf5, 0x21, 0x00


	//----- nvinfo : EIATTR_SPARSE_MMA_MASK
	.align		4
.L_108:
        /*0058*/ 	.byte	0x03, 0x50
        /*005a*/ 	.short	0x0000


	//----- nvinfo : EIATTR_MAXREG_COUNT
	.align		4
        /*005c*/ 	.byte	0x03, 0x1b
        /*005e*/ 	.short	0x00ff


	//----- nvinfo : EIATTR_MERCURY_ISA_VERSION
	.align		4
        /*0060*/ 	.byte	0x03, 0x5f
        /*0062*/ 	.short	0x0101


	//----- nvinfo : EIATTR_VRC_CTA_INIT_COUNT
	.align		4
        /*0064*/ 	.byte	0x02, 0x4a
	.zero		1
	.zero		1


	//----- nvinfo : EIATTR_EXIT_INSTR_OFFSETS
	.align		4
        /*0068*/ 	.byte	0x04, 0x1c
        /*006a*/ 	.short	(.L_110 - .L_109)


	//   ....[0]....
.L_109:
        /*006c*/ 	.word	0x00000db0


	//----- nvinfo : EIATTR_CRS_STACK_SIZE
	.align		4
.L_110:
        /*0070*/ 	.byte	0x04, 0x1e
        /*0072*/ 	.short	(.L_112 - .L_111)
.L_111:
        /*0074*/ 	.word	0x00000000


	//----- nvinfo : EIATTR_CBANK_PARAM_SIZE
	.align		4
.L_112:
        /*0078*/ 	.byte	0x03, 0x19
        /*007a*/ 	.short	0x001c


	//----- nvinfo : EIATTR_PARAM_CBANK
	.align		4
        /*007c*/ 	.byte	0x04, 0x0a
        /*007e*/ 	.short	(.L_114 - .L_113)
	.align		4
.L_113:
        /*0080*/ 	.word	index@(.nv.constant0._Z18percentage_excitedPfiiS_i)
        /*0084*/ 	.short	0x0380
        /*0086*/ 	.short	0x001c


	//----- nvinfo : EIATTR_SW_WAR
	.align		4
.L_114:
        /*0088*/ 	.byte	0x04, 0x36
        /*008a*/ 	.short	(.L_116 - .L_115)
.L_115:
        /*008c*/ 	.word	0x00000008
.L_116:


//--------------------- .nv.info._Z18initialize_time_s2ffPf --------------------------
	.section	.nv.info._Z18initialize_time_s2ffPf,"",@"SHT_CUDA_INFO"
	.sectionflags	@""
	.align	4


	//----- nvinfo : EIATTR_CUDA_API_VERSION
	.align		4
        /*0000*/ 	.byte	0x04, 0x37
        /*0002*/ 	.short	(.L_118 - .L_117)
.L_117:
        /*0004*/ 	.word	0x00000082


	//----- nvinfo : EIATTR_KPARAM_INFO
	.align		4
.L_118:
        /*0008*/ 	.byte	0x04, 0x17
        /*000a*/ 	.short	(.L_120 - .L_119)
.L_119:
        /*000c*/ 	.word	0x00000000
        /*0010*/ 	.short	0x0002
        /*0012*/ 	.short	0x0008
        /*0014*/ 	.byte	0x00, 0xf5, 0x21, 0x00


	//----- nvinfo : EIATTR_KPARAM_INFO
	.align		4
.L_120:
        /*0018*/ 	.byte	0x04, 0x17
        /*001a*/ 	.short	(.L_122 - .L_121)
.L_121:
        /*001c*/ 	.word	0x00000000
        /*0020*/ 	.short	0x0001
        /*0022*/ 	.short	0x0004
        /*0024*/ 	.byte	0x00, 0xf0, 0x11, 0x00


	//----- nvinfo : EIATTR_KPARAM_INFO
	.align		4
.L_122:
        /*0028*/ 	.byte	0x04, 0x17
        /*002a*/ 	.short	(.L_124 - .L_123)
.L_123:
        /*002c*/ 	.word	0x00000000
        /*0030*/ 	.short	0x0000
        /*0032*/ 	.short	0x0000
        /*0034*/ 	.byte	0x00, 0xf0, 0x11, 0x00


	//----- nvinfo : EIATTR_SPARSE_MMA_MASK
	.align		4
.L_124:
        /*0038*/ 	.byte	0x03, 0x50
        /*003a*/ 	.short	0x0000


	//----- nvinfo : EIATTR_MAXREG_COUNT
	.align		4
        /*003c*/ 	.byte	0x03, 0x1b
        /*003e*/ 	.short	0x00ff


	//----- nvinfo : EIATTR_MERCURY_ISA_VERSION
	.align		4
        /*0040*/ 	.byte	0x03, 0x5f
        /*0042*/ 	.short	0x0101


	//----- nvinfo : EIATTR_VRC_CTA_INIT_COUNT
	.align		4
        /*0044*/ 	.byte	0x02, 0x4a
	.zero		1
	.zero		1


	//----- nvinfo : EIATTR_EXIT_INSTR_OFFSETS
	.align		4
        /*0048*/ 	.byte	0x04, 0x1c
        /*004a*/ 	.short	(.L_126 - .L_125)


	//   ....[0]....
.L_125:
        /*004c*/ 	.word	0x000000c0


	//----- nvinfo : EIATTR_CBANK_PARAM_SIZE
	.align		4
.L_126:
        /*0050*/ 	.byte	0x03, 0x19
        /*0052*/ 	.short	0x0010


	//----- nvinfo : EIATTR_PARAM_CBANK
	.align		4
        /*0054*/ 	.byte	0x04, 0x0a
        /*0056*/ 	.short	(.L_128 - .L_127)
	.align		4
.L_127:
        /*0058*/ 	.word	index@(.nv.constant0._Z18initialize_time_s2ffPf)
        /*005c*/ 	.short	0x0380
        /*005e*/ 	.short	0x0010


	//----- nvinfo : EIATTR_SW_WAR
	.align		4
.L_128:
        /*0060*/ 	.byte	0x04, 0x36
        /*0062*/ 	.short	(.L_130 - .L_129)
.L_129:
        /*0064*/ 	.word	0x00000008
.L_130:


//--------------------- .nv.info._Z15make_randomNumsPfiii --------------------------
	.section	.nv.info._Z15make_randomNumsPfiii,"",@"SHT_CUDA_INFO"
	.sectionflags	@""
	.align	4


	//----- nvinfo : EIATTR_CUDA_API_VERSION
	.align		4
        /*0000*/ 	.byte	0x04, 0x37
        /*0002*/ 	.short	(.L_132 - .L_131)
.L_131:
        /*0004*/ 	.word	0x00000082


	//----- nvinfo : EIATTR_KPARAM_INFO
	.align		4
.L_132:
        /*0008*/ 	.byte	0x04, 0x17
        /*000a*/ 	.short	(.L_134 - .L_133)
.L_133:
        /*000c*/ 	.word	0x00000000
        /*0010*/ 	.short	0x0003
        /*0012*/ 	.short	0x0010
        /*0014*/ 	.byte	0x00, 0xf0, 0x11, 0x00


	//----- nvinfo : EIATTR_KPARAM_INFO
	.align		4
.L_134:
        /*0018*/ 	.byte	0x04, 0x17
        /*001a*/ 	.short	(.L_136 - .L_135)
.L_135:
        /*001c*/ 	.word	0x00000000
        /*0020*/ 	.short	0x0002
        /*0022*/ 	.short	0x000c
        /*0024*/ 	.byte	0x00, 0xf0, 0x11, 0x00


	//----- nvinfo : EIATTR_KPARAM_INFO
	.align		4
.L_136:
        /*0028*/ 	.byte	0x04, 0x17
        /*002a*/ 	.short	(.L_138 - .L_137)
.L_137:
        /*002c*/ 	.word	0x00000000
        /*0030*/ 	.short	0x0001
        /*0032*/ 	.short	0x0008
        /*0034*/ 	.byte	0x00, 0xf0, 0x11, 0x00


	//----- nvinfo : EIATTR_KPARAM_INFO
	.align		4
.L_138:
        /*0038*/ 	.byte	0x04, 0x17
        /*003a*/ 	.short	(.L_140 - .L_139)
.L_139:
        /*003c*/ 	.word	0x00000000
        /*0040*/ 	.short	0x0000
        /*0042*/ 	.short	0x0000
        /*0044*/ 	.byte	0x00, 0xf5, 0x21, 0x00


	//----- nvinfo : EIATTR_SPARSE_MMA_MASK
	.align		4
.L_140:
        /*0048*/ 	.byte	0x03, 0x50
        /*004a*/ 	.short	0x0000


	//----- nvinfo : EIATTR_MAXREG_COUNT
	.align		4
        /*004c*/ 	.byte	0x03, 0x1b
        /*004e*/ 	.short	0x00ff


	//----- nvinfo : EIATTR_MERCURY_ISA_VERSION
	.align		4
        /*0050*/ 	.byte	0x03, 0x5f
        /*0052*/ 	.short	0x0101


	//----- nvinfo : EIATTR_VRC_CTA_INIT_COUNT
	.align		4
        /*0054*/ 	.byte	0x02, 0x4a
	.zero		1
	.zero		1


	//----- nvinfo : EIATTR_EXIT_INSTR_OFFSETS
	.align		4
        /*0058*/ 	.byte	0x04, 0x1c
        /*005a*/ 	.short	(.L_142 - .L_141)


	//   ....[0]....
.L_141:
        /*005c*/ 	.word	0x00002c90


	//   ....[1]....
        /*0060*/ 	.word	0x00003270


	//----- nvinfo : EIATTR_CRS_STACK_SIZE
	.align		4
.L_142:
        /*0064*/ 	.byte	0x04, 0x1e
        /*0066*/ 	.short	(.L_144 - .L_143)
.L_143:
        /*0068*/ 	.word	0x00000000


	//----- nvinfo : EIATTR_CBANK_PARAM_SIZE
	.align		4
.L_144:
        /*006c*/ 	.byte	0x03, 0x19
        /*006e*/ 	.short	0x0014


	//----- nvinfo : EIATTR_PARAM_CBANK
	.align		4
        /*0070*/ 	.byte	0x04, 0x0a
        /*0072*/ 	.short	(.L_146 - .L_145)
	.align		4
.L_145:
        /*0074*/ 	.word	index@(.nv.constant0._Z15make_randomNumsPfiii)
        /*0078*/ 	.short	0x0380
        /*007a*/ 	.short	0x0014


	//----- nvinfo : EIATTR_SW_WAR
	.align		4
.L_146:
        /*007c*/ 	.byte	0x04, 0x36
        /*007e*/ 	.short	(.L_148 - .L_147)
.L_147:
        /*0080*/ 	.word	0x00000008
.L_148:


//--------------------- .nv.info._Z15init_randomNumsP17curandStateXORWOWi --------------------------
	.section	.nv.info._Z15init_randomNumsP17curandStateXORWOWi,"",@"SHT_CUDA_INFO"
	.sectionflags	@""
	.align	4


	//----- nvinfo : EIATTR_CUDA_API_VERSION
	.align		4
        /*0000*/ 	.byte	0x04, 0x37
        /*0002*/ 	.short	(.L_150 - .L_149)
.L_149:
        /*0004*/ 	.word	0x00000082


	//----- nvinfo : EIATTR_KPARAM_INFO
	.align		4
.L_150:
        /*0008*/ 	.byte	0x04, 0x17
        /*000a*/ 	.short	(.L_152 - .L_151)
.L_151:
        /*000c*/ 	.word	0x00000000
        /*0010*/ 	.short	0x0001
        /*0012*/ 	.short	0x0008
        /*0014*/ 	.byte	0x00, 0xf0, 0x11, 0x00


	//----- nvinfo : EIATTR_KPARAM_INFO
	.align		4
.L_152:
        /*0018*/ 	.byte	0x04, 0x17
        /*001a*/ 	.short	(.L_154 - .L_153)
.L_153:
        /*001c*/ 	.word	0x00000000
        /*0020*/ 	.short	0x0000
        /*0022*/ 	.short	0x0000
        /*0024*/ 	.byte	0x00, 0xf5, 0x21, 0x00


	//----- nvinfo : EIATTR_SPARSE_MMA_MASK
	.align		4
.L_154:
        /*0028*/ 	.byte	0x03, 0x50
        /*002a*/ 	.short	0x0000


	//----- nvinfo : EIATTR_MAXREG_COUNT
	.align		4
        /*002c*/ 	.byte	0x03, 0x1b
        /*002e*/ 	.short	0x00ff


	//----- nvinfo : EIATTR_MERCURY_ISA_VERSION
	.align		4
        /*0030*/ 	.byte	0x03, 0x5f
        /*0032*/ 	.short	0x0101


	//----- nvinfo : EIATTR_VRC_CTA_INIT_COUNT
	.align		4
        /*0034*/ 	.byte	0x02, 0x4a
	.zero		1
	.zero		1


	//----- nvinfo : EIATTR_EXIT_INSTR_OFFSETS
	.align		4
        /*0038*/ 	.byte	0x04, 0x1c
        /*003a*/ 	.short	(.L_156 - .L_155)


	//   ....[0]....
.L_155:
        /*003c*/ 	.word	0x00001c10


	//----- nvinfo : EIATTR_CRS_STACK_SIZE
	.align		4
.L_156:
        /*0040*/ 	.byte	0x04, 0x1e
        /*0042*/ 	.short	(.L_158 - .L_157)
.L_157:
        /*0044*/ 	.word	0x00000000


	//----- nvinfo : EIATTR_CBANK_PARAM_SIZE
	.align		4
.L_158:
        /*0048*/ 	.byte	0x03, 0x19
        /*004a*/ 	.short	0x000c


	//----- nvinfo : EIATTR_PARAM_CBANK
	.align		4
        /*004c*/ 	.byte	0x04, 0x0a
        /*004e*/ 	.short	(.L_160 - .L_159)
	.align		4
.L_159:
        /*0050*/ 	.word	index@(.nv.constant0._Z15init_randomNumsP17curandStateXORWOWi)
        /*0054*/ 	.short	0x0380
        /*0056*/ 	.short	0x000c


	//----- nvinfo : EIATTR_SW_WAR
	.align		4
.L_160:
        /*0058*/ 	.byte	0x04, 0x36
        /*005a*/ 	.short	(.L_162 - .L_161)
.L_161:
        /*005c*/ 	.word	0x00000008
.L_162:


//--------------------- .nv.info._Z12computeLocalPiiS_ --------------------------
	.section	.nv.info._Z12computeLocalPiiS_,"",@"SHT_CUDA_INFO"
	.sectionflags	@""
	.align	4


	//----- nvinfo : EIATTR_CUDA_API_VERSION
	.align		4
        /*0000*/ 	.byte	0x04, 0x37
        /*0002*/ 	.short	(.L_164 - .L_163)
.L_163:
        /*0004*/ 	.word	0x00000082


	//----- nvinfo : EIATTR_KPARAM_INFO
	.align		4
.L_164:
        /*0008*/ 	.byte	0x04, 0x17
        /*000a*/ 	.short	(.L_166 - .L_165)
.L_165:
        /*000c*/ 	.word	0x00000000
        /*0010*/ 	.short	0x0002
        /*0012*/ 	.short	0x0010
        /*0014*/ 	.byte	0x00, 0xf5, 0x21, 0x00


	//----- nvinfo : EIATTR_KPARAM_INFO
	.align		4
.L_166:
        /*0018*/ 	.byte	0x04, 0x17
        /*001a*/ 	.short	(.L_168 - .L_167)
.L_167:
        /*001c*/ 	.word	0x00000000
        /*0020*/ 	.short	0x0001
        /*0022*/ 	.short	0x0008
        /*0024*/ 	.byte	0x00, 0xf0, 0x11, 0x00


	//----- nvinfo : EIATTR_KPARAM_INFO
	.align		4
.L_168:
        /*0028*/ 	.byte	0x04, 0x17
        /*002a*/ 	.short	(.L_170 - .L_169)
.L_169:
        /*002c*/ 	.word	0x00000000
        /*0030*/ 	.short	0x0000
        /*0032*/ 	.short	0x0000
        /*0034*/ 	.byte	0x00, 0xf5, 0x21, 0x00


	//----- nvinfo : EIATTR_SPARSE_MMA_MASK
	.align		4
.L_170:
        /*0038*/ 	.byte	0x03, 0x50
        /*003a*/ 	.short	0x0000


	//----- nvinfo : EIATTR_MAXREG_COUNT
	.align		4
        /*003c*/ 	.byte	0x03, 0x1b
        /*003e*/ 	.short	0x00ff


	//----- nvinfo : EIATTR_MERCURY_ISA_VERSION
	.align		4
        /*0040*/ 	.byte	0x03, 0x5f
        /*0042*/ 	.short	0x0101


	//----- nvinfo : EIATTR_VRC_CTA_INIT_COUNT
	.align		4
        /*0044*/ 	.byte	0x02, 0x4a
	.zero		1
	.zero		1


	//----- nvinfo : EIATTR_EXIT_INSTR_OFFSETS
	.align		4
        /*0048*/ 	.byte	0x04, 0x1c
        /*004a*/ 	.short	(.L_172 - .L_171)


	//   ....[0]....
.L_171:
        /*004c*/ 	.word	0x00000100


	//----- nvinfo : EIATTR_CBANK_PARAM_SIZE
	.align		4
.L_172:
        /*0050*/ 	.byte	0x03, 0x19
        /*0052*/ 	.short	0x0018


	//----- nvinfo : EIATTR_PARAM_CBANK
	.align		4
        /*0054*/ 	.byte	0x04, 0x0a
        /*0056*/ 	.short	(.L_174 - .L_173)
	.align		4
.L_173:
        /*0058*/ 	.word	index@(.nv.constant0._Z12computeLocalPiiS_)
        /*005c*/ 	.short	0x0380
        /*005e*/ 	.short	0x0018


	//----- nvinfo : EIATTR_SW_WAR
	.align		4
.L_174:
        /*0060*/ 	.byte	0x04, 0x36
        /*0062*/ 	.short	(.L_176 - .L_175)
.L_175:
        /*0064*/ 	.word	0x00000008
.L_176:


//--------------------- .nv.info._Z15computeVelocityPfiiS_fii --------------------------
	.section	.nv.info._Z15computeVelocityPfiiS_fii,"",@"SHT_CUDA_INFO"
	.sectionflags	@""
	.align	4


	//----- nvinfo : EIATTR_CUDA_API_VERSION
	.align		4
        /*0000*/ 	.byte	0x04, 0x37
        /*0002*/ 	.short	(.L_178 - .L_177)
.L_177:
        /*0004*/ 	.word	0x00000082


	//----- nvinfo : EIATTR_KPARAM_INFO
	.align		4
.L_178:
        /*0008*/ 	.byte	0x04, 0x17
        /*000a*/ 	.short	(.L_180 - .L_179)
.L_179:
        /*000c*/ 	.word	0x00000000
        /*0010*/ 	.short	0x0006
        /*0012*/ 	.short	0x0020
        /*0014*/ 	.byte	0x00, 0xf0, 0x11, 0x00


	//----- nvinfo : EIATTR_KPARAM_INFO
	.align		4
.L_180:
        /*0018*/ 	.byte	0x04, 0x17
        /*001a*/ 	.short	(.L_182 - .L_181)
.L_181:
        /*001c*/ 	.word	0x00000000
        /*0020*/ 	.short	0x0005
        /*0022*/ 	.short	0x001c
        /*0024*/ 	.byte	0x00, 0xf0, 0x11, 0x00


	//----- nvinfo : EIATTR_KPARAM_INFO
	.align		4
.L_182:
        /*0028*/ 	.byte	0x04, 0x17
        /*002a*/ 	.short	(.L_184 - .L_183)
.L_183:
        /*002c*/ 	.word	0x00000000
        /*0030*/ 	.short	0x0004
        /*0032*/ 	.short	0x0018
        /*0034*/ 	.byte	0x00, 0xf0, 0x11, 0x00


	//----- nvinfo : EIATTR_KPARAM_INFO
	.align		4
.L_184:
        /*0038*/ 	.byte	0x04, 0x17
        /*003a*/ 	.short	(.L_186 - .L_185)
.L_185:
        /*003c*/ 	.word	0x00000000
        /*0040*/ 	.short	0x0003
        /*0042*/ 	.short	0x0010
        /*0044*/ 	.byte	0x00, 0xf5, 0x21, 0x00


	//----- nvinfo : EIATTR_KPARAM_INFO
	.align		4
.L_186:
        /*0048*/ 	.byte	0x04, 0x17
        /*004a*/ 	.short	(.L_188 - .L_187)
.L_187:
        /*004c*/ 	.word	0x00000000
        /*0050*/ 	.short	0x0002
        /*0052*/ 	.short	0x000c
        /*0054*/ 	.byte	0x00, 0xf0, 0x11, 0x00


	//----- nvinfo : EIATTR_KPARAM_INFO
	.align		4
.L_188:
        /*0058*/ 	.byte	0x04, 0x17
        /*005a*/ 	.short	(.L_190 - .L_189)
.L_189:
        /*005c*/ 	.word	0x00000000
        /*0060*/ 	.short	0x0001
        /*0062*/ 	.short	0x0008
        /*0064*/ 	.byte	0x00, 0xf0, 0x11, 0x00


	//----- nvinfo : EIATTR_KPARAM_INFO
	.align		4
.L_190:
        /*0068*/ 	.byte	0x04, 0x17
        /*006a*/ 	.short	(.L_192 - .L_191)
.L_191:
        /*006c*/ 	.word	0x00000000
        /*0070*/ 	.short	0x0000
        /*0072*/ 	.short	0x0000
        /*0074*/ 	.byte	0x00, 0xf5, 0x21, 0x00


	//----- nvinfo : EIATTR_SPARSE_MMA_MASK
	.align		4
.L_192:
        /*0078*/ 	.byte	0x03, 0x50
        /*007a*/ 	.short	0x0000


	//----- nvinfo : EIATTR_MAXREG_COUNT
	.align		4
        /*007c*/ 	.byte	0x03, 0x1b
        /*007e*/ 	.short	0x00ff


	//----- nvinfo : EIATTR_MERCURY_ISA_VERSION
	.align		4
        /*0080*/ 	.byte	0x03, 0x5f
        /*0082*/ 	.short	0x0101


	//----- nvinfo : EIATTR_VRC_CTA_INIT_COUNT
	.align		4
        /*0084*/ 	.byte	0x02, 0x4a
	.zero		1
	.zero		1


	//----- nvinfo : EIATTR_EXIT_INSTR_OFFSETS
	.align		4
        /*0088*/ 	.byte	0x04, 0x1c
        /*008a*/ 	.short	(.L_194 - .L_193)


	//   ....[0]....
.L_193:
        /*008c*/ 	.word	0x000003a0


	//----- nvinfo : EIATTR_CRS_STACK_SIZE
	.align		4
.L_194:
        /*0090*/ 	.byte	0x04, 0x1e
        /*0092*/ 	.short	(.L_196 - .L_195)
.L_195:
        /*0094*/ 	.word	0x00000000


	//----- nvinfo : EIATTR_CBANK_PARAM_SIZE
	.align		4
.L_196:
        /*0098*/ 	.byte	0x03, 0x19
        /*009a*/ 	.short	0x0024


	//----- nvinfo : EIATTR_PARAM_CBANK
	.align		4
        /*009c*/ 	.byte	0x04, 0x0a
        /*009e*/ 	.short	(.L_198 - .L_197)
	.align		4
.L_197:
        /*00a0*/ 	.word	index@(.nv.constant0._Z15computeVelocityPfiiS_fii)
        /*00a4*/ 	.short	0x0380
        /*00a6*/ 	.short	0x0024


	//----- nvinfo : EIATTR_SW_WAR
	.align		4
.L_198:
        /*00a8*/ 	.byte	0x04, 0x36
        /*00aa*/ 	.short	(.L_200 - .L_199)
.L_199:
        /*00ac*/ 	.word	0x00000008
.L_200:


//--------------------- .nv.info._Z14update_voltagePfS_ii --------------------------
	.section	.nv.info._Z14update_voltagePfS_ii,"",@"SHT_CUDA_INFO"
	.sectionflags	@""
	.align	4


	//----- nvinfo : EIATTR_CUDA_API_VERSION
	.align		4
        /*0000*/ 	.byte	0x04, 0x37
        /*0002*/ 	.short	(.L_202 - .L_201)
.L_201:
        /*0004*/ 	.word	0x00000082


	//----- nvinfo : EIATTR_KPARAM_INFO
	.align		4
.L_202:
        /*0008*/ 	.byte	0x04, 0x17
        /*000a*/ 	.short	(.L_204 - .L_203)
.L_203:
        /*000c*/ 	.word	0x00000000
        /*0010*/ 	.short	0x0003
        /*0012*/ 	.short	0x0014
        /*0014*/ 	.byte	0x00, 0xf0, 0x11, 0x00


	//----- nvinfo : EIATTR_KPARAM_INFO
	.align		4
.L_204:
        /*0018*/ 	.byte	0x04, 0x17
        /*001a*/ 	.short	(.L_206 - .L_205)
.L_205:
        /*001c*/ 	.word	0x00000000
        /*0020*/ 	.short	0x0002
        /*0022*/ 	.short	0x0010
        /*0024*/ 	.byte	0x00, 0xf0, 0x11, 0x00


	//----- nvinfo : EIATTR_KPARAM_INFO
	.align		4
.L_206:
        /*0028*/ 	.byte	0x04, 0x17
        /*002a*/ 	.short	(.L_208 - .L_207)
.L_207:
        /*002c*/ 	.word	0x00000000
        /*0030*/ 	.short	0x0001
        /*0032*/ 	.short	0x0008
        /*0034*/ 	.byte	0x00, 0xf5, 0x21, 0x00


	//----- nvinfo : EIATTR_KPARAM_INFO
	.align		4
.L_208:
        /*0038*/ 	.byte	0x04, 0x17
        /*003a*/ 	.short	(.L_210 - .L_209)
.L_209:
        /*003c*/ 	.word	0x00000000
        /*0040*/ 	.short	0x0000
        /*0042*/ 	.short	0x0000
        /*0044*/ 	.byte	0x00, 0xf5, 0x21, 0x00


	//----- nvinfo : EIATTR_SPARSE_MMA_MASK
	.align		4
.L_210:
        /*0048*/ 	.byte	0x03, 0x50
        /*004a*/ 	.short	0x0000


	//----- nvinfo : EIATTR_MAXREG_COUNT
	.align		4
        /*004c*/ 	.byte	0x03, 0x1b
        /*004e*/ 	.short	0x00ff


	//----- nvinfo : EIATTR_MERCURY_ISA_VERSION
	.align		4
        /*0050*/ 	.byte	0x03, 0x5f
        /*0052*/ 	.short	0x0101


	//----- nvinfo : EIATTR_VRC_CTA_INIT_COUNT
	.align		4
        /*0054*/ 	.byte	0x02, 0x4a
	.zero		1
	.zero		1


	//----- nvinfo : EIATTR_EXIT_INSTR_OFFSETS
	.align		4
        /*0058*/ 	.byte	0x04, 0x1c
        /*005a*/ 	.short	(.L_212 - .L_211)


	//   ....[0]....
.L_211:
        /*005c*/ 	.word	0x00000030


	//   ....[1]....
        /*0060*/ 	.word	0x00000230


	//   ....[2]....
        /*0064*/ 	.word	0x00000370


	//----- nvinfo : EIATTR_CRS_STACK_SIZE
	.align		4
.L_212:
        /*0068*/ 	.byte	0x04, 0x1e
        /*006a*/ 	.short	(.L_214 - .L_213)
.L_213:
        /*006c*/ 	.word	0x00000000


	//----- nvinfo : EIATTR_CBANK_PARAM_SIZE
	.align		4
.L_214:
        /*0070*/ 	.byte	0x03, 0x19
        /*0072*/ 	.short	0x0018


	//----- nvinfo : EIATTR_PARAM_CBANK
	.align		4
        /*0074*/ 	.byte	0x04, 0x0a
        /*0076*/ 	.short	(.L_216 - .L_215)
	.align		4
.L_215:
        /*0078*/ 	.word	index@(.nv.constant0._Z14update_voltagePfS_ii)
        /*007c*/ 	.short	0x0380
        /*007e*/ 	.short	0x0018


	//----- nvinfo : EIATTR_SW_WAR
	.align		4
.L_216:
        /*0080*/ 	.byte	0x04, 0x36
        /*0082*/ 	.short	(.L_218 - .L_217)
.L_217:
        /*0084*/ 	.word	0x00000008
.L_218:


//--------------------- .nv.info._Z15compute_voltagePfS_S_fS_iiiiiffiibPii --------------------------
	.section	.nv.info._Z15compute_voltagePfS_S_fS_iiiiiffiibPii,"",@"SHT_CUDA_INFO"
	.sectionflags	@""
	.align	4


	//----- nvinfo : EIATTR_CUDA_API_VERSION
	.align		4
        /*0000*/ 	.byte	0x04, 0x37
        /*0002*/ 	.short	(.L_220 - .L_219)
.L_219:
        /*0004*/ 	.word	0x00000082


	//----- nvinfo : EIATTR_KPARAM_INFO
	.align		4
.L_220:
        /*0008*/ 	.byte	0x04, 0x17
        /*000a*/ 	.short	(.L_222 - .L_221)
.L_221:
        /*000c*/ 	.word	0x00000000
        /*0010*/ 	.short	0x0010
        /*0012*/ 	.short	0x0058
        /*0014*/ 	.byte	0x00, 0xf0, 0x11, 0x00


	//----- nvinfo : EIATTR_KPARAM_INFO
	.align		4
.L_222:
        /*0018*/ 	.byte	0x04, 0x17
        /*001a*/ 	.short	(.L_224 - .L_223)
.L_223:
        /*001c*/ 	.word	0x00000000
        /*0020*/ 	.short	0x000f
        /*0022*/ 	.short	0x0050
        /*0024*/ 	.byte	0x00, 0xf5, 0x21, 0x00


	//----- nvinfo : EIATTR_KPARAM_INFO
	.align		4
.L_224:
        /*0028*/ 	.byte	0x04, 0x17
        /*002a*/ 	.short	(.L_226 - .L_225)
.L_225:
        /*002c*/ 	.word	0x00000000
        /*0030*/ 	.short	0x000e
        /*0032*/ 	.short	0x004c
        /*0034*/ 	.byte	0x00, 0xf0, 0x05, 0x00


	//----- nvinfo : EIATTR_KPARAM_INFO
	.align		4
.L_226:
        /*0038*/ 	.byte	0x04, 0x17
        /*003a*/ 	.short	(.L_228 - .L_227)
.L_227:
        /*003c*/ 	.word	0x00000000
        /*0040*/ 	.short	0x000d
        /*0042*/ 	.short	0x0048
        /*0044*/ 	.byte	0x00, 0xf0, 0x11, 0x00


	//----- nvinfo : EIATTR_KPARAM_INFO
	.align		4
.L_228:
        /*0048*/ 	.byte	0x04, 0x17
        /*004a*/ 	.short	(.L_230 - .L_229)
.L_229:
        /*004c*/ 	.word	0x00000000
        /*0050*/ 	.short	0x000c
        /*0052*/ 	.short	0x0044
        /*0054*/ 	.byte	0x00, 0xf0, 0x11, 0x00


	//----- nvinfo : EIATTR_KPARAM_INFO
	.align		4
.L_230:
        /*0058*/ 	.byte	0x04, 0x17
        /*005a*/ 	.short	(.L_232 - .L_231)
.L_231:
        /*005c*/ 	.word	0x00000000
        /*0060*/ 	.short	0x000b
        /*0062*/ 	.short	0x0040
        /*0064*/ 	.byte	0x00, 0xf0, 0x11, 0x00


	//----- nvinfo : EIATTR_KPARAM_INFO
	.align		4
.L_232:
        /*0068*/ 	.byte	0x04, 0x17
        /*006a*/ 	.short	(.L_234 - .L_233)
.L_233:
        /*006c*/ 	.word	0x00000000
        /*0070*/ 	.short	0x000a
        /*0072*/ 	.short	0x003c
        /*0074*/ 	.byte	0x00, 0xf0, 0x11, 0x00


	//----- nvinfo : EIATTR_KPARAM_INFO
	.align		4
.L_234:
        /*0078*/ 	.byte	0x04, 0x17
        /*007a*/ 	.short	(.L_236 - .L_235)
.L_235:
        /*007c*/ 	.word	0x00000000
        /*0080*/ 	.short	0x0009
        /*0082*/ 	.short	0x0038
        /*0084*/ 	.byte	0x00, 0xf0, 0x11, 0x00


	//----- nvinfo : EIATTR_KPARAM_INFO
	.align		4
.L_236:
        /*0088*/ 	.byte	0x04, 0x17
        /*008a*/ 	.short	(.L_238 - .L_237)
.L_237:
        /*008c*/ 	.word	0x00000000
        /*0090*/ 	.short	0x0008
        /*0092*/ 	.short	0x0034
        /*0094*/ 	.byte	0x00, 0xf0, 0x11, 0x00


	//----- nvinfo : EIATTR_KPARAM_INFO
	.align		4
.L_238:
        /*0098*/ 	.byte	0x04, 0x17
        /*009a*/ 	.short	(.L_240 - .L_239)
.L_239:
        /*009c*/ 	.word	0x00000000
        /*00a0*/ 	.short	0x0007
        /*00a2*/ 	.short	0x0030
        /*00a4*/ 	.byte	0x00, 0xf0, 0x11, 0x00


	//----- nvinfo : EIATTR_KPARAM_INFO
	.align		4
.L_240:
        /*00a8*/ 	.byte	0x04, 0x17
        /*00aa*/ 	.short	(.L_242 - .L_241)
.L_241:
        /*00ac*/ 	.word	0x00000000
        /*00b0*/ 	.short	0x0006
        /*00b2*/ 	.short	0x002c
        /*00b4*/ 	.byte	0x00, 0xf0, 0x11, 0x00


	//----- nvinfo : EIATTR_KPARAM_INFO
	.align		4
.L_242:
        /*00b8*/ 	.byte	0x04, 0x17
        /*00ba*/ 	.short	(.L_244 - .L_243)
.L_243:
        /*00bc*/ 	.word	0x00000000
        /*00c0*/ 	.short	0x0005
        /*00c2*/ 	.short	0x0028
        /*00c4*/ 	.byte	0x00, 0xf0, 0x11, 0x00


	//----- nvinfo : EIATTR_KPARAM_INFO
	.align		4
.L_244:
        /*00c8*/ 	.byte	0x04, 0x17
        /*00ca*/ 	.short	(.L_246 - .L_245)
.L_245:
        /*00cc*/ 	.word	0x00000000
        /*00d0*/ 	.short	0x0004
        /*00d2*/ 	.short	0x0020
        /*00d4*/ 	.byte	0x00, 0xf5, 0x21, 0x00


	//----- nvinfo : EIATTR_KPARAM_INFO
	.align		4
.L_246:
        /*00d8*/ 	.byte	0x04, 0x17
        /*00da*/ 	.short	(.L_248 - .L_247)
.L_247:
        /*00dc*/ 	.word	0x00000000
        /*00e0*/ 	.short	0x0003
        /*00e2*/ 	.short	0x0018
        /*00e4*/ 	.byte	0x00, 0xf0, 0x11, 0x00


	//----- nvinfo : EIATTR_KPARAM_INFO
	.align		4
.L_248:
        /*00e8*/ 	.byte	0x04, 0x17
        /*00ea*/ 	.short	(.L_250 - .L_249)
.L_249:
        /*00ec*/ 	.word	0x00000000
        /*00f0*/ 	.short	0x0002
        /*00f2*/ 	.short	0x0010
        /*00f4*/ 	.byte	0x00, 0xf5, 0x21, 0x00


	//----- nvinfo : EIATTR_KPARAM_INFO
	.align		4
.L_250:
        /*00f8*/ 	.byte	0x04, 0x17
        /*00fa*/ 	.short	(.L_252 - .L_251)
.L_251:
        /*00fc*/ 	.word	0x00000000
        /*0100*/ 	.short	0x0001
        /*0102*/ 	.short	0x0008
        /*0104*/ 	.byte	0x00, 0xf5, 0x21, 0x00


	//----- nvinfo : EIATTR_KPARAM_INFO
	.align		4
.L_252:
        /*0108*/ 	.byte	0x04, 0x17
        /*010a*/ 	.short	(.L_254 - .L_253)
.L_253:
        /*010c*/ 	.word	0x00000000
        /*0110*/ 	.short	0x0000
        /*0112*/ 	.short	0x0000
        /*0114*/ 	.byte	0x00, 0xf5, 0x21, 0x00


	//----- nvinfo : EIATTR_SPARSE_MMA_MASK
	.align		4
.L_254:
        /*0118*/ 	.byte	0x03, 0x50
        /*011a*/ 	.short	0x0000


	//----- nvinfo : EIATTR_MAXREG_COUNT
	.align		4
        /*011c*/ 	.byte	0x03, 0x1b
        /*011e*/ 	.short	0x00ff


	//----- nvinfo : EIATTR_MERCURY_ISA_VERSION
	.align		4
        /*0120*/ 	.byte	0x03, 0x5f
        /*0122*/ 	.short	0x0101


	//----- nvinfo : EIATTR_VRC_CTA_INIT_COUNT
	.align		4
        /*0124*/ 	.byte	0x02, 0x4a
	.zero		1
	.zero		1


	//----- nvinfo : EIATTR_EXIT_INSTR_OFFSETS
	.align		4
        /*0128*/ 	.byte	0x04, 0x1c
        /*012a*/ 	.short	(.L_256 - .L_255)


	//   ....[0]....
.L_255:
        /*012c*/ 	.word	0x00000040


	//   ....[1]....
        /*0130*/ 	.word	0x000015c0


	//   ....[2]....
        /*0134*/ 	.word	0x000020b0


	//   ....[3]....
        /*0138*/ 	.word	0x00002ba0


	//   ....[4]....
        /*013c*/ 	.word	0x00003500


	//----- nvinfo : EIATTR_CRS_STACK_SIZE
	.align		4
.L_256:
        /*0140*/ 	.byte	0x04, 0x1e
        /*0142*/ 	.short	(.L_258 - .L_257)
.L_257:
        /*0144*/ 	.word	0x00000000


	//----- nvinfo : EIATTR_CBANK_PARAM_SIZE
	.align		4
.L_258:
        /*0148*/ 	.byte	0x03, 0x19
        /*014a*/ 	.short	0x005c


	//----- nvinfo : EIATTR_PARAM_CBANK
	.align		4
        /*014c*/ 	.byte	0x04, 0x0a
        /*014e*/ 	.short	(.L_260 - .L_259)
	.align		4
.L_259:
        /*0150*/ 	.word	index@(.nv.constant0._Z15compute_voltagePfS_S_fS_iiiiiffiibPii)
        /*0154*/ 	.short	0x0380
        /*0156*/ 	.short	0x005c


	//----- nvinfo : EIATTR_SW_WAR
	.align		4
.L_260:
        /*0158*/ 	.byte	0x04, 0x36
        /*015a*/ 	.short	(.L_262 - .L_261)
.L_261:
        /*015c*/ 	.word	0x00000008
.L_262:


//--------------------- .nv.info._Z11updateStatePfS_ii --------------------------
	.section	.nv.info._Z11updateStatePfS_ii,"",@"SHT_CUDA_INFO"
	.sectionflags	@""
	.align	4


	//----- nvinfo : EIATTR_CUDA_API_VERSION
	.align		4
        /*0000*/ 	.byte	0x04, 0x37
        /*0002*/ 	.short	(.L_264 - .L_263)
.L_263:
        /*0004*/ 	.word	0x00000082


	//----- nvinfo : EIATTR_KPARAM_INFO
	.align		4
.L_264:
        /*0008*/ 	.byte	0x04, 0x17
        /*000a*/ 	.short	(.L_266 - .L_265)
.L_265:
        /*000c*/ 	.word	0x00000000
        /*0010*/ 	.short	0x0003
        /*0012*/ 	.short	0x0014
        /*0014*/ 	.byte	0x00, 0xf0, 0x11, 0x00


	//----- nvinfo : EIATTR_KPARAM_INFO
	.align		4
.L_266:
        /*0018*/ 	.byte	0x04, 0x17
        /*001a*/ 	.short	(.L_268 - .L_267)
.L_267:
        /*001c*/ 	.word	0x00000000
        /*0020*/ 	.short	0x0002
        /*0022*/ 	.short	0x0010
        /*0024*/ 	.byte	0x00, 0xf0, 0x11, 0x00


	//----- nvinfo : EIATTR_KPARAM_INFO
	.align		4
.L_268:
        /*0028*/ 	.byte	0x04, 0x17
        /*002a*/ 	.short	(.L_270 - .L_269)
.L_269:
        /*002c*/ 	.word	0x00000000
        /*0030*/ 	.short	0x0001
        /*0032*/ 	.short	0x0008
        /*0034*/ 	.byte	0x00, 0xf5, 0x21, 0x00


	//----- nvinfo : EIATTR_KPARAM_INFO
	.align		4
.L_270:
        /*0038*/ 	.byte	0x04, 0x17
        /*003a*/ 	.short	(.L_272 - .L_271)
.L_271:
        /*003c*/ 	.word	0x00000000
        /*0040*/ 	.short	0x0000
        /*0042*/ 	.short	0x0000
        /*0044*/ 	.byte	0x00, 0xf5, 0x21, 0x00


	//----- nvinfo : EIATTR_SPARSE_MMA_MASK
	.align		4
.L_272:
        /*0048*/ 	.byte	0x03, 0x50
        /*004a*/ 	.short	0x0000


	//----- nvinfo : EIATTR_MAXREG_COUNT
	.align		4
        /*004c*/ 	.byte	0x03, 0x1b
        /*004e*/ 	.short	0x00ff


	//----- nvinfo : EIATTR_MERCURY_ISA_VERSION
	.align		4
        /*0050*/ 	.byte	0x03, 0x5f
        /*0052*/ 	.short	0x0101


	//----- nvinfo : EIATTR_VRC_CTA_INIT_COUNT
	.align		4
        /*0054*/ 	.byte	0x02, 0x4a
	.zero		1
	.zero		1


	//----- nvinfo : EIATTR_EXIT_INSTR_OFFSETS
	.align		4
        /*0058*/ 	.byte	0x04, 0x1c
        /*005a*/ 	.short	(.L_274 - .L_273)


	//   ....[0]....
.L_273:
        /*005c*/ 	.word	0x00000030


	//   ....[1]....
        /*0060*/ 	.word	0x000005b0


	//----- nvinfo : EIATTR_CRS_STACK_SIZE
	.align		4
.L_274:
        /*0064*/ 	.byte	0x04, 0x1e
        /*0066*/ 	.short	(.L_276 - .L_275)
.L_275:
        /*0068*/ 	.word	0x00000000


	//----- nvinfo : EIATTR_CBANK_PARAM_SIZE
	.align		4
.L_276:
        /*006c*/ 	.byte	0x03, 0x19
        /*006e*/ 	.short	0x0018


	//----- nvinfo : EIATTR_PARAM_CBANK
	.align		4
        /*0070*/ 	.byte	0x04, 0x0a
        /*0072*/ 	.short	(.L_278 - .L_277)
	.align		4
.L_277:
        /*0074*/ 	.word	index@(.nv.constant0._Z11updateStatePfS_ii)
        /*0078*/ 	.short	0x0380
        /*007a*/ 	.short	0x0018


	//----- nvinfo : EIATTR_SW_WAR
	.align		4
.L_278:
        /*007c*/ 	.byte	0x04, 0x36
        /*007e*/ 	.short	(.L_280 - .L_279)
.L_279:
        /*0080*/ 	.word	0x00000008
.L_280:


//--------------------- .nv.info._Z12computeStatePfS_ifS_iS_ii --------------------------
	.section	.nv.info._Z12computeStatePfS_ifS_iS_ii,"",@"SHT_CUDA_INFO"
	.sectionflags	@""
	.align	4


	//----- nvinfo : EIATTR_CUDA_API_VERSION
	.align		4
        /*0000*/ 	.byte	0x04, 0x37
        /*0002*/ 	.short	(.L_282 - .L_281)
.L_281:
        /*0004*/ 	.word	0x00000082


	//----- nvinfo : EIATTR_KPARAM_INFO
	.align		4
.L_282:
        /*0008*/ 	.byte	0x04, 0x17
        /*000a*/ 	.short	(.L_284 - .L_283)
.L_283:
        /*000c*/ 	.word	0x00000000
        /*0010*/ 	.short	0x0008
        /*0012*/ 	.short	0x0034
        /*0014*/ 	.byte	0x00, 0xf0, 0x11, 0x00


	//----- nvinfo : EIATTR_KPARAM_INFO
	.align		4
.L_284:
        /*0018*/ 	.byte	0x04, 0x17
        /*001a*/ 	.short	(.L_286 - .L_285)
.L_285:
        /*001c*/ 	.word	0x00000000
        /*0020*/ 	.short	0x0007
        /*0022*/ 	.short	0x0030
        /*0024*/ 	.byte	0x00, 0xf0, 0x11, 0x00


	//----- nvinfo : EIATTR_KPARAM_INFO
	.align		4
.L_286:
        /*0028*/ 	.byte	0x04, 0x17
        /*002a*/ 	.short	(.L_288 - .L_287)
.L_287:
        /*002c*/ 	.word	0x00000000
        /*0030*/ 	.short	0x0006
        /*0032*/ 	.short	0x0028
        /*0034*/ 	.byte	0x00, 0xf5, 0x21, 0x00


	//----- nvinfo : EIATTR_KPARAM_INFO
	.align		4
.L_288:
        /*0038*/ 	.byte	0x04, 0x17
        /*003a*/ 	.short	(.L_290 - .L_289)
.L_289:
        /*003c*/ 	.word	0x00000000
        /*0040*/ 	.short	0x0005
        /*0042*/ 	.short	0x0020
        /*0044*/ 	.byte	0x00, 0xf0, 0x11, 0x00


	//----- nvinfo : EIATTR_KPARAM_INFO
	.align		4
.L_290:
        /*0048*/ 	.byte	0x04, 0x17
        /*004a*/ 	.short	(.L_292 - .L_291)
.L_291:
        /*004c*/ 	.word	0x00000000
        /*0050*/ 	.short	0x0004
        /*0052*/ 	.short	0x0018
        /*0054*/ 	.byte	0x00, 0xf5, 0x21, 0x00


	//----- nvinfo : EIATTR_KPARAM_INFO
	.align		4
.L_292:
        /*0058*/ 	.byte	0x04, 0x17
        /*005a*/ 	.short	(.L_294 - .L_293)
.L_293:
        /*005c*/ 	.word	0x00000000
        /*0060*/ 	.short	0x0003
        /*0062*/ 	.short	0x0014
        /*0064*/ 	.byte	0x00, 0xf0, 0x11, 0x00


	//----- nvinfo : EIATTR_KPARAM_INFO
	.align		4
.L_294:
        /*0068*/ 	.byte	0x04, 0x17
        /*006a*/ 	.short	(.L_296 - .L_295)
.L_295:
        /*006c*/ 	.word	0x00000000
        /*0070*/ 	.short	0x0002
        /*0072*/ 	.short	0x0010
        /*0074*/ 	.byte	0x00, 0xf0, 0x11, 0x00


	//----- nvinfo : EIATTR_KPARAM_INFO
	.align		4
.L_296:
        /*0078*/ 	.byte	0x04, 0x17
        /*007a*/ 	.short	(.L_298 - .L_297)
.L_297:
        /*007c*/ 	.word	0x00000000
        /*0080*/ 	.short	0x0001
        /*0082*/ 	.short	0x0008
        /*0084*/ 	.byte	0x00, 0xf5, 0x21, 0x00


	//----- nvinfo : EIATTR_KPARAM_INFO
	.align		4
.L_298:
        /*0088*/ 	.byte	0x04, 0x17
        /*008a*/ 	.short	(.L_300 - .L_299)
.L_299:
        /*008c*/ 	.word	0x00000000
        /*0090*/ 	.short	0x0000
        /*0092*/ 	.short	0x0000
        /*0094*/ 	.byte	0x00, 0xf5, 0x21, 0x00


	//----- nvinfo : EIATTR_SPARSE_MMA_MASK
	.align		4
.L_300:
        /*0098*/ 	.byte	0x03, 0x50
        /*009a*/ 	.short	0x0000


	//----- nvinfo : EIATTR_MAXREG_COUNT
	.align		4
        /*009c*/ 	.byte	0x03, 0x1b
        /*009e*/ 	.short	0x00ff


	//----- nvinfo : EIATTR_MERCURY_ISA_VERSION
	.align		4
        /*00a0*/ 	.byte	0x03, 0x5f
        /*00a2*/ 	.short	0x0101


	//----- nvinfo : EIATTR_VRC_CTA_INIT_COUNT
	.align		4
        /*00a4*/ 	.byte	0x02, 0x4a
	.zero		1
	.zero		1


	//----- nvinfo : EIATTR_EXIT_INSTR_OFFSETS
	.align		4
        /*00a8*/ 	.byte	0x04, 0x1c
        /*00aa*/ 	.short	(.L_302 - .L_301)


	//   ....[0]....
.L_301:
        /*00ac*/ 	.word	0x00000030


	//   ....[1]....
        /*00b0*/ 	.word	0x00013cb0


	//----- nvinfo : EIATTR_CRS_STACK_SIZE
	.align		4
.L_302:
        /*00b4*/ 	.byte	0x04, 0x1e
        /*00b6*/ 	.short	(.L_304 - .L_303)
.L_303:
        /*00b8*/ 	.word	0x00000000


	//----- nvinfo : EIATTR_CBANK_PARAM_SIZE
	.align		4
.L_304:
        /*00bc*/ 	.byte	0x03, 0x19
        /*00be*/ 	.short	0x0038


	//----- nvinfo : EIATTR_PARAM_CBANK
	.align		4
        /*00c0*/ 	.byte	0x04, 0x0a
        /*00c2*/ 	.short	(.L_306 - .L_305)
	.align		4
.L_305:
        /*00c4*/ 	.word	index@(.nv.constant0._Z12computeStatePfS_ifS_iS_ii)
        /*00c8*/ 	.short	0x0380
        /*00ca*/ 	.short	0x0038


	//----- nvinfo : EIATTR_SW_WAR
	.align		4
.L_306:
        /*00cc*/ 	.byte	0x04, 0x36
        /*00ce*/ 	.short	(.L_308 - .L_307)
.L_307:
        /*00d0*/ 	.word	0x00000008
.L_308:


//--------------------- .nv.info._Z17initialConditionsPfiiiPi --------------------------
	.section	.nv.info._Z17initialConditionsPfiiiPi,"",@"SHT_CUDA_INFO"
	.sectionflags	@""
	.align	4


	//----- nvinfo : EIATTR_CUDA_API_VERSION
	.align		4
        /*0000*/ 	.byte	0x04, 0x37
        /*0002*/ 	.short	(.L_310 - .L_309)
.L_309:
        /*0004*/ 	.word	0x00000082


	//----- nvinfo : EIATTR_KPARAM_INFO
	.align		4
.L_310:
        /*0008*/ 	.byte	0x04, 0x17
        /*000a*/ 	.short	(.L_312 - .L_311)
.L_311:
        /*000c*/ 	.word	0x00000000
        /*0010*/ 	.short	0x0004
        /*0012*/ 	.short	0x0018
        /*0014*/ 	.byte	0x00, 0xf5, 0x21, 0x00


	//----- nvinfo : EIATTR_KPARAM_INFO
	.align		4
.L_312:
        /*0018*/ 	.byte	0x04, 0x17
        /*001a*/ 	.short	(.L_314 - .L_313)
.L_313:
        /*001c*/ 	.word	0x00000000
        /*0020*/ 	.short	0x0003
        /*0022*/ 	.short	0x0010
        /*0024*/ 	.byte	0x00, 0xf0, 0x11, 0x00


	//----- nvinfo : EIATTR_KPARAM_INFO
	.align		4
.L_314:
        /*0028*/ 	.byte	0x04, 0x17
        /*002a*/ 	.short	(.L_316 - .L_315)
.L_315:
        /*002c*/ 	.word	0x00000000
        /*0030*/ 	.short	0x0002
        /*0032*/ 	.short	0x000c
        /*0034*/ 	.byte	0x00, 0xf0, 0x11, 0x00


	//----- nvinfo : EIATTR_KPARAM_INFO
	.align		4
.L_316:
        /*0038*/ 	.byte	0x04, 0x17
        /*003a*/ 	.short	(.L_318 - .L_317)
.L_317:
        /*003c*/ 	.word	0x00000000
        /*0040*/ 	.short	0x0001
        /*0042*/ 	.short	0x0008
        /*0044*/ 	.byte	0x00, 0xf0, 0x11, 0x00


	//----- nvinfo : EIATTR_KPARAM_INFO
	.align		4
.L_318:
        /*0048*/ 	.byte	0x04, 0x17
        /*004a*/ 	.short	(.L_320 - .L_319)
.L_319:
        /*004c*/ 	.word	0x00000000
        /*0050*/ 	.short	0x0000
        /*0052*/ 	.short	0x0000
        /*0054*/ 	.byte	0x00, 0xf5, 0x21, 0x00


	//----- nvinfo : EIATTR_SPARSE_MMA_MASK
	.align		4
.L_320:
        /*0058*/ 	.byte	0x03, 0x50
        /*005a*/ 	.short	0x0000


	//----- nvinfo : EIATTR_MAXREG_COUNT
	.align		4
        /*005c*/ 	.byte	0x03, 0x1b
        /*005e*/ 	.short	0x00ff


	//----- nvinfo : EIATTR_MERCURY_ISA_VERSION
	.align		4
        /*0060*/ 	.byte	0x03, 0x5f
        /*0062*/ 	.short	0x0101


	//----- nvinfo : EIATTR_VRC_CTA_INIT_COUNT
	.align		4
        /*0064*/ 	.byte	0x02, 0x4a
	.zero		1
	.zero		1


	//----- nvinfo : EIATTR_EXIT_INSTR_OFFSETS
	.align		4
        /*0068*/ 	.byte	0x04, 0x1c
        /*006a*/ 	.short	(.L_322 - .L_321)


	//   ....[0]....
.L_321:
        /*006c*/ 	.word	0x00000b80


	//----- nvinfo : EIATTR_CRS_STACK_SIZE
	.align		4
.L_322:
        /*0070*/ 	.byte	0x04, 0x1e
        /*0072*/ 	.short	(.L_324 - .L_323)
.L_323:
        /*0074*/ 	.word	0x00000000


	//----- nvinfo : EIATTR_CBANK_PARAM_SIZE
	.align		4
.L_324:
        /*0078*/ 	.byte	0x03, 0x19
        /*007a*/ 	.short	0x0020


	//----- nvinfo : EIATTR_PARAM_CBANK
	.align		4
        /*007c*/ 	.byte	0x04, 0x0a
        /*007e*/ 	.short	(.L_326 - .L_325)
	.align		4
.L_325:
        /*0080*/ 	.word	index@(.nv.constant0._Z17initialConditionsPfiiiPi)
        /*0084*/ 	.short	0x0380
        /*0086*/ 	.short	0x0020


	//----- nvinfo : EIATTR_SW_WAR
	.align		4
.L_326:
        /*0088*/ 	.byte	0x04, 0x36
        /*008a*/ 	.short	(.L_328 - .L_327)
.L_327:
        /*008c*/ 	.word	0x00000008
.L_328:


//--------------------- .nv.callgraph             --------------------------
	.section	.nv.callgraph,"",@"SHT_CUDA_CALLGRAPH"
	.align	4
	.sectionentsize	8
	.align		4
        /*0000*/ 	.word	0x00000000
	.align		4
        /*0004*/ 	.word	0xffffffff
	.align		4
        /*0008*/ 	.word	0x00000000
	.align		4
        /*000c*/ 	.word	0xfffffffe
	.align		4
        /*0010*/ 	.word	0x00000000
	.align		4
        /*0014*/ 	.word	0xfffffffd
	.align		4
        /*0018*/ 	.word	0x00000000
	.align		4
        /*001c*/ 	.word	0xfffffffc


//--------------------- .nv.constant4             --------------------------
	.section	.nv.constant4,"a",@progbits
	.align	8
	.align		8
.nv.constant4:
        /*0000*/ 	.dword	precalc_xorwow_matrix
	.align		8
        /*0008*/ 	.dword	precalc_xorwow_offset_matrix
	.align		8
        /*0010*/ 	.dword	mrg32k3aM1
	.align		8
        /*0018*/ 	.dword	mrg32k3aM2
	.align		8
        /*0020*/ 	.dword	mrg32k3aM1SubSeq
	.align		8
        /*0028*/ 	.dword	mrg32k3aM2SubSeq
	.align		8
        /*0030*/ 	.dword	mrg32k3aM1Seq
	.align		8
        /*0038*/ 	.dword	mrg32k3aM2Seq


//--------------------- .nv.constant3             --------------------------
	.section	.nv.constant3,"a",@progbits
	.align	8
.nv.constant3:
	.type		__cr_lgamma_table,@object
	.size		__cr_lgamma_table,(.L_8 - __cr_lgamma_table)
__cr_lgamma_table:
        /*0000*/ 	.byte	0x00, 0x00, 0x00, 0x00, 0x00, 0x00, 0x00, 0x00, 0x00, 0x00, 0x00, 0x00, 0x00, 0x00, 0x00, 0x00
        /*0010*/ 	.byte	0xef, 0x39, 0xfa, 0xfe, 0x42, 0x2e, 0xe6, 0x3f, 0x02, 0x20, 0x2a, 0xfa, 0x0b, 0xab, 0xfc, 0x3f
        /*0020*/ 	.byte	0xf9, 0x2c, 0x92, 0x7c, 0xa7, 0x6c, 0x09, 0x40, 0xc9, 0x79, 0x44, 0x3c, 0x64, 0x26, 0x13, 0x40
        /*0030*/ 	.byte	0xca, 0x01, 0xcf, 0x3a, 0x27, 0x51, 0x1a, 0x40, 0x30, 0xcc, 0x2d, 0xf3, 0xe1, 0x0c, 0x21, 0x40
        /*0040*/ 	.byte	0x0d, 0xb7, 0xfc, 0x82, 0x8e, 0x35, 0x25, 0x40
.L_8:


//--------------------- .text._Z18percentage_excitedPfiiS_i --------------------------
	.section	.text._Z18percentage_excitedPfiiS_i,"ax",@progbits
	.align	128
        .global         _Z18percentage_excitedPfiiS_i
        .type           _Z18percentage_excitedPfiiS_i,@function
        .size           _Z18percentage_excitedPfiiS_i,(.L_x_545 - _Z18percentage_excitedPfiiS_i)
        .other          _Z18percentage_excitedPfiiS_i,@"STO_CUDA_ENTRY STV_DEFAULT"
_Z18percentage_excitedPfiiS_i:
.text._Z18percentage_excitedPfiiS_i:
[----:B------:R-:W-:Y:S01]  /*0000*/  LDC R1, c[0x0][0x37c] ;  /* 0x0000df00ff017b82 */ /* 0x000fe20000000800 */
[----:B------:R-:W0:Y:S01]  /*0010*/  LDCU UR7, c[0x0][0x38c] ;  /* 0x00007180ff0777ac */ /* 0x000e220008000800 */
[----:B------:R-:W1:Y:S01]  /*0020*/  S2R R0, SR_TID.X ;  /* 0x0000000000007919 */ /* 0x000e620000002100 */
[----:B------:R-:W-:Y:S01]  /*0030*/  IMAD.MOV.U32 R3, RZ, RZ, RZ ;  /* 0x000000ffff037224 */ /* 0x000fe200078e00ff */
[----:B------:R-:W2:Y:S01]  /*0040*/  LDCU.64 UR8, c[0x0][0x358] ;  /* 0x00006b00ff0877ac */ /* 0x000ea20008000a00 */
[----:B0-----:R-:W-:-:S09]  /*0050*/  UISETP.GE.AND UP0, UPT, UR7, 0x1, UPT ;  /* 0x000000010700788c */ /* 0x001fd2000bf06270 */
[----:B--2---:R-:W-:Y:S05]  /*0060*/  BRA.U !UP0, `(.L_x_0) ;  /* 0x0000000d080c7547 */ /* 0x004fea000b800000 */
[----:B------:R-:W-:Y:S02]  /*0070*/  UISETP.GE.U32.AND UP1, UPT, UR7, 0x10, UPT ;  /* 0x000000100700788c */ /* 0x000fe4000bf26070 */
[----:B-1----:R-:W-:Y:S01]  /*0080*/  IMAD R2, R0, UR7, RZ ;  /* 0x0000000700027c24 */ /* 0x002fe2000f8e02ff */
[----:B------:R-:W-:Y:S01]  /*0090*/  ULOP3.LUT UR5, UR7, 0xf, URZ, 0xc0, !UPT ;  /* 0x0000000f07057892 */ /* 0x000fe2000f8ec0ff */
[----:B------:R-:W-:Y:S01]  /*00a0*/  IMAD.MOV.U32 R5, RZ, RZ, RZ ;  /* 0x000000ffff057224 */ /* 0x000fe200078e00ff */
[----:B------:R-:W-:Y:S02]  /*00b0*/  UMOV UR4, URZ ;  /* 0x000000ff00047c82 */ /* 0x000fe40008000000 */
[----:B------:R-:W-:Y:S02]  /*00c0*/  UISETP.NE.AND UP0, UPT, UR5, URZ, UPT ;  /* 0x000000ff0500728c */ /* 0x000fe4000bf05270 */
[----:B------:R-:W-:Y:S09]  /*00d0*/  BRA.U !UP1, `(.L_x_1) ;  /* 0x00000005096c7547 */ /* 0x000ff2000b800000 */
[----:B------:R-:W0:Y:S01]  /*00e0*/  LDC R4, c[0x0][0x388] ;  /* 0x0000e200ff047b82 */ /* 0x000e220000000800 */
[----:B------:R-:W-:Y:S01]  /*00f0*/  HFMA2 R5, -RZ, RZ, 0, 0 ;  /* 0x00000000ff057431 */ /* 0x000fe200000001ff */
[----:B------:R-:W-:-:S04]  /*0100*/  ULOP3.LUT UR4, UR7, 0x7ffffff0, URZ, 0xc0, !UPT ;  /* 0x7ffffff007047892 */ /* 0x000fc8000f8ec0ff */
[----:B------:R-:W-:Y:S02]  /*0110*/  UIADD3 UR6, UPT, UPT, -UR4, URZ, URZ ;  /* 0x000000ff04067290 */ /* 0x000fe4000fffe1ff */
[----:B------:R-:W1:Y:S01]  /*0120*/  LDC.64 R14, c[0x0][0x380] ;  /* 0x0000e000ff0e7b82 */ /* 0x000e620000000a00 */
[----:B0-----:R-:W-:-:S09]  /*0130*/  IMAD R3, R2, R4, R4 ;  /* 0x0000000402037224 */ /* 0x001fd200078e0204 */
.L_x_2:
[----:B------:R-:W-:-:S04]  /*0140*/  VIADD R13, R3, 0xffffffff ;  /* 0xffffffff030d7836 */ /* 0x000fc80000000000 */
[----:B-1----:R-:W-:-:S05]  /*0150*/  IMAD.WIDE R12, R13, 0x4, R14 ;  /* 0x000000040d0c7825 */ /* 0x002fca00078e020e */
[----:B------:R-:W2:Y:S01]  /*0160*/  LDG.E R6, desc[UR8][R12.64] ;  /* 0x000000080c067981 */ /* 0x000ea2000c1e1900 */
[----:B------:R-:W-:-:S05]  /*0170*/  IMAD.WIDE R16, R4, 0x4, R12 ;  /* 0x0000000404107825 */ /* 0x000fca00078e020c */
[----:B------:R-:W3:Y:S01]  /*0180*/  LDG.E R7, desc[UR8][R16.64] ;  /* 0x0000000810077981 */ /* 0x000ee2000c1e1900 */
[----:B------:R-:W-:-:S05]  /*0190*/  IMAD.WIDE R18, R4, 0x4, R16 ;  /* 0x0000000404127825 */ /* 0x000fca00078e0210 */
[----:B------:R0:W4:Y:S01]  /*01a0*/  LDG.E R8, desc[UR8][R18.64] ;  /* 0x0000000812087981 */ /* 0x000122000c1e1900 */
[----:B------:R-:W-:-:S05]  /*01b0*/  IMAD.WIDE R24, R4, 0x4, R18 ;  /* 0x0000000404187825 */ /* 0x000fca00078e0212 */
[----:B------:R-:W5:Y:S01]  /*01c0*/  LDG.E R9, desc[UR8][R24.64] ;  /* 0x0000000818097981 */ /* 0x000f62000c1e1900 */
[----:B------:R-:W-:-:S05]  /*01d0*/  IMAD.WIDE R28, R4, 0x4, R24 ;  /* 0x00000004041c7825 */ /* 0x000fca00078e0218 */
[----:B------:R-:W5:Y:S01]  /*01e0*/  LDG.E R10, desc[UR8][R28.64] ;  /* 0x000000081c0a7981 */ /* 0x000f62000c1e1900 */
[----:B0-----:R-:W-:-:S05]  /*01f0*/  IMAD.WIDE R18, R4, 0x4, R28 ;  /* 0x0000000404127825 */ /* 0x001fca00078e021c */
[----:B------:R-:W5:Y:S01]  /*0200*/  LDG.E R27, desc[UR8][R18.64] ;  /* 0x00000008121b7981 */ /* 0x000f62000c1e1900 */
[----:B------:R-:W-:-:S05]  /*0210*/  IMAD.WIDE R20, R4, 0x4, R18 ;  /* 0x0000000404147825 */ /* 0x000fca00078e0212 */
[----:B------:R0:W5:Y:S02]  /*0220*/  LDG.E R26, desc[UR8][R20.64] ;  /* 0x00000008141a7981 */ /* 0x000164000c1e1900 */
[----:B0-----:R-:W-:-:S05]  /*0230*/  IMAD.WIDE R20, R4, 0x4, R20 ;  /* 0x0000000404147825 */ /* 0x001fca00078e0214 */
[----:B------:R-:W5:Y:S01]  /*0240*/  LDG.E R13, desc[UR8][R20.64] ;  /* 0x00000008140d7981 */ /* 0x000f62000c1e1900 */
[----:B------:R-:W-:-:S05]  /*0250*/  IMAD.WIDE R22, R4, 0x4, R20 ;  /* 0x0000000404167825 */ /* 0x000fca00078e0214 */
[----:B------:R-:W5:Y:S01]  /*0260*/  LDG.E R12, desc[UR8][R22.64] ;  /* 0x00000008160c7981 */ /* 0x000f62000c1e1900 */
[----:B------:R-:W-:-:S05]  /*0270*/  IMAD.WIDE R24, R4, 0x4, R22 ;  /* 0x0000000404187825 */ /* 0x000fca00078e0216 */
[----:B------:R-:W5:Y:S01]  /*0280*/  LDG.E R11, desc[UR8][R24.64] ;  /* 0x00000008180b7981 */ /* 0x000f62000c1e1900 */
[----:B------:R-:W-:-:S05]  /*0290*/  IMAD.WIDE R16, R4, 0x4, R24 ;  /* 0x0000000404107825 */ /* 0x000fca00078e0218 */
[----:B------:R0:W5:Y:S02]  /*02a0*/  LDG.E R28, desc[UR8][R16.64] ;  /* 0x00000008101c7981 */ /* 0x000164000c1e1900 */
[----:B0-----:R-:W-:-:S05]  /*02b0*/  IMAD.WIDE R16, R4, 0x4, R16 ;  /* 0x0000000404107825 */ /* 0x001fca00078e0210 */
[----:B------:R-:W5:Y:S01]  /*02c0*/  LDG.E R29, desc[UR8][R16.64] ;  /* 0x00000008101d7981 */ /* 0x000f62000c1e1900 */
[----:B------:R-:W-:-:S04]  /*02d0*/  IMAD.WIDE R18, R4, 0x4, R16 ;  /* 0x0000000404127825 */ /* 0x000fc800078e0210 */
[C---:B------:R-:W-:Y:S01]  /*02e0*/  IMAD.WIDE R20, R4.reuse, 0x4, R18 ;  /* 0x0000000404147825 */ /* 0x040fe200078e0212 */
[----:B------:R-:W5:Y:S03]  /*02f0*/  LDG.E R16, desc[UR8][R18.64] ;  /* 0x0000000812107981 */ /* 0x000f66000c1e1900 */
[C---:B------:R-:W-:Y:S01]  /*0300*/  IMAD.WIDE R22, R4.reuse, 0x4, R20 ;  /* 0x0000000404167825 */ /* 0x040fe200078e0214 */
[----:B------:R-:W5:Y:S03]  /*0310*/  LDG.E R18, desc[UR8][R20.64] ;  /* 0x0000000814127981 */ /* 0x000f66000c1e1900 */
[C---:B------:R-:W-:Y:S01]  /*0320*/  IMAD.WIDE R24, R4.reuse, 0x4, R22 ;  /* 0x0000000404187825 */ /* 0x040fe200078e0216 */
[----:B------:R-:W5:Y:S05]  /*0330*/  LDG.E R19, desc[UR8][R22.64] ;  /* 0x0000000816137981 */ /* 0x000f6a000c1e1900 */
[----:B------:R-:W5:Y:S01]  /*0340*/  LDG.E R24, desc[UR8][R24.64] ;  /* 0x0000000818187981 */ /* 0x000f62000c1e1900 */
[----:B------:R-:W-:Y:S01]  /*0350*/  UIADD3 UR6, UPT, UPT, UR6, 0x10, URZ ;  /* 0x0000001006067890 */ /* 0x000fe2000fffe0ff */
[----:B------:R-:W-:-:S03]  /*0360*/  LEA R3, R4, R3, 0x4 ;  /* 0x0000000304037211 */ /* 0x000fc600078e20ff */
[----:B------:R-:W-:Y:S01]  /*0370*/  UISETP.NE.AND UP1, UPT, UR6, URZ, UPT ;  /* 0x000000ff0600728c */ /* 0x000fe2000bf25270 */
[----:B--2---:R-:W-:Y:S01]  /*0380*/  FSETP.GE.AND P0, PT, R6, -55, PT ;  /* 0xc25c00000600780b */ /* 0x004fe20003f06000 */
[----:B------:R-:W-:Y:S01]  /*0390*/  VIADD R6, R5, 0x1 ;  /* 0x0000000105067836 */ /* 0x000fe20000000000 */
[----:B---3--:R-:W-:-:S11]  /*03a0*/  FSETP.GE.AND P1, PT, R7, -55, PT ;  /* 0xc25c00000700780b */ /* 0x008fd60003f26000 */
[----:B------:R-:W-:Y:S02]  /*03b0*/  @!P0 IADD3 R6, PT, PT, R5, RZ, RZ ;  /* 0x000000ff05068210 */ /* 0x000fe40007ffe0ff */
[----:B----4-:R-:W-:-:S03]  /*03c0*/  FSETP.GE.AND P0, PT, R8, -55, PT ;  /* 0xc25c00000800780b */ /* 0x010fc60003f06000 */
[----:B------:R-:W-:Y:S02]  /*03d0*/  VIADD R5, R6, 0x1 ;  /* 0x0000000106057836 */ /* 0x000fe40000000000 */
[----:B------:R-:W-:Y:S01]  /*03e0*/  @!P1 IMAD.MOV R5, RZ, RZ, R6 ;  /* 0x000000ffff059224 */ /* 0x000fe200078e0206 */
[----:B-----5:R-:W-:-:S04]  /*03f0*/  FSETP.GE.AND P1, PT, R9, -55, PT ;  /* 0xc25c00000900780b */ /* 0x020fc80003f26000 */
[----:B------:R-:W-:-:S03]  /*0400*/  IADD3 R6, PT, PT, R5, 0x1, RZ ;  /* 0x0000000105067810 */ /* 0x000fc60007ffe0ff */
[----:B------:R-:W-:Y:S01]  /*0410*/  @!P0 IMAD.MOV R6, RZ, RZ, R5 ;  /* 0x000000ffff068224 */ /* 0x000fe200078e0205 */
[----:B------:R-:W-:-:S03]  /*0420*/  FSETP.GE.AND P0, PT, R10, -55, PT ;  /* 0xc25c00000a00780b */ /* 0x000fc60003f06000 */
[C---:B------:R-:W-:Y:S02]  /*0430*/  VIADD R5, R6.reuse, 0x1 ;  /* 0x0000000106057836 */ /* 0x040fe40000000000 */
[----:B------:R-:W-:Y:S02]  /*0440*/  @!P1 IADD3 R5, PT, PT, R6, RZ, RZ ;  /* 0x000000ff06059210 */ /* 0x000fe40007ffe0ff */
[----:B------:R-:W-:-:S03]  /*0450*/  FSETP.GE.AND P1, PT, R27, -55, PT ;  /* 0xc25c00001b00780b */ /* 0x000fc60003f26000 */
[----:B------:R-:W-:-:S03]  /*0460*/  VIADD R6, R5, 0x1 ;  /* 0x0000000105067836 */ /* 0x000fc60000000000 */
[----:B------:R-:W-:Y:S01]  /*0470*/  @!P0 IMAD.MOV R6, RZ, RZ, R5 ;  /* 0x000000ffff068224 */ /* 0x000fe200078e0205 */
[----:B------:R-:W-:-:S04]  /*0480*/  FSETP.GE.AND P0, PT, R26, -55, PT ;  /* 0xc25c00001a00780b */ /* 0x000fc80003f06000 */
[----:B------:R-:W-:Y:S02]  /*0490*/  IADD3 R5, PT, PT, R6, 0x1, RZ ;  /* 0x0000000106057810 */ /* 0x000fe40007ffe0ff */
[----:B------:R-:W-:Y:S01]  /*04a0*/  @!P1 IMAD.MOV R5, RZ, RZ, R6 ;  /* 0x000000ffff059224 */ /* 0x000fe200078e0206 */
[----:B------:R-:W-:-:S03]  /*04b0*/  FSETP.GE.AND P1, PT, R13, -55, PT ;  /* 0xc25c00000d00780b */ /* 0x000fc60003f26000 */
[----:B------:R-:W-:-:S03]  /*04c0*/  VIADD R6, R5, 0x1 ;  /* 0x0000000105067836 */ /* 0x000fc60000000000 */
[----:B------:R-:W-:Y:S02]  /*04d0*/  @!P0 IADD3 R6, PT, PT, R5, RZ, RZ ;  /* 0x000000ff05068210 */ /* 0x000fe40007ffe0ff */
[----:B------:R-:W-:-:S03]  /*04e0*/  FSETP.GE.AND P0, PT, R12, -55, PT ;  /* 0xc25c00000c00780b */ /* 0x000fc60003f06000 */
[----:B------:R-:W-:Y:S02]  /*04f0*/  VIADD R5, R6, 0x1 ;  /* 0x0000000106057836 */ /* 0x000fe40000000000 */
[----:B------:R-:W-:Y:S01]  /*0500*/  @!P1 IMAD.MOV R5, RZ, RZ, R6 ;  /* 0x000000ffff059224 */ /* 0x000fe200078e0206 */
[----:B------:R-:W-:-:S04]  /*0510*/  FSETP.GE.AND P1, PT, R11, -55, PT ;  /* 0xc25c00000b00780b */ /* 0x000fc80003f26000 */
[----:B------:R-:W-:-:S03]  /*0520*/  IADD3 R6, PT, PT, R5, 0x1, RZ ;  /* 0x0000000105067810 */ /* 0x000fc60007ffe0ff */
[----:B------:R-:W-:Y:S01]  /*0530*/  @!P0 IMAD.MOV R6, RZ, RZ, R5 ;  /* 0x000000ffff068224 */ /* 0x000fe200078e0205 */
[----:B------:R-:W-:-:S03]  /*0540*/  FSETP.GE.AND P0, PT, R28, -55, PT ;  /* 0xc25c00001c00780b */ /* 0x000fc60003f06000 */
[C---:B------:R-:W-:Y:S02]  /*0550*/  VIADD R5, R6.reuse, 0x1 ;  /* 0x0000000106057836 */ /* 0x040fe40000000000 */
[----:B------:R-:W-:-:S05]  /*0560*/  @!P1 IADD3 R5, PT, PT, R6, RZ, RZ ;  /* 0x000000ff06059210 */ /* 0x000fca0007ffe0ff */
[----:B------:R-:W-:Y:S01]  /*0570*/  VIADD R6, R5, 0x1 ;  /* 0x0000000105067836 */ /* 0x000fe20000000000 */
[----:B------:R-:W-:Y:S02]  /*0580*/  FSETP.GE.AND P1, PT, R29, -55, PT ;  /* 0xc25c00001d00780b */ /* 0x000fe40003f26000 */
[----:B------:R-:W-:-:S05]  /*0590*/  @!P0 IMAD.MOV R6, RZ, RZ, R5 ;  /* 0x000000ffff068224 */ /* 0x000fca00078e0205 */
[----:B------:R-:W-:Y:S02]  /*05a0*/  IADD3 R5, PT, PT, R6, 0x1, RZ ;  /* 0x0000000106057810 */ /* 0x000fe40007ffe0ff */
[----:B------:R-:W-:-:S04]  /*05b0*/  FSETP.GE.AND P0, PT, R16, -55, PT ;  /* 0xc25c00001000780b */ /* 0x000fc80003f06000 */
[----:B------:R-:W-:-:S04]  /*05c0*/  @!P1 IMAD.MOV R5, RZ, RZ, R6 ;  /* 0x000000ffff059224 */ /* 0x000fc800078e0206 */
[----:B------:R-:W-:Y:S01]  /*05d0*/  VIADD R6, R5, 0x1 ;  /* 0x0000000105067836 */ /* 0x000fe20000000000 */
[----:B------:R-:W-:-:S04]  /*05e0*/  FSETP.GE.AND P1, PT, R18, -55, PT ;  /* 0xc25c00001200780b */ /* 0x000fc80003f26000 */
[----:B------:R-:W-:Y:S02]  /*05f0*/  @!P0 IADD3 R6, PT, PT, R5, RZ, RZ ;  /* 0x000000ff05068210 */ /* 0x000fe40007ffe0ff */
[----:B------:R-:W-:-:S03]  /*0600*/  FSETP.GE.AND P0, PT, R19, -55, PT ;  /* 0xc25c00001300780b */ /* 0x000fc60003f06000 */
[----:B------:R-:W-:-:S04]  /*0610*/  VIADD R5, R6, 0x1 ;  /* 0x0000000106057836 */ /* 0x000fc80000000000 */
[----:B------:R-:W-:Y:S01]  /*0620*/  @!P1 IMAD.MOV R5, RZ, RZ, R6 ;  /* 0x000000ffff059224 */ /* 0x000fe200078e0206 */
[----:B------:R-:W-:-:S04]  /*0630*/  FSETP.GE.AND P1, PT, R24, -55, PT ;  /* 0xc25c00001800780b */ /* 0x000fc80003f26000 */
[----:B------:R-:W-:Y:S01]  /*0640*/  IADD3 R6, PT, PT, R5, 0x1, RZ ;  /* 0x0000000105067810 */ /* 0x000fe20007ffe0ff */
[----:B------:R-:W-:-:S04]  /*0650*/  @!P0 IMAD.MOV R6, RZ, RZ, R5 ;  /* 0x000000ffff068224 */ /* 0x000fc800078e0205 */
[----:B------:R-:W-:-:S04]  /*0660*/  VIADD R5, R6, 0x1 ;  /* 0x0000000106057836 */ /* 0x000fc80000000000 */
[----:B------:R-:W-:Y:S01]  /*0670*/  @!P1 IMAD.MOV R5, RZ, RZ, R6 ;  /* 0x000000ffff059224 */ /* 0x000fe200078e0206 */
[----:B------:R-:W-:Y:S06]  /*0680*/  BRA.U UP1, `(.L_x_2) ;  /* 0xfffffff901ac7547 */ /* 0x000fec000b83ffff */
.L_x_1:
[----:B------:R-:W-:Y:S05]  /*0690*/  BRA.U !UP0, `(.L_x_3) ;  /* 0x00000005087c7547 */ /* 0x000fea000b800000 */
[----:B------:R-:W0:Y:S01]  /*06a0*/  LDC R3, c[0x0][0x388] ;  /* 0x0000e200ff037b82 */ /* 0x000e220000000800 */
[----:B------:R-:W-:Y:S02]  /*06b0*/  UISETP.GE.U32.AND UP0, UPT, UR5, 0x8, UPT ;  /* 0x000000080500788c */ /* 0x000fe4000bf06070 */
[----:B------:R-:W-:-:S04]  /*06c0*/  ULOP3.LUT UR6, UR7, 0x7, URZ, 0xc0, !UPT ;  /* 0x0000000707067892 */ /* 0x000fc8000f8ec0ff */
[----:B------:R-:W-:Y:S01]  /*06d0*/  UISETP.NE.AND UP1, UPT, UR6, URZ, UPT ;  /* 0x000000ff0600728c */ /* 0x000fe2000bf25270 */
[----:B0-----:R-:W-:Y:S02]  /*06e0*/  VIADD R4, R3, 0xffffffff ;  /* 0xffffffff03047836 */ /* 0x001fe40000000000 */
[----:B------:R-:W-:Y:S08]  /*06f0*/  BRA.U !UP0, `(.L_x_4) ;  /* 0x0000000108b07547 */ /* 0x000ff0000b800000 */
[----:B------:R-:W0:Y:S01]  /*0700*/  LDC.64 R6, c[0x0][0x380] ;  /* 0x0000e000ff067b82 */ /* 0x000e220000000a00 */
[----:B------:R-:W-:-:S05]  /*0710*/  IADD3 R8, PT, PT, R2, UR4, RZ ;  /* 0x0000000402087c10 */ /* 0x000fca000fffe0ff */
[----:B------:R-:W-:-:S04]  /*0720*/  IMAD R9, R8, R3, R4 ;  /* 0x0000000308097224 */ /* 0x000fc800078e0204 */
[----:B0-----:R-:W-:-:S05]  /*0730*/  IMAD.WIDE R6, R9, 0x4, R6 ;  /* 0x0000000409067825 */ /* 0x001fca00078e0206 */
[----:B------:R0:W2:Y:S01]  /*0740*/  LDG.E R24, desc[UR8][R6.64] ;  /* 0x0000000806187981 */ /* 0x0000a2000c1e1900 */
[----:B------:R-:W-:-:S05]  /*0750*/  IMAD.WIDE R8, R3, 0x4, R6 ;  /* 0x0000000403087825 */ /* 0x000fca00078e0206 */
[----:B------:R1:W3:Y:S01]  /*0760*/  LDG.E R18, desc[UR8][R8.64] ;  /* 0x0000000808127981 */ /* 0x0002e2000c1e1900 */
[----:B------:R-:W-:-:S05]  /*0770*/  IMAD.WIDE R10, R3, 0x4, R8 ;  /* 0x00000004030a7825 */ /* 0x000fca00078e0208 */
[----:B------:R4:W5:Y:S01]  /*0780*/  LDG.E R19, desc[UR8][R10.64] ;  /* 0x000000080a137981 */ /* 0x000962000c1e1900 */
[----:B------:R-:W-:-:S05]  /*0790*/  IMAD.WIDE R12, R3, 0x4, R10 ;  /* 0x00000004030c7825 */ /* 0x000fca00078e020a */
[----:B------:R-:W5:Y:S01]  /*07a0*/  LDG.E R20, desc[UR8][R12.64] ;  /* 0x000000080c147981 */ /* 0x000f62000c1e1900 */
[----:B------:R-:W-:-:S05]  /*07b0*/  IMAD.WIDE R14, R3, 0x4, R12 ;  /* 0x00000004030e7825 */ /* 0x000fca00078e020c */
[----:B------:R-:W5:Y:S01]  /*07c0*/  LDG.E R21, desc[UR8][R14.64] ;  /* 0x000000080e157981 */ /* 0x000f62000c1e1900 */
[----:B------:R-:W-:-:S05]  /*07d0*/  IMAD.WIDE R16, R3, 0x4, R14 ;  /* 0x0000000403107825 */ /* 0x000fca00078e020e */
[----:B------:R-:W5:Y:S01]  /*07e0*/  LDG.E R22, desc[UR8][R16.64] ;  /* 0x0000000810167981 */ /* 0x000f62000c1e1900 */
[----:B0-----:R-:W-:-:S05]  /*07f0*/  IMAD.WIDE R6, R3, 0x4, R16 ;  /* 0x0000000403067825 */ /* 0x001fca00078e0210 */
[----:B------:R0:W5:Y:S01]  /*0800*/  LDG.E R23, desc[UR8][R6.64] ;  /* 0x0000000806177981 */ /* 0x000162000c1e1900 */
[----:B-1----:R-:W-:-:S06]  /*0810*/  IMAD.WIDE R8, R3, 0x4, R6 ;  /* 0x0000000403087825 */ /* 0x002fcc00078e0206 */
[----:B------:R-:W5:Y:S01]  /*0820*/  LDG.E R8, desc[UR8][R8.64] ;  /* 0x0000000808087981 */ /* 0x000f62000c1e1900 */
[----:B----4-:R-:W-:Y:S01]  /*0830*/  VIADD R10, R5, 0x1 ;  /* 0x00000001050a7836 */ /* 0x010fe20000000000 */
[----:B------:R-:W-:Y:S01]  /*0840*/  UIADD3 UR4, UPT, UPT, UR4, 0x8, URZ ;  /* 0x0000000804047890 */ /* 0x000fe2000fffe0ff */
[----:B--2---:R-:W-:Y:S02]  /*0850*/  FSETP.GE.AND P0, PT, R24, -55, PT ;  /* 0xc25c00001800780b */ /* 0x004fe40003f06000 */
[----:B---3--:R-:W-:-:S11]  /*0860*/  FSETP.GE.AND P1, PT, R18, -55, PT ;  /* 0xc25c00001200780b */ /* 0x008fd60003f26000 */
[----:B------:R-:W-:Y:S01]  /*0870*/  @!P0 IMAD.MOV R10, RZ, RZ, R5 ;  /* 0x000000ffff0a8224 */ /* 0x000fe200078e0205 */
[----:B-----5:R-:W-:-:S04]  /*0880*/  FSETP.GE.AND P0, PT, R19, -55, PT ;  /* 0xc25c00001300780b */ /* 0x020fc80003f06000 */
[----:B------:R-:W-:Y:S01]  /*0890*/  IADD3 R5, PT, PT, R10, 0x1, RZ ;  /* 0x000000010a057810 */ /* 0x000fe20007ffe0ff */
[----:B------:R-:W-:Y:S01]  /*08a0*/  @!P1 IMAD.MOV R5, RZ, RZ, R10 ;  /* 0x000000ffff059224 */ /* 0x000fe200078e020a */
[----:B------:R-:W-:-:S03]  /*08b0*/  FSETP.GE.AND P1, PT, R20, -55, PT ;  /* 0xc25c00001400780b */ /* 0x000fc60003f26000 */
[----:B0-----:R-:W-:-:S04]  /*08c0*/  VIADD R6, R5, 0x1 ;  /* 0x0000000105067836 */ /* 0x001fc80000000000 */
        /* <DEDUP_REMOVED lines=9> */
[----:B------:R-:W-:Y:S02]  /*0960*/  @!P1 IADD3 R5, PT, PT, R6, RZ, RZ ;  /* 0x000000ff06059210 */ /* 0x000fe40007ffe0ff */
[----:B------:R-:W-:-:S03]  /*0970*/  FSETP.GE.AND P1, PT, R8, -55, PT ;  /* 0xc25c00000800780b */ /* 0x000fc60003f26000 */
[----:B------:R-:W-:-:S03]  /*0980*/  VIADD R6, R5, 0x1 ;  /* 0x0000000105067836 */ /* 0x000fc60000000000 */
[----:B------:R-:W-:-:S05]  /*0990*/  @!P0 IMAD.MOV R6, RZ, RZ, R5 ;  /* 0x000000ffff068224 */ /* 0x000fca00078e0205 */
[----:B------:R-:W-:Y:S02]  /*09a0*/  IADD3 R5, PT, PT, R6, 0x1, RZ ;  /* 0x0000000106057810 */ /* 0x000fe40007ffe0ff */
[----:B------:R-:W-:-:S07]  /*09b0*/  @!P1 IMAD.MOV R5, RZ, RZ, R6 ;  /* 0x000000ffff059224 */ /* 0x000fce00078e0206 */
.L_x_4:
[----:B------:R-:W-:Y:S05]  /*09c0*/  BRA.U !UP1, `(.L_x_3) ;  /* 0x0000000109b07547 */ /* 0x000fea000b800000 */
[----:B------:R-:W-:Y:S02]  /*09d0*/  UISETP.GE.U32.AND UP0, UPT, UR6, 0x4, UPT ;  /* 0x000000040600788c */ /* 0x000fe4000bf06070 */
[----:B------:R-:W-:-:S04]  /*09e0*/  ULOP3.LUT UR5, UR7, 0x3, URZ, 0xc0, !UPT ;  /* 0x0000000307057892 */ /* 0x000fc8000f8ec0ff */
[----:B------:R-:W-:-:S03]  /*09f0*/  UISETP.NE.AND UP1, UPT, UR5, URZ, UPT ;  /* 0x000000ff0500728c */ /* 0x000fc6000bf25270 */
[----:B------:R-:W-:Y:S08]  /*0a00*/  BRA.U !UP0, `(.L_x_5) ;  /* 0x0000000108607547 */ /* 0x000ff0000b800000 */
[----:B------:R-:W0:Y:S01]  /*0a10*/  LDC.64 R6, c[0x0][0x380] ;  /* 0x0000e000ff067b82 */ /* 0x000e220000000a00 */
[----:B------:R-:W-:-:S04]  /*0a20*/  VIADD R8, R2, UR4 ;  /* 0x0000000402087c36 */ /* 0x000fc80008000000 */
[----:B------:R-:W-:-:S04]  /*0a30*/  IMAD R9, R8, R3, R4 ;  /* 0x0000000308097224 */ /* 0x000fc800078e0204 */
[----:B0-----:R-:W-:-:S05]  /*0a40*/  IMAD.WIDE R6, R9, 0x4, R6 ;  /* 0x0000000409067825 */ /* 0x001fca00078e0206 */
[----:B------:R-:W2:Y:S01]  /*0a50*/  LDG.E R15, desc[UR8][R6.64] ;  /* 0x00000008060f7981 */ /* 0x000ea2000c1e1900 */
[----:B------:R-:W-:-:S05]  /*0a60*/  IMAD.WIDE R8, R3, 0x4, R6 ;  /* 0x0000000403087825 */ /* 0x000fca00078e0206 */
[----:B------:R-:W3:Y:S01]  /*0a70*/  LDG.E R4, desc[UR8][R8.64] ;  /* 0x0000000808047981 */ /* 0x000ee2000c1e1900 */
[----:B------:R-:W-:-:S05]  /*0a80*/  IMAD.WIDE R10, R3, 0x4, R8 ;  /* 0x00000004030a7825 */ /* 0x000fca00078e0208 */
[----:B------:R-:W4:Y:S01]  /*0a90*/  LDG.E R14, desc[UR8][R10.64] ;  /* 0x000000080a0e7981 */ /* 0x000f22000c1e1900 */
[----:B------:R-:W-:-:S06]  /*0aa0*/  IMAD.WIDE R12, R3, 0x4, R10 ;  /* 0x00000004030c7825 */ /* 0x000fcc00078e020a */
[----:B------:R-:W5:Y:S01]  /*0ab0*/  LDG.E R12, desc[UR8][R12.64] ;  /* 0x000000080c0c7981 */ /* 0x000f62000c1e1900 */
[----:B------:R-:W-:Y:S01]  /*0ac0*/  UIADD3 UR4, UPT, UPT, UR4, 0x4, URZ ;  /* 0x0000000404047890 */ /* 0x000fe2000fffe0ff */
[----:B--2---:R-:W-:Y:S02]  /*0ad0*/  FSETP.GE.AND P0, PT, R15, -55, PT ;  /* 0xc25c00000f00780b */ /* 0x004fe40003f06000 */
[----:B---3--:R-:W-:Y:S02]  /*0ae0*/  FSETP.GE.AND P1, PT, R4, -55, PT ;  /* 0xc25c00000400780b */ /* 0x008fe40003f26000 */
[----:B------:R-:W-:-:S09]  /*0af0*/  IADD3 R4, PT, PT, R5, 0x1, RZ ;  /* 0x0000000105047810 */ /* 0x000fd20007ffe0ff */
[----:B------:R-:W-:Y:S01]  /*0b00*/  @!P0 IMAD.MOV R4, RZ, RZ, R5 ;  /* 0x000000ffff048224 */ /* 0x000fe200078e0205 */
[----:B----4-:R-:W-:-:S03]  /*0b10*/  FSETP.GE.AND P0, PT, R14, -55, PT ;  /* 0xc25c00000e00780b */ /* 0x010fc60003f06000 */
[C---:B------:R-:W-:Y:S01]  /*0b20*/  VIADD R5, R4.reuse, 0x1 ;  /* 0x0000000104057836 */ /* 0x040fe20000000000 */
[----:B------:R-:W-:Y:S02]  /*0b30*/  @!P1 IADD3 R5, PT, PT, R4, RZ, RZ ;  /* 0x000000ff04059210 */ /* 0x000fe40007ffe0ff */
[----:B-----5:R-:W-:-:S03]  /*0b40*/  FSETP.GE.AND P1, PT, R12, -55, PT ;  /* 0xc25c00000c00780b */ /* 0x020fc60003f26000 */
[----:B------:R-:W-:-:S04]  /*0b50*/  VIADD R4, R5, 0x1 ;  /* 0x0000000105047836 */ /* 0x000fc80000000000 */
[----:B------:R-:W-:-:S05]  /*0b60*/  @!P0 IMAD.MOV R4, RZ, RZ, R5 ;  /* 0x000000ffff048224 */ /* 0x000fca00078e0205 */
[----:B------:R-:W-:Y:S01]  /*0b70*/  IADD3 R5, PT, PT, R4, 0x1, RZ ;  /* 0x0000000104057810 */ /* 0x000fe20007ffe0ff */
[----:B------:R-:W-:-:S07]  /*0b80*/  @!P1 IMAD.MOV R5, RZ, RZ, R4 ;  /* 0x000000ffff059224 */ /* 0x000fce00078e0204 */
.L_x_5:
[----:B------:R-:W-:Y:S05]  /*0b90*/  BRA.U !UP1, `(.L_x_3) ;  /* 0x00000001093c7547 */ /* 0x000fea000b800000 */
[----:B------:R-:W0:Y:S01]  /*0ba0*/  LDC.64 R8, c[0x0][0x380] ;  /* 0x0000e000ff087b82 */ /* 0x000e220000000a00 */
[----:B------:R-:W-:Y:S01]  /*0bb0*/  VIADD R2, R2, UR4 ;  /* 0x0000000402027c36 */ /* 0x000fe20008000000 */
[----:B------:R-:W-:-:S03]  /*0bc0*/  UIADD3 UR5, UPT, UPT, -UR5, URZ, URZ ;  /* 0x000000ff05057290 */ /* 0x000fc6000fffe1ff */
[----:B------:R-:W-:-:S09]  /*0bd0*/  IMAD R2, R2, R3, R3 ;  /* 0x0000000302027224 */ /* 0x000fd200078e0203 */
.L_x_6:
[----:B------:R-:W-:-:S05]  /*0be0*/  IADD3 R7, PT, PT, R2, -0x1, RZ ;  /* 0xffffffff02077810 */ /* 0x000fca0007ffe0ff */
[----:B0-----:R-:W-:-:S06]  /*0bf0*/  IMAD.WIDE R6, R7, 0x4, R8 ;  /* 0x0000000407067825 */ /* 0x001fcc00078e0208 */
[----:B------:R-:W2:Y:S01]  /*0c00*/  LDG.E R6, desc[UR8][R6.64] ;  /* 0x0000000806067981 */ /* 0x000ea2000c1e1900 */
[----:B------:R-:W-:Y:S01]  /*0c10*/  UIADD3 UR5, UPT, UPT, UR5, 0x1, URZ ;  /* 0x0000000105057890 */ /* 0x000fe2000fffe0ff */
[----:B------:R-:W-:Y:S02]  /*0c20*/  VIADD R4, R5, 0x1 ;  /* 0x0000000105047836 */ /* 0x000fe40000000000 */
[----:B------:R-:W-:Y:S01]  /*0c30*/  IMAD.IADD R2, R2, 0x1, R3 ;  /* 0x0000000102027824 */ /* 0x000fe200078e0203 */
[----:B------:R-:W-:Y:S01]  /*0c40*/  UISETP.NE.AND UP0, UPT, UR5, URZ, UPT ;  /* 0x000000ff0500728c */ /* 0x000fe2000bf05270 */
[----:B--2---:R-:W-:-:S13]  /*0c50*/  FSETP.GE.AND P0, PT, R6, -55, PT ;  /* 0xc25c00000600780b */ /* 0x004fda0003f06000 */
[----:B------:R-:W-:-:S04]  /*0c60*/  @!P0 IADD3 R4, PT, PT, R5, RZ, RZ ;  /* 0x000000ff05048210 */ /* 0x000fc80007ffe0ff */
[----:B------:R-:W-:Y:S01]  /*0c70*/  MOV R5, R4 ;  /* 0x0000000400057202 */ /* 0x000fe20000000f00 */
[----:B------:R-:W-:Y:S06]  /*0c80*/  BRA.U UP0, `(.L_x_6) ;  /* 0xfffffffd00d47547 */ /* 0x000fec000b83ffff */
.L_x_3:
[----:B------:R-:W-:-:S07]  /*0c90*/  I2FP.F32.U32 R3, R5 ;  /* 0x0000000500037245 */ /* 0x000fce0000201000 */
.L_x_0:
[----:B------:R-:W-:Y:S01]  /*0ca0*/  I2FP.F32.S32 R6, UR7 ;  /* 0x0000000700067c45 */ /* 0x000fe20008201400 */
[----:B------:R-:W-:Y:S03]  /*0cb0*/  BSSY.RECONVERGENT B0, `(.L_x_7) ;  /* 0x000000c000007945 */ /* 0x000fe60003800200 */
[----:B------:R-:W0:Y:S08]  /*0cc0*/  MUFU.RCP R5, R6 ;  /* 0x0000000600057308 */ /* 0x000e300000001000 */
[----:B------:R-:W2:Y:S01]  /*0cd0*/  FCHK P0, R3, R6 ;  /* 0x0000000603007302 */ /* 0x000ea20000000000 */
[----:B0-----:R-:W-:-:S04]  /*0ce0*/  FFMA R2, -R6, R5, 1 ;  /* 0x3f80000006027423 */ /* 0x001fc80000000105 */
[----:B------:R-:W-:-:S04]  /*0cf0*/  FFMA R2, R5, R2, R5 ;  /* 0x0000000205027223 */ /* 0x000fc80000000005 */
[----:B------:R-:W-:-:S04]  /*0d00*/  FFMA R5, R2, R3, RZ ;  /* 0x0000000302057223 */ /* 0x000fc800000000ff */
[----:B------:R-:W-:-:S04]  /*0d10*/  FFMA R4, -R6, R5, R3 ;  /* 0x0000000506047223 */ /* 0x000fc80000000103 */
[----:B------:R-:W-:Y:S01]  /*0d20*/  FFMA R5, R2, R4, R5 ;  /* 0x0000000402057223 */ /* 0x000fe20000000005 */
[----:B--2---:R-:W-:Y:S06]  /*0d30*/  @!P0 BRA `(.L_x_8) ;  /* 0x00000000000c8947 */ /* 0x004fec0003800000 */
[----:B------:R-:W-:-:S07]  /*0d40*/  MOV R4, 0xd60 ;  /* 0x00000d6000047802 */ /* 0x000fce0000000f00 */
[----:B-1----:R-:W-:Y:S05]  /*0d50*/  CALL.REL.NOINC `($__internal_0_$__cuda_sm3x_div_rn_noftz_f32_slowpath) ;  /* 0x0000000000187944 */ /* 0x002fea0003c00000 */
[----:B------:R-:W-:-:S07]  /*0d60*/  IMAD.MOV.U32 R5, RZ, RZ, R2 ;  /* 0x000000ffff057224 */ /* 0x000fce00078e0002 */
.L_x_8:
[----:B------:R-:W-:Y:S05]  /*0d70*/  BSYNC.RECONVERGENT B0 ;  /* 0x0000000000007941 */ /* 0x000fea0003800200 */
.L_x_7:
[----:B------:R-:W1:Y:S02]  /*0d80*/  LDC.64 R2, c[0x0][0x390] ;  /* 0x0000e400ff027b82 */ /* 0x000e640000000a00 */
[----:B-1----:R-:W-:-:S05]  /*0d90*/  IMAD.WIDE.U32 R2, R0, 0x4, R2 ;  /* 0x0000000400027825 */ /* 0x002fca00078e0002 */
[----:B------:R-:W-:Y:S01]  /*0da0*/  STG.E desc[UR8][R2.64], R5 ;  /* 0x0000000502007986 */ /* 0x000fe2000c101908 */
[----:B------:R-:W-:Y:S05]  /*0db0*/  EXIT ;  /* 0x000000000000794d */ /* 0x000fea0003800000 */
        .weak           $__internal_0_$__cuda_sm3x_div_rn_noftz_f32_slowpath
        .type           $__internal_0_$__cuda_sm3x_div_rn_noftz_f32_slowpath,@function
        .size           $__internal_0_$__cuda_sm3x_div_rn_noftz_f32_slowpath,(.L_x_545 - $__internal_0_$__cuda_sm3x_div_rn_noftz_f32_slowpath)
$__internal_0_$__cuda_sm3x_div_rn_noftz_f32_slowpath:
[----:B------:R-:W-:Y:S01]  /*0dc0*/  SHF.R.U32.HI R5, RZ, 0x17, R6 ;  /* 0x00000017ff057819 */ /* 0x000fe20000011606 */
[----:B------:R-:W-:Y:S01]  /*0dd0*/  BSSY.RECONVERGENT B1, `(.L_x_9) ;  /* 0x0000063000017945 */ /* 0x000fe20003800200 */
[----:B------:R-:W-:Y:S02]  /*0de0*/  SHF.R.U32.HI R2, RZ, 0x17, R3 ;  /* 0x00000017ff027819 */ /* 0x000fe40000011603 */
[----:B------:R-:W-:Y:S02]  /*0df0*/  LOP3.LUT R5, R5, 0xff, RZ, 0xc0, !PT ;  /* 0x000000ff05057812 */ /* 0x000fe400078ec0ff */
[----:B------:R-:W-:Y:S02]  /*0e00*/  LOP3.LUT R10, R2, 0xff, RZ, 0xc0, !PT ;  /* 0x000000ff020a7812 */ /* 0x000fe400078ec0ff */
[----:B------:R-:W-:-:S03]  /*0e10*/  IADD3 R8, PT, PT, R5, -0x1, RZ ;  /* 0xffffffff05087810 */ /* 0x000fc60007ffe0ff */
[----:B------:R-:W-:Y:S01]  /*0e20*/  VIADD R9, R10, 0xffffffff ;  /* 0xffffffff0a097836 */ /* 0x000fe20000000000 */
[----:B------:R-:W-:-:S04]  /*0e30*/  ISETP.GT.U32.AND P0, PT, R8, 0xfd, PT ;  /* 0x000000fd0800780c */ /* 0x000fc80003f04070 */
[----:B------:R-:W-:-:S13]  /*0e40*/  ISETP.GT.U32.OR P0, PT, R9, 0xfd, P0 ;  /* 0x000000fd0900780c */ /* 0x000fda0000704470 */
[----:B------:R-:W-:Y:S01]  /*0e50*/  @!P0 MOV R7, RZ ;  /* 0x000000ff00078202 */ /* 0x000fe20000000f00 */
[----:B------:R-:W-:Y:S06]  /*0e60*/  @!P0 BRA `(.L_x_10) ;  /* 0x0000000000608947 */ /* 0x000fec0003800000 */
[----:B------:R-:W-:Y:S01]  /*0e70*/  FSETP.GTU.FTZ.AND P0, PT, |R3|, +INF , PT ;  /* 0x7f8000000300780b */ /* 0x000fe20003f1c200 */
[----:B------:R-:W-:Y:S01]  /*0e80*/  IMAD.MOV.U32 R2, RZ, RZ, R6 ;  /* 0x000000ffff027224 */ /* 0x000fe200078e0006 */
[----:B------:R-:W-:-:S04]  /*0e90*/  FSETP.GTU.FTZ.AND P1, PT, |R6|, +INF , PT ;  /* 0x7f8000000600780b */ /* 0x000fc80003f3c200 */
[----:B------:R-:W-:-:S13]  /*0ea0*/  PLOP3.LUT P0, PT, P0, P1, PT, 0xf8, 0x8f ;  /* 0x00000000008f781c */ /* 0x000fda0000703f70 */
[----:B------:R-:W-:Y:S05]  /*0eb0*/  @P0 BRA `(.L_x_11) ;  /* 0x00000004004c0947 */ /* 0x000fea0003800000 */
[----:B------:R-:W-:-:S13]  /*0ec0*/  LOP3.LUT P0, RZ, R6, 0x7fffffff, R3, 0xc8, !PT ;  /* 0x7fffffff06ff7812 */ /* 0x000fda000780c803 */
[----:B------:R-:W-:Y:S05]  /*0ed0*/  @!P0 BRA `(.L_x_12) ;  /* 0x00000004003c8947 */ /* 0x000fea0003800000 */
[C---:B------:R-:W-:Y:S02]  /*0ee0*/  FSETP.NEU.FTZ.AND P2, PT, |R3|.reuse, +INF , PT ;  /* 0x7f8000000300780b */ /* 0x040fe40003f5d200 */
[----:B------:R-:W-:Y:S02]  /*0ef0*/  FSETP.NEU.FTZ.AND P1, PT, |R2|, +INF , PT ;  /* 0x7f8000000200780b */ /* 0x000fe40003f3d200 */
[----:B------:R-:W-:-:S11]  /*0f00*/  FSETP.NEU.FTZ.AND P0, PT, |R3|, +INF , PT ;  /* 0x7f8000000300780b */ /* 0x000fd60003f1d200 */
[----:B------:R-:W-:Y:S05]  /*0f10*/  @!P1 BRA !P2, `(.L_x_12) ;  /* 0x00000004002c9947 */ /* 0x000fea0005000000 */
[----:B------:R-:W-:-:S04]  /*0f20*/  LOP3.LUT P2, RZ, R3, 0x7fffffff, RZ, 0xc0, !PT ;  /* 0x7fffffff03ff7812 */ /* 0x000fc8000784c0ff */
[----:B------:R-:W-:-:S13]  /*0f30*/  PLOP3.LUT P1, PT, P1, P2, PT, 0x2f, 0xf2 ;  /* 0x0000000000f2781c */ /* 0x000fda0000f24577 */
[----:B------:R-:W-:Y:S05]  /*0f40*/  @P1 BRA `(.L_x_13) ;  /* 0x0000000400181947 */ /* 0x000fea0003800000 */
[----:B------:R-:W-:-:S04]  /*0f50*/  LOP3.LUT P1, RZ, R6, 0x7fffffff, RZ, 0xc0, !PT ;  /* 0x7fffffff06ff7812 */ /* 0x000fc8000782c0ff */
[----:B------:R-:W-:-:S13]  /*0f60*/  PLOP3.LUT P0, PT, P0, P1, PT, 0x2f, 0xf2 ;  /* 0x0000000000f2781c */ /* 0x000fda0000702577 */
[----:B------:R-:W-:Y:S05]  /*0f70*/  @P0 BRA `(.L_x_14) ;  /* 0x0000000400000947 */ /* 0x000fea0003800000 */
[----:B------:R-:W-:Y:S02]  /*0f80*/  ISETP.GE.AND P0, PT, R9, RZ, PT ;  /* 0x000000ff0900720c */ /* 0x000fe40003f06270 */
[----:B------:R-:W-:-:S11]  /*0f90*/  ISETP.GE.AND P1, PT, R8, RZ, PT ;  /* 0x000000ff0800720c */ /* 0x000fd60003f26270 */
[----:B------:R-:W-:Y:S01]  /*0fa0*/  @P0 MOV R7, RZ ;  /* 0x000000ff00070202 */ /* 0x000fe20000000f00 */
[----:B------:R-:W-:Y:S02]  /*0fb0*/  @!P0 IMAD.MOV.U32 R7, RZ, RZ, -0x40 ;  /* 0xffffffc0ff078424 */ /* 0x000fe400078e00ff */
[----:B------:R-:W-:Y:S01]  /*0fc0*/  @!P0 FFMA R3, R3, 1.84467440737095516160e+19, RZ ;  /* 0x5f80000003038823 */ /* 0x000fe200000000ff */
[----:B------:R-:W-:Y:S02]  /*0fd0*/  @!P1 FFMA R6, R2, 1.84467440737095516160e+19, RZ ;  /* 0x5f80000002069823 */ /* 0x000fe400000000ff */
[----:B------:R-:W-:-:S07]  /*0fe0*/  @!P1 IADD3 R7, PT, PT, R7, 0x40, RZ ;  /* 0x0000004007079810 */ /* 0x000fce0007ffe0ff */
.L_x_10:
[----:B------:R-:W-:Y:S01]  /*0ff0*/  LEA R9, R5, 0xc0800000, 0x17 ;  /* 0xc080000005097811 */ /* 0x000fe200078eb8ff */
[----:B------:R-:W-:Y:S04]  /*1000*/  BSSY.RECONVERGENT B2, `(.L_x_15) ;  /* 0x0000036000027945 */ /* 0x000fe80003800200 */
[----:B------:R-:W-:Y:S01]  /*1010*/  IMAD.IADD R9, R6, 0x1, -R9 ;  /* 0x0000000106097824 */ /* 0x000fe200078e0a09 */
[----:B------:R-:W-:-:S03]  /*1020*/  IADD3 R6, PT, PT, R10, -0x7f, RZ ;  /* 0xffffff810a067810 */ /* 0x000fc60007ffe0ff */
[----:B------:R-:W0:Y:S01]  /*1030*/  MUFU.RCP R8, R9 ;  /* 0x0000000900087308 */ /* 0x000e220000001000 */
[----:B------:R-:W-:Y:S01]  /*1040*/  FADD.FTZ R11, -R9, -RZ ;  /* 0x800000ff090b7221 */ /* 0x000fe20000010100 */
[C---:B------:R-:W-:Y:S01]  /*1050*/  IMAD R2, R6.reuse, -0x800000, R3 ;  /* 0xff80000006027824 */ /* 0x040fe200078e0203 */
[----:B------:R-:W-:-:S05]  /*1060*/  IADD3 R6, PT, PT, R6, 0x7f, -R5 ;  /* 0x0000007f06067810 */ /* 0x000fca0007ffe805 */
[----:B------:R-:W-:Y:S02]  /*1070*/  IMAD.IADD R6, R6, 0x1, R7 ;  /* 0x0000000106067824 */ /* 0x000fe400078e0207 */
[----:B0-----:R-:W-:-:S04]  /*1080*/  FFMA R13, R8, R11, 1 ;  /* 0x3f800000080d7423 */ /* 0x001fc8000000000b */
[----:B------:R-:W-:-:S04]  /*1090*/  FFMA R10, R8, R13, R8 ;  /* 0x0000000d080a7223 */ /* 0x000fc80000000008 */
[----:B------:R-:W-:-:S04]  /*10a0*/  FFMA R3, R2, R10, RZ ;  /* 0x0000000a02037223 */ /* 0x000fc800000000ff */
[----:B------:R-:W-:-:S04]  /*10b0*/  FFMA R8, R11, R3, R2 ;  /* 0x000000030b087223 */ /* 0x000fc80000000002 */
[----:B------:R-:W-:-:S04]  /*10c0*/  FFMA R13, R10, R8, R3 ;  /* 0x000000080a0d7223 */ /* 0x000fc80000000003 */
[----:B------:R-:W-:-:S04]  /*10d0*/  FFMA R8, R11, R13, R2 ;  /* 0x0000000d0b087223 */ /* 0x000fc80000000002 */
[----:B------:R-:W-:-:S05]  /*10e0*/  FFMA R2, R10, R8, R13 ;  /* 0x000000080a027223 */ /* 0x000fca000000000d */
[----:B------:R-:W-:-:S04]  /*10f0*/  SHF.R.U32.HI R3, RZ, 0x17, R2 ;  /* 0x00000017ff037819 */ /* 0x000fc80000011602 */
[----:B------:R-:W-:-:S04]  /*1100*/  LOP3.LUT R3, R3, 0xff, RZ, 0xc0, !PT ;  /* 0x000000ff03037812 */ /* 0x000fc800078ec0ff */
[----:B------:R-:W-:-:S05]  /*1110*/  IADD3 R7, PT, PT, R3, R6, RZ ;  /* 0x0000000603077210 */ /* 0x000fca0007ffe0ff */
[----:B------:R-:W-:-:S05]  /*1120*/  VIADD R3, R7, 0xffffffff ;  /* 0xffffffff07037836 */ /* 0x000fca0000000000 */
[----:B------:R-:W-:-:S13]  /*1130*/  ISETP.GE.U32.AND P0, PT, R3, 0xfe, PT ;  /* 0x000000fe0300780c */ /* 0x000fda0003f06070 */
[----:B------:R-:W-:Y:S05]  /*1140*/  @!P0 BRA `(.L_x_16) ;  /* 0x0000000000808947 */ /* 0x000fea0003800000 */
[----:B------:R-:W-:-:S13]  /*1150*/  ISETP.GT.AND P0, PT, R7, 0xfe, PT ;  /* 0x000000fe0700780c */ /* 0x000fda0003f04270 */
[----:B------:R-:W-:Y:S05]  /*1160*/  @P0 BRA `(.L_x_17) ;  /* 0x00000000006c0947 */ /* 0x000fea0003800000 */
[----:B------:R-:W-:-:S13]  /*1170*/  ISETP.GE.AND P0, PT, R7, 0x1, PT ;  /* 0x000000010700780c */ /* 0x000fda0003f06270 */
[----:B------:R-:W-:Y:S05]  /*1180*/  @P0 BRA `(.L_x_18) ;  /* 0x0000000000740947 */ /* 0x000fea0003800000 */
[----:B------:R-:W-:Y:S02]  /*1190*/  ISETP.GE.AND P0, PT, R7, -0x18, PT ;  /* 0xffffffe80700780c */ /* 0x000fe40003f06270 */
[----:B------:R-:W-:-:S11]  /*11a0*/  LOP3.LUT R2, R2, 0x80000000, RZ, 0xc0, !PT ;  /* 0x8000000002027812 */ /* 0x000fd600078ec0ff */
[----:B------:R-:W-:Y:S05]  /*11b0*/  @!P0 BRA `(.L_x_18) ;  /* 0x0000000000688947 */ /* 0x000fea0003800000 */
[CCC-:B------:R-:W-:Y:S01]  /*11c0*/  FFMA.RZ R3, R10.reuse, R8.reuse, R13.reuse ;  /* 0x000000080a037223 */ /* 0x1c0fe2000000c00d */
[CCC-:B------:R-:W-:Y:S01]  /*11d0*/  FFMA.RM R6, R10.reuse, R8.reuse, R13.reuse ;  /* 0x000000080a067223 */ /* 0x1c0fe2000000400d */
[C---:B------:R-:W-:Y:S02]  /*11e0*/  ISETP.NE.AND P2, PT, R7.reuse, RZ, PT ;  /* 0x000000ff0700720c */ /* 0x040fe40003f45270 */
[----:B------:R-:W-:Y:S02]  /*11f0*/  ISETP.NE.AND P1, PT, R7, RZ, PT ;  /* 0x000000ff0700720c */ /* 0x000fe40003f25270 */
[----:B------:R-:W-:Y:S01]  /*1200*/  LOP3.LUT R5, R3, 0x7fffff, RZ, 0xc0, !PT ;  /* 0x007fffff03057812 */ /* 0x000fe200078ec0ff */
[----:B------:R-:W-:Y:S01]  /*1210*/  FFMA.RP R3, R10, R8, R13 ;  /* 0x000000080a037223 */ /* 0x000fe2000000800d */
[----:B------:R-:W-:Y:S01]  /*1220*/  IADD3 R8, PT, PT, R7, 0x20, RZ ;  /* 0x0000002007087810 */ /* 0x000fe20007ffe0ff */
[----:B------:R-:W-:Y:S01]  /*1230*/  IMAD.MOV R7, RZ, RZ, -R7 ;  /* 0x000000ffff077224 */ /* 0x000fe200078e0a07 */
[----:B------:R-:W-:-:S02]  /*1240*/  LOP3.LUT R5, R5, 0x800000, RZ, 0xfc, !PT ;  /* 0x0080000005057812 */ /* 0x000fc400078efcff */
[----:B------:R-:W-:Y:S02]  /*1250*/  FSETP.NEU.FTZ.AND P0, PT, R3, R6, PT ;  /* 0x000000060300720b */ /* 0x000fe40003f1d000 */
[----:B------:R-:W-:Y:S02]  /*1260*/  SHF.L.U32 R8, R5, R8, RZ ;  /* 0x0000000805087219 */ /* 0x000fe400000006ff */
[----:B------:R-:W-:Y:S02]  /*1270*/  SEL R6, R7, RZ, P2 ;  /* 0x000000ff07067207 */ /* 0x000fe40001000000 */
[----:B------:R-:W-:Y:S02]  /*1280*/  ISETP.NE.AND P1, PT, R8, RZ, P1 ;  /* 0x000000ff0800720c */ /* 0x000fe40000f25270 */
[----:B------:R-:W-:Y:S02]  /*1290*/  SHF.R.U32.HI R6, RZ, R6, R5 ;  /* 0x00000006ff067219 */ /* 0x000fe40000011605 */
[----:B------:R-:W-:-:S02]  /*12a0*/  PLOP3.LUT P0, PT, P0, P1, PT, 0xf8, 0x8f ;  /* 0x00000000008f781c */ /* 0x000fc40000703f70 */
[----:B------:R-:W-:Y:S02]  /*12b0*/  SHF.R.U32.HI R8, RZ, 0x1, R6 ;  /* 0x00000001ff087819 */ /* 0x000fe40000011606 */
[----:B------:R-:W-:-:S04]  /*12c0*/  SEL R3, RZ, 0x1, !P0 ;  /* 0x00000001ff037807 */ /* 0x000fc80004000000 */
[----:B------:R-:W-:-:S04]  /*12d0*/  LOP3.LUT R3, R3, 0x1, R8, 0xf8, !PT ;  /* 0x0000000103037812 */ /* 0x000fc800078ef808 */
[----:B------:R-:W-:-:S04]  /*12e0*/  LOP3.LUT R3, R3, R6, RZ, 0xc0, !PT ;  /* 0x0000000603037212 */ /* 0x000fc800078ec0ff */
[----:B------:R-:W-:-:S04]  /*12f0*/  IADD3 R3, PT, PT, R8, R3, RZ ;  /* 0x0000000308037210 */ /* 0x000fc80007ffe0ff */
[----:B------:R-:W-:Y:S01]  /*1300*/  LOP3.LUT R2, R3, R2, RZ, 0xfc, !PT ;  /* 0x0000000203027212 */ /* 0x000fe200078efcff */
[----:B------:R-:W-:Y:S06]  /*1310*/  BRA `(.L_x_18) ;  /* 0x0000000000107947 */ /* 0x000fec0003800000 */
.L_x_17:
[----:B------:R-:W-:-:S04]  /*1320*/  LOP3.LUT R2, R2, 0x80000000, RZ, 0xc0, !PT ;  /* 0x8000000002027812 */ /* 0x000fc800078ec0ff */
[----:B------:R-:W-:Y:S01]  /*1330*/  LOP3.LUT R2, R2, 0x7f800000, RZ, 0xfc, !PT ;  /* 0x7f80000002027812 */ /* 0x000fe200078efcff */
[----:B------:R-:W-:Y:S06]  /*1340*/  BRA `(.L_x_18) ;  /* 0x0000000000047947 */ /* 0x000fec0003800000 */
.L_x_16:
[----:B------:R-:W-:-:S07]  /*1350*/  IMAD R2, R6, 0x800000, R2 ;  /* 0x0080000006027824 */ /* 0x000fce00078e0202 */
.L_x_18:
[----:B------:R-:W-:Y:S05]  /*1360*/  BSYNC.RECONVERGENT B2 ;  /* 0x0000000000027941 */ /* 0x000fea0003800200 */
.L_x_15:
[----:B------:R-:W-:Y:S05]  /*1370*/  BRA `(.L_x_19) ;  /* 0x0000000000207947 */ /* 0x000fea0003800000 */
.L_x_14:
[----:B------:R-:W-:-:S04]  /*1380*/  LOP3.LUT R2, R6, 0x80000000, R3, 0x48, !PT ;  /* 0x8000000006027812 */ /* 0x000fc800078e4803 */
[----:B------:R-:W-:Y:S01]  /*1390*/  LOP3.LUT R2, R2, 0x7f800000, RZ, 0xfc, !PT ;  /* 0x7f80000002027812 */ /* 0x000fe200078efcff */
[----:B------:R-:W-:Y:S06]  /*13a0*/  BRA `(.L_x_19) ;  /* 0x0000000000147947 */ /* 0x000fec0003800000 */
.L_x_13:
[----:B------:R-:W-:Y:S01]  /*13b0*/  LOP3.LUT R2, R6, 0x80000000, R3, 0x48, !PT ;  /* 0x8000000006027812 */ /* 0x000fe200078e4803 */
[----:B------:R-:W-:Y:S06]  /*13c0*/  BRA `(.L_x_19) ;  /* 0x00000000000c7947 */ /* 0x000fec0003800000 */
.L_x_12:
[----:B------:R-:W0:Y:S01]  /*13d0*/  MUFU.RSQ R2, -QNAN ;  /* 0xffc0000000027908 */ /* 0x000e220000001400 */
[----:B------:R-:W-:Y:S05]  /*13e0*/  BRA `(.L_x_19) ;  /* 0x0000000000047947 */ /* 0x000fea0003800000 */
.L_x_11:
[----:B------:R-:W-:-:S07]  /*13f0*/  FADD.FTZ R2, R3, R2 ;  /* 0x0000000203027221 */ /* 0x000fce0000010000 */
.L_x_19:
[----:B------:R-:W-:Y:S05]  /*1400*/  BSYNC.RECONVERGENT B1 ;  /* 0x0000000000017941 */ /* 0x000fea0003800200 */
.L_x_9:
[----:B------:R-:W-:-:S04]  /*1410*/  HFMA2 R5, -RZ, RZ, 0, 0 ;  /* 0x00000000ff057431 */ /* 0x000fc800000001ff */
[----:B0-----:R-:W-:Y:S05]  /*1420*/  RET.REL.NODEC R4 `(_Z18percentage_excitedPfiiS_i) ;  /* 0xffffffe804f47950 */ /* 0x001fea0003c3ffff */
.L_x_20:
[----:B------:R-:W-:-:S00]  /*1430*/  BRA `(.L_x_20) ;  /* 0xfffffffc00fc7947 */ /* 0x000fc0000383ffff */
[----:B------:R-:W-:-:S00]  /*1440*/  NOP ;  /* 0x0000000000007918 */ /* 0x000fc00000000000 */
        /* <DEDUP_REMOVED lines=11> */
.L_x_545:


//--------------------- .text._Z18initialize_time_s2ffPf --------------------------
	.section	.text._Z18initialize_time_s2ffPf,"ax",@progbits
	.align	128
        .global         _Z18initialize_time_s2ffPf
        .type           _Z18initialize_time_s2ffPf,@function
        .size           _Z18initialize_time_s2ffPf,(.L_x_557 - _Z18initialize_time_s2ffPf)
        .other          _Z18initialize_time_s2ffPf,@"STO_CUDA_ENTRY STV_DEFAULT"
_Z18initialize_time_s2ffPf:
.text._Z18initialize_time_s2ffPf:
[----:B------:R-:W-:Y:S01]  /*0000*/  LDC R1, c[0x0][0x37c] ;  /* 0x0000df00ff017b82 */ /* 0x000fe20000000800 */
[----:B------:R-:W0:Y:S07]  /*0010*/  S2R R0, SR_TID.X ;  /* 0x0000000000007919 */ /* 0x000e2e0000002100 */
[----:B------:R-:W0:Y:S01]  /*0020*/  S2UR UR6, SR_CTAID.X ;  /* 0x00000000000679c3 */ /* 0x000e220000002500 */
[----:B------:R-:W1:Y:S07]  /*0030*/  LDCU.64 UR4, c[0x0][0x358] ;  /* 0x00006b00ff0477ac */ /* 0x000e6e0008000a00 */
[----:B------:R-:W0:Y:S08]  /*0040*/  LDC R5, c[0x0][0x360] ;  /* 0x0000d800ff057b82 */ /* 0x000e300000000800 */
[----:B------:R-:W2:Y:S08]  /*0050*/  LDC.64 R2, c[0x0][0x388] ;  /* 0x0000e200ff027b82 */ /* 0x000eb00000000a00 */
[----:B------:R-:W3:Y:S01]  /*0060*/  LDC.64 R8, c[0x0][0x380] ;  /* 0x0000e000ff087b82 */ /* 0x000ee20000000a00 */
[----:B0-----:R-:W-:-:S05]  /*0070*/  IMAD R5, R5, UR6, R0 ;  /* 0x0000000605057c24 */ /* 0x001fca000f8e0200 */
[----:B------:R-:W-:Y:S01]  /*0080*/  I2FP.F32.S32 R7, R5 ;  /* 0x0000000500077245 */ /* 0x000fe20000201400 */
[----:B--2---:R-:W-:-:S04]  /*0090*/  IMAD.WIDE R2, R5, 0x4, R2 ;  /* 0x0000000405027825 */ /* 0x004fc800078e0202 */
[----:B---3--:R-:W-:-:S05]  /*00a0*/  FFMA R7, R7, R9, R8 ;  /* 0x0000000907077223 */ /* 0x008fca0000000008 */
[----:B-1----:R-:W-:Y:S01]  /*00b0*/  STG.E desc[UR4][R2.64], R7 ;  /* 0x0000000702007986 */ /* 0x002fe2000c101904 */
[----:B------:R-:W-:Y:S05]  /*00c0*/  EXIT ;  /* 0x000000000000794d */ /* 0x000fea0003800000 */
.L_x_21:
        /* <DEDUP_REMOVED lines=11> */
.L_x_557:


//--------------------- .text._Z15make_randomNumsPfiii --------------------------
	.section	.text._Z15make_randomNumsPfiii,"ax",@progbits
	.align	128
        .global         _Z15make_randomNumsPfiii
        .type           _Z15make_randomNumsPfiii,@function
        .size           _Z15make_randomNumsPfiii,(.L_x_546 - _Z15make_randomNumsPfiii)
        .other          _Z15make_randomNumsPfiii,@"STO_CUDA_ENTRY STV_DEFAULT"
_Z15make_randomNumsPfiii:
.text._Z15make_randomNumsPfiii:
[----:B------:R-:W0:Y:S08]  /*0000*/  LDC R1, c[0x0][0x37c] ;  /* 0x0000df00ff017b82 */ /* 0x000e300000000800 */
[----:B------:R-:W1:Y:S01]  /*0010*/  LDC R2, c[0x0][0x390] ;  /* 0x0000e400ff027b82 */ /* 0x000e620000000800 */
[----:B------:R-:W2:Y:S01]  /*0020*/  S2R R8, SR_TID.X ;  /* 0x0000000000087919 */ /* 0x000ea20000002100 */
[----:B------:R-:W-:Y:S01]  /*0030*/  IMAD.MOV.U32 R3, RZ, RZ, -0x266e14b1 ;  /* 0xd991eb4fff037424 */ /* 0x000fe200078e00ff */
[----:B------:R-:W3:Y:S01]  /*0040*/  LDCU.64 UR6, c[0x0][0x358] ;  /* 0x00006b00ff0677ac */ /* 0x000ee20008000a00 */
[----:B0-----:R-:W-:Y:S01]  /*0050*/  VIADD R1, R1, 0xffffffd0 ;  /* 0xffffffd001017836 */ /* 0x001fe20000000000 */
[----:B------:R-:W-:Y:S03]  /*0060*/  BSSY.RECONVERGENT B0, `(.L_x_22) ;  /* 0x0000265000007945 */ /* 0x000fe60003800200 */
[----:B------:R-:W0:Y:S08]  /*0070*/  S2UR UR4, SR_CTAID.X ;  /* 0x00000000000479c3 */ /* 0x000e300000002500 */
[----:B------:R-:W0:Y:S01]  /*0080*/  LDC.64 R10, c[0x0][0x388] ;  /* 0x0000e200ff0a7b82 */ /* 0x000e220000000a00 */
[----:B-1----:R-:W-:-:S02]  /*0090*/  LOP3.LUT R0, R2, 0xaad26b49, RZ, 0x3c, !PT ;  /* 0xaad26b4902007812 */ /* 0x002fc400078e3cff */
[----:B------:R-:W-:-:S03]  /*00a0*/  ISETP.GT.AND P0, PT, R2, -0x1, PT ;  /* 0xffffffff0200780c */ /* 0x000fc60003f04270 */
[----:B------:R-:W-:Y:S01]  /*00b0*/  IMAD R0, R0, 0x4182bed5, RZ ;  /* 0x4182bed500007824 */ /* 0x000fe200078e02ff */
[----:B------:R-:W-:-:S03]  /*00c0*/  SEL R3, R3, 0x8bf16996, P0 ;  /* 0x8bf1699603037807 */ /* 0x000fc60000000000 */
[C---:B------:R-:W-:Y:S01]  /*00d0*/  VIADD R7, R0.reuse, 0x75bcd15 ;  /* 0x075bcd1500077836 */ /* 0x040fe20000000000 */
[C---:B------:R-:W-:Y:S01]  /*00e0*/  LOP3.LUT R2, R3.reuse, 0x5491333, RZ, 0x3c, !PT ;  /* 0x0549133303027812 */ /* 0x040fe200078e3cff */
[C---:B------:R-:W-:Y:S01]  /*00f0*/  IMAD.IADD R6, R0.reuse, 0x1, R3 ;  /* 0x0000000100067824 */ /* 0x040fe200078e0203 */
[----:B------:R-:W-:Y:S01]  /*0100*/  LOP3.LUT R4, R0, 0x159a55e5, RZ, 0x3c, !PT ;  /* 0x159a55e500047812 */ /* 0x000fe200078e3cff */
[----:B------:R-:W-:Y:S02]  /*0110*/  VIADD R5, R3, 0x1f123bb5 ;  /* 0x1f123bb503057836 */ /* 0x000fe40000000000 */
[----:B------:R-:W-:Y:S02]  /*0120*/  VIADD R6, R6, 0x64f0c9 ;  /* 0x0064f0c906067836 */ /* 0x000fe40000000000 */
[----:B------:R-:W-:Y:S01]  /*0130*/  VIADD R3, R0, 0x583f19 ;  /* 0x00583f1900037836 */ /* 0x000fe20000000000 */
[----:B------:R1:W-:Y:S01]  /*0140*/  STL.64 [R1+0x8], R4 ;  /* 0x0000080401007387 */ /* 0x0003e20000100a00 */
[----:B0-----:R-:W-:-:S03]  /*0150*/  IMAD R0, R10, UR4, RZ ;  /* 0x000000040a007c24 */ /* 0x001fc6000f8e02ff */
[----:B------:R1:W-:Y:S01]  /*0160*/  STL.64 [R1], R6 ;  /* 0x0000000601007387 */ /* 0x0003e20000100a00 */
[----:B--2---:R-:W-:-:S03]  /*0170*/  IMAD R0, R0, R11, R8 ;  /* 0x0000000b00007224 */ /* 0x004fc600078e0208 */
[----:B------:R1:W-:Y:S02]  /*0180*/  STL.64 [R1+0x10], R2 ;  /* 0x0000100201007387 */ /* 0x0003e40000100a00 */
[----:B------:R-:W-:Y:S02]  /*0190*/  ISETP.NE.AND P0, PT, R0, RZ, PT ;  /* 0x000000ff0000720c */ /* 0x000fe40003f05270 */
[----:B------:R-:W-:-:S11]  /*01a0*/  SHF.R.S32.HI R8, RZ, 0x1f, R0 ;  /* 0x0000001fff087819 */ /* 0x000fd60000011400 */
[----:B-1-3--:R-:W-:Y:S05]  /*01b0*/  @!P0 BRA `(.L_x_23) ;  /* 0x00000024003c8947 */ /* 0x00afea0003800000 */
[----:B------:R-:W-:Y:S02]  /*01c0*/  IMAD.MOV.U32 R15, RZ, RZ, R8 ;  /* 0x000000ffff0f7224 */ /* 0x000fe400078e0008 */
[----:B------:R-:W-:Y:S02]  /*01d0*/  IMAD.MOV.U32 R13, RZ, RZ, RZ ;  /* 0x000000ffff0d7224 */ /* 0x000fe400078e00ff */
[----:B------:R-:W-:-:S07]  /*01e0*/  IMAD.MOV.U32 R12, RZ, RZ, R0 ;  /* 0x000000ffff0c7224 */ /* 0x000fce00078e0000 */
.L_x_32:
[----:B------:R-:W-:Y:S01]  /*01f0*/  LOP3.LUT R6, R12, 0x3, RZ, 0xc0, !PT ;  /* 0x000000030c067812 */ /* 0x000fe200078ec0ff */
[----:B------:R-:W-:Y:S03]  /*0200*/  BSSY.RECONVERGENT B1, `(.L_x_24) ;  /* 0x0000244000017945 */ /* 0x000fe60003800200 */
[----:B------:R-:W-:-:S04]  /*0210*/  ISETP.NE.U32.AND P0, PT, R6, RZ, PT ;  /* 0x000000ff0600720c */ /* 0x000fc80003f05070 */
[----:B------:R-:W-:-:S13]  /*0220*/  ISETP.NE.AND.EX P0, PT, RZ, RZ, PT, P0 ;  /* 0x000000ffff00720c */ /* 0x000fda0003f05300 */
[----:B0-----:R-:W-:Y:S05]  /*0230*/  @!P0 BRA `(.L_x_25) ;  /* 0x0000002400008947 */ /* 0x001fea0003800000 */
[----:B------:R-:W0:Y:S01]  /*0240*/  LDC.64 R8, c[0x4][RZ] ;  /* 0x01000000ff087b82 */ /* 0x000e220000000a00 */
[----:B------:R-:W-:Y:S02]  /*0250*/  CS2R R6, SRZ ;  /* 0x0000000000067805 */ /* 0x000fe4000001ff00 */
[----:B------:R-:W-:Y:S02]  /*0260*/  CS2R R2, SRZ ;  /* 0x0000000000027805 */ /* 0x000fe4000001ff00 */
[----:B------:R-:W-:Y:S01]  /*0270*/  CS2R R4, SRZ ;  /* 0x0000000000047805 */ /* 0x000fe2000001ff00 */
[----:B0-----:R-:W-:-:S07]  /*0280*/  IMAD.WIDE.U32 R8, R13, 0xc80, R8 ;  /* 0x00000c800d087825 */ /* 0x001fce00078e0008 */
.L_x_27:
[----:B------:R-:W-:-:S06]  /*0290*/  IMAD R14, R6, 0x4, R1 ;  /* 0x00000004060e7824 */ /* 0x000fcc00078e0201 */
[----:B------:R-:W5:Y:S01]  /*02a0*/  LDL R14, [R14+0x4] ;  /* 0x000004000e0e7983 */ /* 0x000f620000100800 */
[----:B------:R-:W-:-:S05]  /*02b0*/  UMOV UR4, URZ ;  /* 0x000000ff00047c82 */ /* 0x000fca0008000000 */
.L_x_26:
[----:B-----5:R-:W-:Y:S01]  /*02c0*/  SHF.R.U32.HI R22, RZ, UR4, R14 ;  /* 0x00000004ff167c19 */ /* 0x020fe2000801160e */
[----:B------:R-:W-:-:S03]  /*02d0*/  IMAD.SHL.U32 R10, R6, 0x20, RZ ;  /* 0x00000020060a7824 */ /* 0x000fc600078e00ff */
[----:B------:R-:W-:Y:S01]  /*02e0*/  LOP3.LUT R11, R22, 0x1, RZ, 0xc0, !PT ;  /* 0x00000001160b7812 */ /* 0x000fe200078ec0ff */
[----:B------:R-:W-:-:S03]  /*02f0*/  VIADD R10, R10, UR4 ;  /* 0x000000040a0a7c36 */ /* 0x000fc60008000000 */
[----:B------:R-:W-:Y:S01]  /*0300*/  ISETP.NE.U32.AND P0, PT, R11, 0x1, PT ;  /* 0x000000010b00780c */ /* 0x000fe20003f05070 */
[----:B------:R-:W-:-:S03]  /*0310*/  IMAD R11, R10, 0x5, RZ ;  /* 0x000000050a0b7824 */ /* 0x000fc600078e02ff */
[----:B------:R-:W-:Y:S01]  /*0320*/  R2P PR, R22, 0x7e ;  /* 0x0000007e16007804 */ /* 0x000fe20000000000 */
[----:B------:R-:W-:-:S08]  /*0330*/  IMAD.WIDE.U32 R10, R11, 0x4, R8 ;  /* 0x000000040b0a7825 */ /* 0x000fd000078e0008 */
[----:B------:R-:W2:Y:S04]  /*0340*/  @!P0 LDG.E R16, desc[UR6][R10.64+0x10] ;  /* 0x000010060a108981 */ /* 0x000ea8000c1e1900 */
[----:B------:R-:W3:Y:S04]  /*0350*/  @P1 LDG.E R18, desc[UR6][R10.64+0x24] ;  /* 0x000024060a121981 */ /* 0x000ee8000c1e1900 */
[----:B------:R-:W4:Y:S04]  /*0360*/  @P2 LDG.E R20, desc[UR6][R10.64+0x38] ;  /* 0x000038060a142981 */ /* 0x000f28000c1e1900 */
[----:B------:R-:W4:Y:S04]  /*0370*/  @P3 LDG.E R24, desc[UR6][R10.64+0x4c] ;  /* 0x00004c060a183981 */ /* 0x000f28000c1e1900 */
[----:B------:R-:W4:Y:S04]  /*0380*/  @P4 LDG.E R26, desc[UR6][R10.64+0x60] ;  /* 0x000060060a1a4981 */ /* 0x000f28000c1e1900 */
[----:B------:R-:W4:Y:S04]  /*0390*/  @!P0 LDG.E R17, desc[UR6][R10.64+0x4] ;  /* 0x000004060a118981 */ /* 0x000f28000c1e1900 */
[----:B------:R-:W4:Y:S04]  /*03a0*/  @!P0 LDG.E R19, desc[UR6][R10.64+0xc] ;  /* 0x00000c060a138981 */ /* 0x000f28000c1e1900 */
[----:B------:R-:W4:Y:S04]  /*03b0*/  @P1 LDG.E R21, desc[UR6][R10.64+0x18] ;  /* 0x000018060a151981 */ /* 0x000f28000c1e1900 */
[----:B------:R-:W4:Y:S04]  /*03c0*/  @P3 LDG.E R23, desc[UR6][R10.64+0x40] ;  /* 0x000040060a173981 */ /* 0x000f28000c1e1900 */
[----:B------:R-:W4:Y:S04]  /*03d0*/  @P5 LDG.E R25, desc[UR6][R10.64+0x70] ;  /* 0x000070060a195981 */ /* 0x000f28000c1e1900 */
[----:B------:R-:W4:Y:S01]  /*03e0*/  @P6 LDG.E R28, desc[UR6][R10.64+0x88] ;  /* 0x000088060a1c6981 */ /* 0x000f22000c1e1900 */
[----:B--2---:R-:W-:-:S03]  /*03f0*/  @!P0 LOP3.LUT R3, R3, R16, RZ, 0x3c, !PT ;  /* 0x0000001003038212 */ /* 0x004fc600078e3cff */
[----:B------:R-:W2:Y:S01]  /*0400*/  @!P0 LDG.E R16, desc[UR6][R10.64] ;  /* 0x000000060a108981 */ /* 0x000ea2000c1e1900 */
[----:B---3--:R-:W-:-:S03]  /*0410*/  @P1 LOP3.LUT R3, R3, R18, RZ, 0x3c, !PT ;  /* 0x0000001203031212 */ /* 0x008fc600078e3cff */
[----:B------:R-:W3:Y:S01]  /*0420*/  @!P0 LDG.E R18, desc[UR6][R10.64+0x8] ;  /* 0x000008060a128981 */ /* 0x000ee2000c1e1900 */
[----:B----4-:R-:W-:-:S03]  /*0430*/  @P2 LOP3.LUT R3, R3, R20, RZ, 0x3c, !PT ;  /* 0x0000001403032212 */ /* 0x010fc600078e3cff */
[----:B------:R-:W4:Y:S01]  /*0440*/  @P1 LDG.E R20, desc[UR6][R10.64+0x14] ;  /* 0x000014060a141981 */ /* 0x000f22000c1e1900 */
[----:B------:R-:W-:-:S03]  /*0450*/  @P3 LOP3.LUT R3, R3, R24, RZ, 0x3c, !PT ;  /* 0x0000001803033212 */ /* 0x000fc600078e3cff */
[----:B------:R-:W4:Y:S01]  /*0460*/  @P5 LDG.E R24, desc[UR6][R10.64+0x74] ;  /* 0x000074060a185981 */ /* 0x000f22000c1e1900 */
[----:B------:R-:W-:-:S03]  /*0470*/  @P4 LOP3.LUT R3, R3, R26, RZ, 0x3c, !PT ;  /* 0x0000001a03034212 */ /* 0x000fc600078e3cff */
[----:B------:R-:W4:Y:S01]  /*0480*/  @P3 LDG.E R26, desc[UR6][R10.64+0x44] ;  /* 0x000044060a1a3981 */ /* 0x000f22000c1e1900 */
[----:B------:R-:W-:-:S03]  /*0490*/  @!P0 LOP3.LUT R4, R4, R17, RZ, 0x3c, !PT ;  /* 0x0000001104048212 */ /* 0x000fc600078e3cff */
[----:B------:R-:W4:Y:S01]  /*04a0*/  @P1 LDG.E R17, desc[UR6][R10.64+0x20] ;  /* 0x000020060a111981 */ /* 0x000f22000c1e1900 */
[----:B------:R-:W-:-:S03]  /*04b0*/  @!P0 LOP3.LUT R2, R2, R19, RZ, 0x3c, !PT ;  /* 0x0000001302028212 */ /* 0x000fc600078e3cff */
[----:B------:R-:W4:Y:S01]  /*04c0*/  @P2 LDG.E R19, desc[UR6][R10.64+0x2c] ;  /* 0x00002c060a132981 */ /* 0x000f22000c1e1900 */
[----:B------:R-:W-:-:S03]  /*04d0*/  @P1 LOP3.LUT R4, R4, R21, RZ, 0x3c, !PT ;  /* 0x0000001504041212 */ /* 0x000fc600078e3cff */
[----:B------:R-:W4:Y:S01]  /*04e0*/  @P2 LDG.E R21, desc[UR6][R10.64+0x34] ;  /* 0x000034060a152981 */ /* 0x000f22000c1e1900 */
[----:B--2---:R-:W-:-:S03]  /*04f0*/  @!P0 LOP3.LUT R7, R7, R16, RZ, 0x3c, !PT ;  /* 0x0000001007078212 */ /* 0x004fc600078e3cff */
[----:B------:R-:W2:Y:S01]  /*0500*/  @P1 LDG.E R16, desc[UR6][R10.64+0x1c] ;  /* 0x00001c060a101981 */ /* 0x000ea2000c1e1900 */
[----:B---3--:R-:W-:-:S03]  /*0510*/  @!P0 LOP3.LUT R5, R5, R18, RZ, 0x3c, !PT ;  /* 0x0000001205058212 */ /* 0x008fc600078e3cff */
[----:B------:R-:W3:Y:S01]  /*0520*/  @P2 LDG.E R18, desc[UR6][R10.64+0x28] ;  /* 0x000028060a122981 */ /* 0x000ee2000c1e1900 */
[----:B----4-:R-:W-:-:S03]  /*0530*/  @P1 LOP3.LUT R7, R7, R20, RZ, 0x3c, !PT ;  /* 0x0000001407071212 */ /* 0x010fc600078e3cff */
[----:B------:R-:W4:Y:S01]  /*0540*/  @P2 LDG.E R20, desc[UR6][R10.64+0x30] ;  /* 0x000030060a142981 */ /* 0x000f22000c1e1900 */
[----:B------:R-:W-:-:S03]  /*0550*/  @P5 LOP3.LUT R3, R3, R24, RZ, 0x3c, !PT ;  /* 0x0000001803035212 */ /* 0x000fc600078e3cff */
[----:B------:R-:W4:Y:S01]  /*0560*/  @P3 LDG.E R24, desc[UR6][R10.64+0x3c] ;  /* 0x00003c060a183981 */ /* 0x000f22000c1e1900 */
[----:B------:R-:W-:-:S03]  /*0570*/  @P1 LOP3.LUT R2, R2, R17, RZ, 0x3c, !PT ;  /* 0x0000001102021212 */ /* 0x000fc600078e3cff */
[----:B------:R-:W4:Y:S01]  /*0580*/  @P3 LDG.E R17, desc[UR6][R10.64+0x48] ;  /* 0x000048060a113981 */ /* 0x000f22000c1e1900 */
[----:B------:R-:W-:-:S03]  /*0590*/  @P2 LOP3.LUT R4, R4, R19, RZ, 0x3c, !PT ;  /* 0x0000001304042212 */ /* 0x000fc600078e3cff */
[----:B------:R-:W4:Y:S01]  /*05a0*/  @P4 LDG.E R19, desc[UR6][R10.64+0x54] ;  /* 0x000054060a134981 */ /* 0x000f22000c1e1900 */
[----:B------:R-:W-:Y:S02]  /*05b0*/  @P2 LOP3.LUT R2, R2, R21, RZ, 0x3c, !PT ;  /* 0x0000001502022212 */ /* 0x000fe400078e3cff */
[----:B------:R-:W-:Y:S01]  /*05c0*/  @P3 LOP3.LUT R4, R4, R23, RZ, 0x3c, !PT ;  /* 0x0000001704043212 */ /* 0x000fe200078e3cff */
[----:B------:R-:W4:Y:S04]  /*05d0*/  @P4 LDG.E R21, desc[UR6][R10.64+0x5c] ;  /* 0x00005c060a154981 */ /* 0x000f28000c1e1900 */
[----:B------:R-:W4:Y:S01]  /*05e0*/  @P5 LDG.E R23, desc[UR6][R10.64+0x68] ;  /* 0x000068060a175981 */ /* 0x000f22000c1e1900 */
[----:B--2---:R-:W-:-:S03]  /*05f0*/  @P1 LOP3.LUT R5, R5, R16, RZ, 0x3c, !PT ;  /* 0x0000001005051212 */ /* 0x004fc600078e3cff */
[----:B------:R-:W2:Y:S01]  /*0600*/  @P4 LDG.E R16, desc[UR6][R10.64+0x50] ;  /* 0x000050060a104981 */ /* 0x000ea2000c1e1900 */
[----:B---3--:R-:W-:-:S03]  /*0610*/  @P2 LOP3.LUT R7, R7, R18, RZ, 0x3c, !PT ;  /* 0x0000001207072212 */ /* 0x008fc600078e3cff */
[----:B------:R-:W3:Y:S01]  /*0620*/  @P4 LDG.E R18, desc[UR6][R10.64+0x58] ;  /* 0x000058060a124981 */ /* 0x000ee2000c1e1900 */
[----:B----4-:R-:W-:-:S03]  /*0630*/  @P2 LOP3.LUT R5, R5, R20, RZ, 0x3c, !PT ;  /* 0x0000001405052212 */ /* 0x010fc600078e3cff */
[----:B------:R-:W4:Y:S01]  /*0640*/  @P5 LDG.E R20, desc[UR6][R10.64+0x64] ;  /* 0x000064060a145981 */ /* 0x000f22000c1e1900 */
[----:B------:R-:W-:-:S03]  /*0650*/  @P3 LOP3.LUT R7, R7, R24, RZ, 0x3c, !PT ;  /* 0x0000001807073212 */ /* 0x000fc600078e3cff */
[----:B------:R-:W4:Y:S01]  /*0660*/  @P5 LDG.E R24, desc[UR6][R10.64+0x6c] ;  /* 0x00006c060a185981 */ /* 0x000f22000c1e1900 */
[----:B------:R-:W-:Y:S02]  /*0670*/  LOP3.LUT P0, RZ, R22, 0x80, RZ, 0xc0, !PT ;  /* 0x0000008016ff7812 */ /* 0x000fe4000780c0ff */
[----:B------:R-:W-:Y:S02]  /*0680*/  @P3 LOP3.LUT R5, R5, R26, RZ, 0x3c, !PT ;  /* 0x0000001a05053212 */ /* 0x000fe400078e3cff */
[----:B------:R-:W-:Y:S02]  /*0690*/  @P3 LOP3.LUT R2, R2, R17, RZ, 0x3c, !PT ;  /* 0x0000001102023212 */ /* 0x000fe400078e3cff */
[----:B------:R-:W4:Y:S01]  /*06a0*/  @P6 LDG.E R17, desc[UR6][R10.64+0x7c] ;  /* 0x00007c060a116981 */ /* 0x000f22000c1e1900 */
[----:B------:R-:W-:-:S03]  /*06b0*/  @P4 LOP3.LUT R4, R4, R19, RZ, 0x3c, !PT ;  /* 0x0000001304044212 */ /* 0x000fc600078e3cff */
[----:B------:R-:W4:Y:S01]  /*06c0*/  @P6 LDG.E R19, desc[UR6][R10.64+0x84] ;  /* 0x000084060a136981 */ /* 0x000f22000c1e1900 */
[----:B------:R-:W-:-:S03]  /*06d0*/  @P4 LOP3.LUT R2, R2, R21, RZ, 0x3c, !PT ;  /* 0x0000001502024212 */ /* 0x000fc600078e3cff */
[----:B------:R-:W4:Y:S01]  /*06e0*/  @P0 LDG.E R26, desc[UR6][R10.64+0x9c] ;  /* 0x00009c060a1a0981 */ /* 0x000f22000c1e1900 */
[----:B------:R-:W-:-:S03]  /*06f0*/  @P5 LOP3.LUT R4, R4, R23, RZ, 0x3c, !PT ;  /* 0x0000001704045212 */ /* 0x000fc600078e3cff */
        /* <DEDUP_REMOVED lines=10> */
[----:B------:R-:W-:Y:S02]  /*07a0*/  @P5 LOP3.LUT R2, R2, R25, RZ, 0x3c, !PT ;  /* 0x0000001902025212 */ /* 0x000fe400078e3cff */
[----:B------:R-:W-:Y:S02]  /*07b0*/  @P6 LOP3.LUT R3, R3, R28, RZ, 0x3c, !PT ;  /* 0x0000001c03036212 */ /* 0x000fe400078e3cff */
[----:B------:R-:W-:Y:S02]  /*07c0*/  @P6 LOP3.LUT R4, R4, R17, RZ, 0x3c, !PT ;  /* 0x0000001104046212 */ /* 0x000fe400078e3cff */
[----:B------:R-:W-:Y:S02]  /*07d0*/  @P6 LOP3.LUT R2, R2, R19, RZ, 0x3c, !PT ;  /* 0x0000001302026212 */ /* 0x000fe400078e3cff */
[----:B------:R-:W-:Y:S02]  /*07e0*/  @P0 LOP3.LUT R3, R3, R26, RZ, 0x3c, !PT ;  /* 0x0000001a03030212 */ /* 0x000fe400078e3cff */
[----:B------:R-:W-:-:S02]  /*07f0*/  @P0 LOP3.LUT R4, R4, R21, RZ, 0x3c, !PT ;  /* 0x0000001504040212 */ /* 0x000fc400078e3cff */
[----:B------:R-:W-:Y:S02]  /*0800*/  @P0 LOP3.LUT R2, R2, R23, RZ, 0x3c, !PT ;  /* 0x0000001702020212 */ /* 0x000fe400078e3cff */
[----:B--2---:R-:W-:Y:S02]  /*0810*/  @P6 LOP3.LUT R7, R7, R16, RZ, 0x3c, !PT ;  /* 0x0000001007076212 */ /* 0x004fe400078e3cff */
[----:B---3--:R-:W-:Y:S02]  /*0820*/  @P6 LOP3.LUT R5, R5, R18, RZ, 0x3c, !PT ;  /* 0x0000001205056212 */ /* 0x008fe400078e3cff */
[----:B----4-:R-:W-:Y:S02]  /*0830*/  @P0 LOP3.LUT R7, R7, R20, RZ, 0x3c, !PT ;  /* 0x0000001407070212 */ /* 0x010fe400078e3cff */
[----:B------:R-:W-:Y:S02]  /*0840*/  @P0 LOP3.LUT R5, R5, R24, RZ, 0x3c, !PT ;  /* 0x0000001805050212 */ /* 0x000fe400078e3cff */
[----:B------:R-:W-:-:S13]  /*0850*/  R2P PR, R22.B1, 0x7f ;  /* 0x0000007f16007804 */ /* 0x000fda0000001000 */
[----:B------:R-:W2:Y:S04]  /*0860*/  @P0 LDG.E R18, desc[UR6][R10.64+0xa0] ;  /* 0x0000a0060a120981 */ /* 0x000ea8000c1e1900 */
[----:B------:R-:W3:Y:S04]  /*0870*/  @P0 LDG.E R19, desc[UR6][R10.64+0xa4] ;  /* 0x0000a4060a130981 */ /* 0x000ee8000c1e1900 */
[----:B------:R-:W4:Y:S04]  /*0880*/  @P0 LDG.E R20, desc[UR6][R10.64+0xa8] ;  /* 0x0000a8060a140981 */ /* 0x000f28000c1e1900 */
[----:B------:R-:W4:Y:S04]  /*0890*/  @P0 LDG.E R21, desc[UR6][R10.64+0xac] ;  /* 0x0000ac060a150981 */ /* 0x000f28000c1e1900 */
[----:B------:R-:W4:Y:S04]  /*08a0*/  @P0 LDG.E R24, desc[UR6][R10.64+0xb0] ;  /* 0x0000b0060a180981 */ /* 0x000f28000c1e1900 */
[----:B------:R-:W4:Y:S04]  /*08b0*/  @P1 LDG.E R16, desc[UR6][R10.64+0xbc] ;  /* 0x0000bc060a101981 */ /* 0x000f28000c1e1900 */
[----:B------:R-:W4:Y:S04]  /*08c0*/  @P1 LDG.E R26, desc[UR6][R10.64+0xb4] ;  /* 0x0000b4060a1a1981 */ /* 0x000f28000c1e1900 */
        /* <DEDUP_REMOVED lines=11> */
[----:B------:R-:W-:Y:S01]  /*0980*/  LOP3.LUT P0, RZ, R22, 0x8000, RZ, 0xc0, !PT ;  /* 0x0000800016ff7812 */ /* 0x000fe2000780c0ff */
[----:B------:R-:W4:Y:S01]  /*0990*/  @P2 LDG.E R24, desc[UR6][R10.64+0xd8] ;  /* 0x0000d8060a182981 */ /* 0x000f22000c1e1900 */
[----:B------:R-:W-:-:S03]  /*09a0*/  @P1 LOP3.LUT R5, R5, R16, RZ, 0x3c, !PT ;  /* 0x0000001005051212 */ /* 0x000fc600078e3cff */
[----:B------:R-:W4:Y:S01]  /*09b0*/  @P2 LDG.E R22, desc[UR6][R10.64+0xd0] ;  /* 0x0000d0060a162981 */ /* 0x000f22000c1e1900 */
[----:B------:R-:W-:-:S03]  /*09c0*/  @P1 LOP3.LUT R7, R7, R26, RZ, 0x3c, !PT ;  /* 0x0000001a07071212 */ /* 0x000fc600078e3cff */
[----:B------:R-:W4:Y:S01]  /*09d0*/  @P3 LDG.E R16, desc[UR6][R10.64+0xe4] ;  /* 0x0000e4060a103981 */ /* 0x000f22000c1e1900 */
[----:B------:R-:W-:-:S03]  /*09e0*/  @P1 LOP3.LUT R4, R4, R23, RZ, 0x3c, !PT ;  /* 0x0000001704041212 */ /* 0x000fc600078e3cff */
[----:B------:R-:W4:Y:S01]  /*09f0*/  @P3 LDG.E R26, desc[UR6][R10.64+0xdc] ;  /* 0x0000dc060a1a3981 */ /* 0x000f22000c1e1900 */
[----:B------:R-:W-:-:S03]  /*0a00*/  @P1 LOP3.LUT R2, R2, R17, RZ, 0x3c, !PT ;  /* 0x0000001102021212 */ /* 0x000fc600078e3cff */
        /* <DEDUP_REMOVED lines=43> */
[----:B------:R-:W-:-:S04]  /*0cc0*/  UIADD3 UR4, UPT, UPT, UR4, 0x10, URZ ;  /* 0x0000001004047890 */ /* 0x000fc8000fffe0ff */
[----:B------:R-:W-:Y:S01]  /*0cd0*/  UISETP.NE.AND UP0, UPT, UR4, 0x20, UPT ;  /* 0x000000200400788c */ /* 0x000fe2000bf05270 */
[----:B--2---:R-:W-:Y:S02]  /*0ce0*/  @P5 LOP3.LUT R3, R3, R18, RZ, 0x3c, !PT ;  /* 0x0000001203035212 */ /* 0x004fe400078e3cff */
[----:B---3--:R-:W-:Y:S02]  /*0cf0*/  @P6 LOP3.LUT R4, R4, R19, RZ, 0x3c, !PT ;  /* 0x0000001304046212 */ /* 0x008fe400078e3cff */
[----:B----4-:R-:W-:Y:S02]  /*0d00*/  @P6 LOP3.LUT R7, R7, R20, RZ, 0x3c, !PT ;  /* 0x0000001407076212 */ /* 0x010fe400078e3cff */
[----:B------:R-:W-:Y:S02]  /*0d10*/  @P6 LOP3.LUT R2, R2, R21, RZ, 0x3c, !PT ;  /* 0x0000001502026212 */ /* 0x000fe400078e3cff */
[----:B------:R-:W-:Y:S02]  /*0d20*/  @P6 LOP3.LUT R5, R5, R22, RZ, 0x3c, !PT ;  /* 0x0000001605056212 */ /* 0x000fe400078e3cff */
[----:B------:R-:W-:-:S02]  /*0d30*/  @P6 LOP3.LUT R3, R3, R16, RZ, 0x3c, !PT ;  /* 0x0000001003036212 */ /* 0x000fc400078e3cff */
[----:B------:R-:W-:Y:S02]  /*0d40*/  @P0 LOP3.LUT R7, R7, R24, RZ, 0x3c, !PT ;  /* 0x0000001807070212 */ /* 0x000fe400078e3cff */
[----:B------:R-:W-:Y:S02]  /*0d50*/  @P0 LOP3.LUT R3, R3, R28, RZ, 0x3c, !PT ;  /* 0x0000001c03030212 */ /* 0x000fe400078e3cff */
[----:B------:R-:W-:Y:S02]  /*0d60*/  @P0 LOP3.LUT R5, R5, R26, RZ, 0x3c, !PT ;  /* 0x0000001a05050212 */ /* 0x000fe400078e3cff */
[----:B------:R-:W-:Y:S02]  /*0d70*/  @P0 LOP3.LUT R2, R2, R23, RZ, 0x3c, !PT ;  /* 0x0000001702020212 */ /* 0x000fe400078e3cff */
[----:B------:R-:W-:Y:S01]  /*0d80*/  @P0 LOP3.LUT R4, R4, R17, RZ, 0x3c, !PT ;  /* 0x0000001104040212 */ /* 0x000fe200078e3cff */
[----:B------:R-:W-:Y:S06]  /*0d90*/  BRA.U UP0, `(.L_x_26) ;  /* 0xfffffff500487547 */ /* 0x000fec000b83ffff */
[----:B------:R-:W-:-:S05]  /*0da0*/  VIADD R6, R6, 0x1 ;  /* 0x0000000106067836 */ /* 0x000fca0000000000 */
[----:B------:R-:W-:-:S13]  /*0db0*/  ISETP.NE.AND P0, PT, R6, 0x5, PT ;  /* 0x000000050600780c */ /* 0x000fda0003f05270 */
[----:B------:R-:W-:Y:S05]  /*0dc0*/  @P0 BRA `(.L_x_27) ;  /* 0xfffffff400300947 */ /* 0x000fea000383ffff */
[----:B------:R-:W-:Y:S01]  /*0dd0*/  LOP3.LUT R6, R12, 0x3, RZ, 0xc0, !PT ;  /* 0x000000030c067812 */ /* 0x000fe200078ec0ff */
[----:B------:R0:W-:Y:S03]  /*0de0*/  STL [R1+0x4], R7 ;  /* 0x0000040701007387 */ /* 0x0001e60000100800 */
[----:B------:R-:W-:Y:S01]  /*0df0*/  ISETP.NE.U32.AND P0, PT, R6, 0x1, PT ;  /* 0x000000010600780c */ /* 0x000fe20003f05070 */
[----:B------:R0:W-:Y:S03]  /*0e00*/  STL.64 [R1+0x8], R4 ;  /* 0x0000080401007387 */ /* 0x0001e60000100a00 */
[----:B------:R-:W-:Y:S01]  /*0e10*/  ISETP.NE.AND.EX P0, PT, RZ, RZ, PT, P0 ;  /* 0x000000ffff00720c */ /* 0x000fe20003f05300 */
[----:B------:R0:W-:-:S12]  /*0e20*/  STL.64 [R1+0x10], R2 ;  /* 0x0000100201007387 */ /* 0x0001d80000100a00 */
[----:B0-----:R-:W-:Y:S05]  /*0e30*/  @!P0 BRA `(.L_x_25) ;  /* 0x0000001800008947 */ /* 0x001fea0003800000 */
[----:B------:R-:W-:Y:S01]  /*0e40*/  UMOV UR4, URZ ;  /* 0x000000ff00047c82 */ /* 0x000fe20008000000 */
[----:B------:R-:W-:Y:S01]  /*0e50*/  UMOV UR5, URZ ;  /* 0x000000ff00057c82 */ /* 0x000fe20008000000 */
[----:B------:R-:W-:Y:S01]  /*0e60*/  CS2R R6, SRZ ;  /* 0x0000000000067805 */ /* 0x000fe2000001ff00 */
[----:B------:R-:W-:Y:S02]  /*0e70*/  IMAD.U32 R3, RZ, RZ, UR4 ;  /* 0x00000004ff037e24 */ /* 0x000fe4000f8e00ff */
[----:B------:R-:W-:Y:S02]  /*0e80*/  IMAD.U32 R2, RZ, RZ, UR5 ;  /* 0x00000005ff027e24 */ /* 0x000fe4000f8e00ff */
[----:B------:R-:W-:Y:S02]  /*0e90*/  IMAD.U32 R5, RZ, RZ, UR4 ;  /* 0x00000004ff057e24 */ /* 0x000fe4000f8e00ff */
[----:B------:R-:W-:-:S07]  /*0ea0*/  IMAD.U32 R4, RZ, RZ, UR5 ;  /* 0x00000005ff047e24 */ /* 0x000fce000f8e00ff */
.L_x_29:
[----:B------:R-:W-:-:S06]  /*0eb0*/  IMAD R14, R6, 0x4, R1 ;  /* 0x00000004060e7824 */ /* 0x000fcc00078e0201 */
[----:B------:R-:W5:Y:S01]  /*0ec0*/  LDL R14, [R14+0x4] ;  /* 0x000004000e0e7983 */ /* 0x000f620000100800 */
[----:B------:R-:W-:-:S05]  /*0ed0*/  UMOV UR4, URZ ;  /* 0x000000ff00047c82 */ /* 0x000fca0008000000 */
.L_x_28:
        /* <DEDUP_REMOVED lines=183> */
[----:B0-----:R-:W-:Y:S05]  /*1a50*/  @P0 BRA `(.L_x_25) ;  /* 0x0000000800f80947 */ /* 0x001fea0003800000 */
[----:B------:R-:W-:Y:S01]  /*1a60*/  UMOV UR4, URZ ;  /* 0x000000ff00047c82 */ /* 0x000fe20008000000 */
[----:B------:R-:W-:Y:S01]  /*1a70*/  UMOV UR5, URZ ;  /* 0x000000ff00057c82 */ /* 0x000fe20008000000 */
[----:B------:R-:W-:Y:S01]  /*1a80*/  CS2R R6, SRZ ;  /* 0x0000000000067805 */ /* 0x000fe2000001ff00 */
[----:B------:R-:W-:Y:S02]  /*1a90*/  IMAD.U32 R3, RZ, RZ, UR4 ;  /* 0x00000004ff037e24 */ /* 0x000fe4000f8e00ff */
[----:B------:R-:W-:Y:S02]  /*1aa0*/  IMAD.U32 R2, RZ, RZ, UR5 ;  /* 0x00000005ff027e24 */ /* 0x000fe4000f8e00ff */
[----:B------:R-:W-:Y:S02]  /*1ab0*/  IMAD.U32 R5, RZ, RZ, UR4 ;  /* 0x00000004ff057e24 */ /* 0x000fe4000f8e00ff */
[----:B------:R-:W-:-:S07]  /*1ac0*/  IMAD.U32 R4, RZ, RZ, UR5 ;  /* 0x00000005ff047e24 */ /* 0x000fce000f8e00ff */
.L_x_31:
[----:B------:R-:W-:-:S06]  /*1ad0*/  IMAD R14, R6, 0x4, R1 ;  /* 0x00000004060e7824 */ /* 0x000fcc00078e0201 */
[----:B------:R-:W5:Y:S01]  /*1ae0*/  LDL R14, [R14+0x4] ;  /* 0x000004000e0e7983 */ /* 0x000f620000100800 */
[----:B------:R-:W-:-:S05]  /*1af0*/  UMOV UR4, URZ ;  /* 0x000000ff00047c82 */ /* 0x000fca0008000000 */
.L_x_30:
        /* <DEDUP_REMOVED lines=177> */
[----:B------:R0:W-:Y:S04]  /*2610*/  STL [R1+0x4], R7 ;  /* 0x0000040701007387 */ /* 0x0001e80000100800 */
[----:B------:R0:W-:Y:S04]  /*2620*/  STL.64 [R1+0x8], R4 ;  /* 0x0000080401007387 */ /* 0x0001e80000100a00 */
[----:B------:R0:W-:Y:S02]  /*2630*/  STL.64 [R1+0x10], R2 ;  /* 0x0000100201007387 */ /* 0x0001e40000100a00 */
.L_x_25:
[----:B------:R-:W-:Y:S05]  /*2640*/  BSYNC.RECONVERGENT B1 ;  /* 0x0000000000017941 */ /* 0x000fea0003800200 */
.L_x_24:
[C---:B------:R-:W-:Y:S01]  /*2650*/  ISETP.GT.U32.AND P0, PT, R12.reuse, 0x3, PT ;  /* 0x000000030c00780c */ /* 0x040fe20003f04070 */
[----:B------:R-:W-:Y:S01]  /*2660*/  VIADD R13, R13, 0x1 ;  /* 0x000000010d0d7836 */ /* 0x000fe20000000000 */
[--C-:B------:R-:W-:Y:S02]  /*2670*/  SHF.R.U64 R12, R12, 0x2, R15.reuse ;  /* 0x000000020c0c7819 */ /* 0x100fe4000000120f */
[----:B------:R-:W-:Y:S02]  /*2680*/  ISETP.GT.U32.AND.EX P0, PT, R15, RZ, PT, P0 ;  /* 0x000000ff0f00720c */ /* 0x000fe40003f04100 */
[----:B------:R-:W-:-:S11]  /*2690*/  SHF.R.U32.HI R15, RZ, 0x2, R15 ;  /* 0x00000002ff0f7819 */ /* 0x000fd6000001160f */
[----:B------:R-:W-:Y:S05]  /*26a0*/  @P0 BRA `(.L_x_32) ;  /* 0xffffffd800d00947 */ /* 0x000fea000383ffff */
.L_x_23:
[----:B------:R-:W-:Y:S05]  /*26b0*/  BSYNC.RECONVERGENT B0 ;  /* 0x0000000000007941 */ /* 0x000fea0003800200 */
.L_x_22:
[----:B------:R-:W1:Y:S01]  /*26c0*/  LDC R8, c[0x0][0x390] ;  /* 0x0000e400ff087b82 */ /* 0x000e620000000800 */
[----:B------:R-:W-:Y:S01]  /*26d0*/  SHF.R.U32.HI R6, RZ, 0x2, R7 ;  /* 0x00000002ff067819 */ /* 0x000fe20000011607 */
[----:B------:R-:W-:Y:S01]  /*26e0*/  IMAD.MOV.U32 R10, RZ, RZ, -0x266e14b1 ;  /* 0xd991eb4fff0a7424 */ /* 0x000fe200078e00ff */
[----:B------:R-:W-:Y:S01]  /*26f0*/  BSSY.RECONVERGENT B0, `(.L_x_33) ;  /* 0x0000042000007945 */ /* 0x000fe20003800200 */
[----:B------:R-:W-:Y:S01]  /*2700*/  IMAD.MOV.U32 R11, RZ, RZ, 0x3e055027 ;  /* 0x3e055027ff0b7424 */ /* 0x000fe200078e00ff */
[----:B------:R-:W-:Y:S01]  /*2710*/  LOP3.LUT R6, R6, R7, RZ, 0x3c, !PT ;  /* 0x0000000706067212 */ /* 0x000fe200078e3cff */
[----:B0-----:R-:W-:Y:S01]  /*2720*/  IMAD.SHL.U32 R7, R3, 0x10, RZ ;  /* 0x0000001003077824 */ /* 0x001fe200078e00ff */
[C---:B-1----:R-:W-:Y:S02]  /*2730*/  LOP3.LUT R9, R8.reuse, 0xaad26b49, RZ, 0x3c, !PT ;  /* 0xaad26b4908097812 */ /* 0x042fe400078e3cff */
[----:B------:R-:W-:Y:S01]  /*2740*/  ISETP.GT.AND P0, PT, R8, -0x1, PT ;  /* 0xffffffff0800780c */ /* 0x000fe20003f04270 */
[----:B------:R-:W-:-:S02]  /*2750*/  IMAD.SHL.U32 R8, R6, 0x2, RZ ;  /* 0x0000000206087824 */ /* 0x000fc400078e00ff */
[----:B------:R-:W-:Y:S01]  /*2760*/  IMAD R9, R9, 0x4182bed5, RZ ;  /* 0x4182bed509097824 */ /* 0x000fe200078e02ff */
[----:B------:R-:W-:Y:S02]  /*2770*/  SEL R10, R10, 0x8bf16996, P0 ;  /* 0x8bf169960a0a7807 */ /* 0x000fe40000000000 */
[----:B------:R-:W-:-:S03]  /*2780*/  LOP3.LUT R8, R6, R8, R7, 0x96, !PT ;  /* 0x0000000806087212 */ /* 0x000fc600078e9607 */
[----:B------:R-:W-:Y:S01]  /*2790*/  IMAD.IADD R13, R9, 0x1, R10 ;  /* 0x00000001090d7824 */ /* 0x000fe200078e020a */
[----:B------:R-:W-:-:S03]  /*27a0*/  LOP3.LUT R12, R8, R3, RZ, 0x3c, !PT ;  /* 0x00000003080c7212 */ /* 0x000fc600078e3cff */
[C---:B------:R-:W-:Y:S02]  /*27b0*/  VIADD R7, R13.reuse, 0x64f0c9 ;  /* 0x0064f0c90d077836 */ /* 0x040fe40000000000 */
[----:B------:R-:W-:-:S03]  /*27c0*/  VIADD R13, R13, 0x700053 ;  /* 0x007000530d0d7836 */ /* 0x000fc60000000000 */
[----:B------:R-:W-:Y:S01]  /*27d0*/  IADD3 R6, PT, PT, R7, 0x587c5, R12 ;  /* 0x000587c507067810 */ /* 0x000fe20007ffe00c */
[----:B------:R-:W-:-:S03]  /*27e0*/  IMAD.MOV.U32 R7, RZ, RZ, 0x2f800000 ;  /* 0x2f800000ff077424 */ /* 0x000fc600078e00ff */
[----:B------:R-:W-:-:S05]  /*27f0*/  I2FP.F32.U32 R6, R6 ;  /* 0x0000000600067245 */ /* 0x000fca0000201000 */
[----:B------:R-:W-:-:S05]  /*2800*/  FFMA R6, R6, R7, 1.1641532182693481445e-10 ;  /* 0x2f00000006067423 */ /* 0x000fca0000000007 */
[----:B------:R-:W-:-:S13]  /*2810*/  FSETP.GEU.AND P0, PT, R6, 1.175494350822287508e-38, PT ;  /* 0x008000000600780b */ /* 0x000fda0003f0e000 */
[----:B------:R-:W-:-:S04]  /*2820*/  @!P0 FMUL R6, R6, 8388608 ;  /* 0x4b00000006068820 */ /* 0x000fc80000400000 */
[----:B------:R-:W-:-:S05]  /*2830*/  VIADD R7, R6, 0xc0d55555 ;  /* 0xc0d5555506077836 */ /* 0x000fca0000000000 */
[----:B------:R-:W-:-:S04]  /*2840*/  LOP3.LUT R9, R7, 0xff800000, RZ, 0xc0, !PT ;  /* 0xff80000007097812 */ /* 0x000fc800078ec0ff */
[----:B------:R-:W-:Y:S01]  /*2850*/  I2FP.F32.S32 R8, R9 ;  /* 0x0000000900087245 */ /* 0x000fe20000201400 */
[----:B------:R-:W-:Y:S02]  /*2860*/  IMAD.IADD R7, R6, 0x1, -R9 ;  /* 0x0000000106077824 */ /* 0x000fe400078e0a09 */
[----:B------:R-:W-:Y:S02]  /*2870*/  IMAD.MOV.U32 R9, RZ, RZ, 0x7f800000 ;  /* 0x7f800000ff097424 */ /* 0x000fe400078e00ff */
[----:B------:R-:W-:-:S04]  /*2880*/  FADD R10, R7, -1 ;  /* 0xbf800000070a7421 */ /* 0x000fc80000000000 */
[----:B------:R-:W-:-:S04]  /*2890*/  FFMA R7, R10, -R11, 0.14084610342979431152 ;  /* 0x3e1039f60a077423 */ /* 0x000fc8000000080b */
[----:B------:R-:W-:-:S04]  /*28a0*/  FFMA R7, R10, R7, -0.12148627638816833496 ;  /* 0xbdf8cdcc0a077423 */ /* 0x000fc80000000007 */
[----:B------:R-:W-:-:S04]  /*28b0*/  FFMA R7, R10, R7, 0.13980610668659210205 ;  /* 0x3e0f29550a077423 */ /* 0x000fc80000000007 */
[----:B------:R-:W-:-:S04]  /*28c0*/  FFMA R7, R10, R7, -0.16684235632419586182 ;  /* 0xbe2ad8b90a077423 */ /* 0x000fc80000000007 */
[----:B------:R-:W-:-:S04]  /*28d0*/  FFMA R7, R10, R7, 0.20012299716472625732 ;  /* 0x3e4ced0b0a077423 */ /* 0x000fc80000000007 */
[----:B------:R-:W-:-:S04]  /*28e0*/  FFMA R7, R10, R7, -0.24999669194221496582 ;  /* 0xbe7fff220a077423 */ /* 0x000fc80000000007 */
[----:B------:R-:W-:-:S04]  /*28f0*/  FFMA R7, R10, R7, 0.33333182334899902344 ;  /* 0x3eaaaa780a077423 */ /* 0x000fc80000000007 */
[----:B------:R-:W-:Y:S01]  /*2900*/  FFMA R11, R10, R7, -0.5 ;  /* 0xbf0000000a0b7423 */ /* 0x000fe20000000007 */
[----:B------:R-:W-:Y:S02]  /*2910*/  FSEL R7, RZ, -23, P0 ;  /* 0xc1b80000ff077808 */ /* 0x000fe40000000000 */
[----:B------:R-:W-:Y:S01]  /*2920*/  ISETP.GT.U32.AND P0, PT, R6, 0x7f7fffff, PT ;  /* 0x7f7fffff0600780c */ /* 0x000fe20003f04070 */
[----:B------:R-:W-:Y:S02]  /*2930*/  FMUL R11, R10, R11 ;  /* 0x0000000b0a0b7220 */ /* 0x000fe40000400000 */
[----:B------:R-:W-:Y:S01]  /*2940*/  FFMA R8, R8, 1.1920928955078125e-07, R7 ;  /* 0x3400000008087823 */ /* 0x000fe20000000007 */
[----:B------:R-:W-:Y:S01]  /*2950*/  SHF.R.U32.HI R7, RZ, 0x2, R4 ;  /* 0x00000002ff077819 */ /* 0x000fe20000011604 */
[----:B------:R-:W-:-:S03]  /*2960*/  FFMA R11, R10, R11, R10 ;  /* 0x0000000b0a0b7223 */ /* 0x000fc6000000000a */
[----:B------:R-:W-:Y:S01]  /*2970*/  LOP3.LUT R7, R7, R4, RZ, 0x3c, !PT ;  /* 0x0000000407077212 */ /* 0x000fe200078e3cff */
[----:B------:R-:W-:Y:S01]  /*2980*/  FFMA R11, R8, 0.69314718246459960938, R11 ;  /* 0x3f317218080b7823 */ /* 0x000fe2000000000b */
[----:B------:R-:W-:-:S03]  /*2990*/  IMAD.SHL.U32 R4, R12, 0x10, RZ ;  /* 0x000000100c047824 */ /* 0x000fc600078e00ff */
[C---:B------:R-:W-:Y:S01]  /*29a0*/  @P0 FFMA R11, R6.reuse, R9, +INF ;  /* 0x7f800000060b0423 */ /* 0x040fe20000000009 */
[----:B------:R-:W-:Y:S01]  /*29b0*/  IMAD.SHL.U32 R8, R7, 0x2, RZ ;  /* 0x0000000207087824 */ /* 0x000fe200078e00ff */
[----:B------:R-:W-:Y:S02]  /*29c0*/  FSETP.NEU.AND P0, PT, R6, RZ, PT ;  /* 0x000000ff0600720b */ /* 0x000fe40003f0d000 */
[----:B------:R-:W-:Y:S02]  /*29d0*/  FMUL R11, R11, -2 ;  /* 0xc00000000b0b7820 */ /* 0x000fe40000400000 */
[----:B------:R-:W-:-:S03]  /*29e0*/  LOP3.LUT R7, R7, R8, R4, 0x96, !PT ;  /* 0x0000000807077212 */ /* 0x000fc600078e9604 */
[----:B------:R-:W-:Y:S02]  /*29f0*/  FSEL R11, R11, +INF , P0 ;  /* 0x7f8000000b0b7808 */ /* 0x000fe40000000000 */
[----:B------:R-:W-:Y:S02]  /*2a00*/  LOP3.LUT R14, R7, R12, RZ, 0x3c, !PT ;  /* 0x0000000c070e7212 */ /* 0x000fe400078e3cff */
[----:B------:R0:W1:Y:S01]  /*2a10*/  MUFU.RSQ R6, R11 ;  /* 0x0000000b00067308 */ /* 0x0000620000001400 */
[----:B------:R-:W-:Y:S02]  /*2a20*/  VIADD R7, R11, 0xf3000000 ;  /* 0xf30000000b077836 */ /* 0x000fe40000000000 */
[----:B------:R-:W-:-:S03]  /*2a30*/  IMAD.IADD R4, R14, 0x1, R13 ;  /* 0x000000010e047824 */ /* 0x000fc600078e020d */
[----:B------:R-:W-:Y:S01]  /*2a40*/  ISETP.GT.U32.AND P0, PT, R7, 0x727fffff, PT ;  /* 0x727fffff0700780c */ /* 0x000fe20003f04070 */
[----:B------:R-:W-:Y:S01]  /*2a50*/  IMAD.MOV.U32 R7, RZ, RZ, 0x30c90fdb ;  /* 0x30c90fdbff077424 */ /* 0x000fe200078e00ff */
[----:B------:R-:W-:-:S05]  /*2a60*/  I2FP.F32.U32 R4, R4 ;  /* 0x0000000400047245 */ /* 0x000fca0000201000 */
[----:B------:R-:W-:-:S06]  /*2a70*/  FFMA R8, R4, R7, 7.314590599882819788e-10 ;  /* 0x30490fdb04087423 */ /* 0x000fcc0000000007 */
[----:B01----:R-:W-:Y:S05]  /*2a80*/  @!P0 BRA `(.L_x_34) ;  /* 0x0000000000108947 */ /* 0x003fea0003800000 */
[----:B------:R-:W-:Y:S01]  /*2a90*/  IMAD.MOV.U32 R4, RZ, RZ, R11 ;  /* 0x000000ffff047224 */ /* 0x000fe200078e000b */
[----:B------:R-:W-:-:S07]  /*2aa0*/  MOV R21, 0x2ac0 ;  /* 0x00002ac000157802 */ /* 0x000fce0000000f00 */
[----:B------:R-:W-:Y:S05]  /*2ab0*/  CALL.REL.NOINC `($__internal_1_$__cuda_sm20_sqrt_rn_f32_slowpath) ;  /* 0x0000000400f07944 */ /* 0x000fea0003c00000 */
[----:B------:R-:W-:Y:S05]  /*2ac0*/  BRA `(.L_x_35) ;  /* 0x0000000000107947 */ /* 0x000fea0003800000 */
.L_x_34:
[----:B------:R-:W-:Y:S01]  /*2ad0*/  FMUL.FTZ R4, R11, R6 ;  /* 0x000000060b047220 */ /* 0x000fe20000410000 */
[----:B------:R-:W-:-:S03]  /*2ae0*/  FMUL.FTZ R6, R6, 0.5 ;  /* 0x3f00000006067820 */ /* 0x000fc60000410000 */
[----:B------:R-:W-:-:S04]  /*2af0*/  FFMA R7, -R4, R4, R11 ;  /* 0x0000000404077223 */ /* 0x000fc8000000010b */
[----:B------:R-:W-:-:S07]  /*2b00*/  FFMA R4, R7, R6, R4 ;  /* 0x0000000607047223 */ /* 0x000fce0000000004 */
.L_x_35:
[----:B------:R-:W-:Y:S05]  /*2b10*/  BSYNC.RECONVERGENT B0 ;  /* 0x0000000000007941 */ /* 0x000fea0003800200 */
.L_x_33:
[----:B------:R-:W-:Y:S01]  /*2b20*/  FMUL.RZ R8, R8, 0.15915493667125701904 ;  /* 0x3e22f98308087820 */ /* 0x000fe2000040c000 */
[----:B------:R-:W-:Y:S01]  /*2b30*/  IMAD.MOV.U32 R6, RZ, RZ, 0x3bbb989d ;  /* 0x3bbb989dff067424 */ /* 0x000fe200078e00ff */
[----:B------:R-:W0:Y:S01]  /*2b40*/  LDC.64 R10, c[0x0][0x388] ;  /* 0x0000e200ff0a7b82 */ /* 0x000e220000000a00 */
[----:B------:R-:W-:Y:S01]  /*2b50*/  IMAD.MOV.U32 R15, RZ, RZ, 0x437c0000 ;  /* 0x437c0000ff0f7424 */ /* 0x000fe200078e00ff */
[----:B------:R-:W1:Y:S02]  /*2b60*/  MUFU.SIN R7, R8 ;  /* 0x0000000800077308 */ /* 0x000e640000000400 */
[----:B-1----:R-:W-:-:S04]  /*2b70*/  FMUL R7, R7, R4 ;  /* 0x0000000407077220 */ /* 0x002fc80000400000 */
[----:B------:R-:W-:Y:S01]  /*2b80*/  FMUL R9, R7, 0.15000000596046447754 ;  /* 0x3e19999a07097820 */ /* 0x000fe20000400000 */
[----:B0-----:R-:W-:-:S03]  /*2b90*/  IMAD R10, R10, R11, RZ ;  /* 0x0000000b0a0a7224 */ /* 0x001fc600078e02ff */
[----:B------:R-:W-:Y:S02]  /*2ba0*/  FFMA.SAT R6, R9, R6, 0.5 ;  /* 0x3f00000009067423 */ /* 0x000fe40000002006 */
[----:B------:R-:W-:Y:S02]  /*2bb0*/  ISETP.GT.AND P0, PT, R10, R11, PT ;  /* 0x0000000b0a00720c */ /* 0x000fe40003f04270 */
[----:B------:R-:W-:Y:S02]  /*2bc0*/  FFMA.RM R15, R6, R15, 12582913 ;  /* 0x4b400001060f7423 */ /* 0x000fe4000000400f */
[----:B------:R-:W0:Y:S02]  /*2bd0*/  LDC.64 R6, c[0x0][0x380] ;  /* 0x0000e000ff067b82 */ /* 0x000e240000000a00 */
[C---:B------:R-:W-:Y:S01]  /*2be0*/  FADD R16, R15.reuse, -12583039 ;  /* 0xcb40007f0f107421 */ /* 0x040fe20000000000 */
[----:B------:R-:W-:-:S03]  /*2bf0*/  IMAD.SHL.U32 R15, R15, 0x800000, RZ ;  /* 0x008000000f0f7824 */ /* 0x000fc600078e00ff */
[----:B------:R-:W-:-:S04]  /*2c00*/  FFMA R16, R9, 1.4426950216293334961, -R16 ;  /* 0x3fb8aa3b09107823 */ /* 0x000fc80000000810 */
[----:B------:R-:W-:Y:S01]  /*2c10*/  FFMA R16, R9, 1.925963033500011079e-08, R16 ;  /* 0x32a5706009107823 */ /* 0x000fe20000000010 */
[----:B------:R-:W-:-:S05]  /*2c20*/  SHF.R.S32.HI R9, RZ, 0x1f, R0 ;  /* 0x0000001fff097819 */ /* 0x000fca0000011400 */
[----:B------:R-:W1:Y:S01]  /*2c30*/  MUFU.EX2 R16, R16 ;  /* 0x0000001000107308 */ /* 0x000e620000000800 */
[----:B0-----:R-:W-:-:S04]  /*2c40*/  LEA R6, P1, R0, R6, 0x2 ;  /* 0x0000000600067211 */ /* 0x001fc800078210ff */
[----:B------:R-:W-:Y:S01]  /*2c50*/  LEA.HI.X R7, R0, R7, R9, 0x2, P1 ;  /* 0x0000000700077211 */ /* 0x000fe200008f1409 */
[----:B-1----:R-:W-:Y:S02]  /*2c60*/  FMUL R9, R15, R16 ;  /* 0x000000100f097220 */ /* 0x002fe40000400000 */
[----:B------:R0:W1:Y:S03]  /*2c70*/  MUFU.COS R15, R8 ;  /* 0x00000008000f7308 */ /* 0x0000660000000000 */
[----:B------:R0:W-:Y:S01]  /*2c80*/  STG.E desc[UR6][R6.64], R9 ;  /* 0x0000000906007986 */ /* 0x0001e2000c101906 */
[----:B------:R-:W-:Y:S05]  /*2c90*/  @!P0 EXIT ;  /* 0x000000000000894d */ /* 0x000fea0003800000 */
[----:B0-----:R-:W0:Y:S01]  /*2ca0*/  LDC.64 R8, c[0x0][0x380] ;  /* 0x0000e000ff087b82 */ /* 0x001e220000000a00 */
[----:B-1----:R-:W-:Y:S01]  /*2cb0*/  FMUL R4, R15, R4 ;  /* 0x000000040f047220 */ /* 0x002fe20000400000 */
[C---:B------:R-:W-:Y:S01]  /*2cc0*/  IMAD.IADD R16, R0.reuse, 0x1, R11 ;  /* 0x0000000100107824 */ /* 0x040fe200078e020b */
[----:B------:R-:W1:Y:S01]  /*2cd0*/  LDCU UR4, c[0x0][0x38c] ;  /* 0x00007180ff0477ac */ /* 0x000e620008000800 */
[----:B------:R-:W-:Y:S02]  /*2ce0*/  IMAD.IADD R15, R0, 0x1, R10 ;  /* 0x00000001000f7824 */ /* 0x000fe400078e020a */
[----:B------:R-:W-:-:S07]  /*2cf0*/  IMAD.MOV.U32 R17, RZ, RZ, 0x1 ;  /* 0x00000001ff117424 */ /* 0x000fce00078e00ff */
.L_x_41:
[----:B------:R2:W5:Y:S01]  /*2d00*/  LDG.E R0, desc[UR6][R6.64] ;  /* 0x0000000606007981 */ /* 0x000562000c1e1900 */
[----:B------:R-:W-:Y:S01]  /*2d10*/  ISETP.NE.AND P0, PT, R17, 0x1, PT ;  /* 0x000000011100780c */ /* 0x000fe20003f05270 */
[----:B------:R-:W-:Y:S01]  /*2d20*/  BSSY.RECONVERGENT B0, `(.L_x_36) ;  /* 0x000004e000007945 */ /* 0x000fe20003800200 */
[----:B------:R-:W-:Y:S02]  /*2d30*/  IMAD.MOV.U32 R11, RZ, RZ, R4 ;  /* 0x000000ffff0b7224 */ /* 0x000fe400078e0004 */
[----:B------:R-:W-:-:S09]  /*2d40*/  IMAD.MOV.U32 R17, RZ, RZ, RZ ;  /* 0x000000ffff117224 */ /* 0x000fd200078e00ff */
[----:B--2---:R-:W-:Y:S05]  /*2d50*/  @!P0 BRA `(.L_x_37) ;  /* 0x0000000400288947 */ /* 0x004fea0003800000 */
[----:B------:R-:W-:Y:S01]  /*2d60*/  SHF.R.U32.HI R4, RZ, 0x2, R5 ;  /* 0x00000002ff047819 */ /* 0x000fe20000011605 */
[----:B------:R-:W-:Y:S03]  /*2d70*/  BSSY.RECONVERGENT B1, `(.L_x_38) ;  /* 0x000003c000017945 */ /* 0x000fe60003800200 */
[----:B------:R-:W-:Y:S01]  /*2d80*/  LOP3.LUT R4, R4, R5, RZ, 0x3c, !PT ;  /* 0x0000000504047212 */ /* 0x000fe200078e3cff */
[----:B------:R-:W-:-:S04]  /*2d90*/  IMAD.SHL.U32 R5, R14, 0x10, RZ ;  /* 0x000000100e057824 */ /* 0x000fc800078e00ff */
[----:B------:R-:W-:-:S05]  /*2da0*/  IMAD.SHL.U32 R10, R4, 0x2, RZ ;  /* 0x00000002040a7824 */ /* 0x000fca00078e00ff */
[----:B------:R-:W-:Y:S01]  /*2db0*/  LOP3.LUT R5, R4, R10, R5, 0x96, !PT ;  /* 0x0000000a04057212 */ /* 0x000fe200078e9605 */
[----:B------:R-:W-:-:S03]  /*2dc0*/  IMAD.MOV.U32 R10, RZ, RZ, 0x3e055027 ;  /* 0x3e055027ff0a7424 */ /* 0x000fc600078e00ff */
[----:B------:R-:W-:Y:S01]  /*2dd0*/  LOP3.LUT R18, R5, R14, RZ, 0x3c, !PT ;  /* 0x0000000e05127212 */ /* 0x000fe200078e3cff */
[----:B------:R-:W-:-:S03]  /*2de0*/  IMAD.MOV.U32 R5, RZ, RZ, 0x2f800000 ;  /* 0x2f800000ff057424 */ /* 0x000fc600078e00ff */
[C---:B------:R-:W-:Y:S01]  /*2df0*/  IADD3 R4, PT, PT, R13.reuse, 0x587c5, R18 ;  /* 0x000587c50d047810 */ /* 0x040fe20007ffe012 */
[----:B------:R-:W-:-:S03]  /*2e00*/  VIADD R13, R13, 0xb0f8a ;  /* 0x000b0f8a0d0d7836 */ /* 0x000fc60000000000 */
[----:B------:R-:W-:-:S05]  /*2e10*/  I2FP.F32.U32 R4, R4 ;  /* 0x0000000400047245 */ /* 0x000fca0000201000 */
[----:B------:R-:W-:-:S05]  /*2e20*/  FFMA R4, R4, R5, 1.1641532182693481445e-10 ;  /* 0x2f00000004047423 */ /* 0x000fca0000000005 */
[----:B------:R-:W-:-:S13]  /*2e30*/  FSETP.GEU.AND P0, PT, R4, 1.175494350822287508e-38, PT ;  /* 0x008000000400780b */ /* 0x000fda0003f0e000 */
[----:B------:R-:W-:-:S04]  /*2e40*/  @!P0 FMUL R4, R4, 8388608 ;  /* 0x4b00000004048820 */ /* 0x000fc80000400000 */
[----:B------:R-:W-:-:S05]  /*2e50*/  VIADD R5, R4, 0xc0d55555 ;  /* 0xc0d5555504057836 */ /* 0x000fca0000000000 */
[----:B------:R-:W-:-:S05]  /*2e60*/  LOP3.LUT R11, R5, 0xff800000, RZ, 0xc0, !PT ;  /* 0xff800000050b7812 */ /* 0x000fca00078ec0ff */
[----:B------:R-:W-:-:S04]  /*2e70*/  IMAD.IADD R5, R4, 0x1, -R11 ;  /* 0x0000000104057824 */ /* 0x000fc800078e0a0b */
[----:B------:R-:W-:Y:S01]  /*2e80*/  FADD R17, R5, -1 ;  /* 0xbf80000005117421 */ /* 0x000fe20000000000 */
[----:B------:R-:W-:Y:S02]  /*2e90*/  FSEL R5, RZ, -23, P0 ;  /* 0xc1b80000ff057808 */ /* 0x000fe40000000000 */
[----:B------:R-:W-:Y:S01]  /*2ea0*/  ISETP.GT.U32.AND P0, PT, R4, 0x7f7fffff, PT ;  /* 0x7f7fffff0400780c */ /* 0x000fe20003f04070 */
[----:B------:R-:W-:-:S04]  /*2eb0*/  FFMA R10, R17, -R10, 0.14084610342979431152 ;  /* 0x3e1039f6110a7423 */ /* 0x000fc8000000080a */
[----:B------:R-:W-:-:S04]  /*2ec0*/  FFMA R10, R17, R10, -0.12148627638816833496 ;  /* 0xbdf8cdcc110a7423 */ /* 0x000fc8000000000a */
[----:B------:R-:W-:-:S04]  /*2ed0*/  FFMA R10, R17, R10, 0.13980610668659210205 ;  /* 0x3e0f2955110a7423 */ /* 0x000fc8000000000a */
[----:B------:R-:W-:-:S04]  /*2ee0*/  FFMA R10, R17, R10, -0.16684235632419586182 ;  /* 0xbe2ad8b9110a7423 */ /* 0x000fc8000000000a */
[----:B------:R-:W-:-:S04]  /*2ef0*/  FFMA R10, R17, R10, 0.20012299716472625732 ;  /* 0x3e4ced0b110a7423 */ /* 0x000fc8000000000a */
[----:B------:R-:W-:-:S04]  /*2f00*/  FFMA R10, R17, R10, -0.24999669194221496582 ;  /* 0xbe7fff22110a7423 */ /* 0x000fc8000000000a */
[----:B------:R-:W-:-:S04]  /*2f10*/  FFMA R10, R17, R10, 0.33333182334899902344 ;  /* 0x3eaaaa78110a7423 */ /* 0x000fc8000000000a */
[C---:B------:R-:W-:Y:S01]  /*2f20*/  FFMA R20, R17.reuse, R10, -0.5 ;  /* 0xbf00000011147423 */ /* 0x040fe2000000000a */
[----:B------:R-:W-:Y:S01]  /*2f30*/  I2FP.F32.S32 R10, R11 ;  /* 0x0000000b000a7245 */ /* 0x000fe20000201400 */
[----:B------:R-:W-:Y:S02]  /*2f40*/  IMAD.MOV.U32 R11, RZ, RZ, 0x7f800000 ;  /* 0x7f800000ff0b7424 */ /* 0x000fe400078e00ff */
[C---:B------:R-:W-:Y:S02]  /*2f50*/  FMUL R20, R17.reuse, R20 ;  /* 0x0000001411147220 */ /* 0x040fe40000400000 */
[----:B------:R-:W-:Y:S01]  /*2f60*/  FFMA R10, R10, 1.1920928955078125e-07, R5 ;  /* 0x340000000a0a7823 */ /* 0x000fe20000000005 */
[----:B------:R-:W-:Y:S01]  /*2f70*/  SHF.R.U32.HI R5, RZ, 0x2, R2 ;  /* 0x00000002ff057819 */ /* 0x000fe20000011602 */
[----:B------:R-:W-:-:S03]  /*2f80*/  FFMA R17, R17, R20, R17 ;  /* 0x0000001411117223 */ /* 0x000fc60000000011 */
[----:B------:R-:W-:Y:S01]  /*2f90*/  LOP3.LUT R5, R5, R2, RZ, 0x3c, !PT ;  /* 0x0000000205057212 */ /* 0x000fe200078e3cff */
[----:B------:R-:W-:Y:S01]  /*2fa0*/  FFMA R17, R10, 0.69314718246459960938, R17 ;  /* 0x3f3172180a117823 */ /* 0x000fe20000000011 */
[C---:B------:R-:W-:Y:S01]  /*2fb0*/  @P0 FFMA R17, R4.reuse, R11, +INF ;  /* 0x7f80000004110423 */ /* 0x040fe2000000000b */
[----:B------:R-:W-:Y:S01]  /*2fc0*/  FSETP.NEU.AND P0, PT, R4, RZ, PT ;  /* 0x000000ff0400720b */ /* 0x000fe20003f0d000 */
[----:B------:R-:W-:Y:S02]  /*2fd0*/  IMAD.SHL.U32 R2, R18, 0x10, RZ ;  /* 0x0000001012027824 */ /* 0x000fe400078e00ff */
[----:B------:R-:W-:Y:S01]  /*2fe0*/  FMUL R17, R17, -2 ;  /* 0xc000000011117820 */ /* 0x000fe20000400000 */
[----:B------:R-:W-:-:S04]  /*2ff0*/  IMAD.SHL.U32 R10, R5, 0x2, RZ ;  /* 0x00000002050a7824 */ /* 0x000fc800078e00ff */
[----:B------:R-:W-:Y:S02]  /*3000*/  FSEL R17, R17, +INF , P0 ;  /* 0x7f80000011117808 */ /* 0x000fe40000000000 */
[----:B------:R-:W-:Y:S02]  /*3010*/  LOP3.LUT R5, R5, R10, R2, 0x96, !PT ;  /* 0x0000000a05057212 */ /* 0x000fe400078e9602 */
[----:B------:R2:W3:Y:S01]  /*3020*/  MUFU.RSQ R10, R17 ;  /* 0x00000011000a7308 */ /* 0x0004e20000001400 */
[----:B------:R-:W-:Y:S01]  /*3030*/  VIADD R4, R17, 0xf3000000 ;  /* 0xf300000011047836 */ /* 0x000fe20000000000 */
[----:B------:R-:W-:Y:S01]  /*3040*/  LOP3.LUT R20, R5, R18, RZ, 0x3c, !PT ;  /* 0x0000001205147212 */ /* 0x000fe200078e3cff */
[----:B------:R-:W-:-:S03]  /*3050*/  IMAD.MOV.U32 R5, RZ, RZ, 0x30c90fdb ;  /* 0x30c90fdbff057424 */ /* 0x000fc600078e00ff */
[----:B------:R-:W-:Y:S01]  /*3060*/  ISETP.GT.U32.AND P0, PT, R4, 0x727fffff, PT ;  /* 0x727fffff0400780c */ /* 0x000fe20003f04070 */
[----:B------:R-:W-:-:S05]  /*3070*/  IMAD.IADD R2, R20, 0x1, R13 ;  /* 0x0000000114027824 */ /* 0x000fca00078e020d */
[----:B------:R-:W-:-:S05]  /*3080*/  I2FP.F32.U32 R2, R2 ;  /* 0x0000000200027245 */ /* 0x000fca0000201000 */
[----:B------:R-:W-:Y:S02]  /*3090*/  FFMA R2, R2, R5, 7.314590599882819788e-10 ;  /* 0x30490fdb02027423 */ /* 0x000fe40000000005 */
[----:B--23--:R-:W-:Y:S05]  /*30a0*/  @!P0 BRA `(.L_x_39) ;  /* 0x0000000000108947 */ /* 0x00cfea0003800000 */
[----:B------:R-:W-:Y:S01]  /*30b0*/  IMAD.MOV.U32 R4, RZ, RZ, R17 ;  /* 0x000000ffff047224 */ /* 0x000fe200078e0011 */
[----:B------:R-:W-:-:S07]  /*30c0*/  MOV R21, 0x30e0 ;  /* 0x000030e000157802 */ /* 0x000fce0000000f00 */
[----:B01---5:R-:W-:Y:S05]  /*30d0*/  CALL.REL.NOINC `($__internal_1_$__cuda_sm20_sqrt_rn_f32_slowpath) ;  /* 0x0000000000687944 */ /* 0x023fea0003c00000 */
[----:B------:R-:W-:Y:S05]  /*30e0*/  BRA `(.L_x_40) ;  /* 0x0000000000107947 */ /* 0x000fea0003800000 */
.L_x_39:
[----:B------:R-:W-:Y:S01]  /*30f0*/  FMUL.FTZ R4, R17, R10 ;  /* 0x0000000a11047220 */ /* 0x000fe20000410000 */
[----:B------:R-:W-:-:S03]  /*3100*/  FMUL.FTZ R10, R10, 0.5 ;  /* 0x3f0000000a0a7820 */ /* 0x000fc60000410000 */
[----:B------:R-:W-:-:S04]  /*3110*/  FFMA R5, -R4, R4, R17 ;  /* 0x0000000404057223 */ /* 0x000fc80000000111 */
[----:B------:R-:W-:-:S07]  /*3120*/  FFMA R4, R5, R10, R4 ;  /* 0x0000000a05047223 */ /* 0x000fce0000000004 */
.L_x_40:
[----:B-1----:R-:W-:Y:S05]  /*3130*/  BSYNC.RECONVERGENT B1 ;  /* 0x0000000000017941 */ /* 0x002fea0003800200 */
.L_x_38:
[----:B------:R-:W-:Y:S01]  /*3140*/  FMUL.RZ R19, R2, 0.15915493667125701904 ;  /* 0x3e22f98302137820 */ /* 0x000fe2000040c000 */
[----:B------:R-:W-:Y:S02]  /*3150*/  IMAD.MOV.U32 R10, RZ, RZ, R14 ;  /* 0x000000ffff0a7224 */ /* 0x000fe400078e000e */
[----:B------:R-:W-:Y:S01]  /*3160*/  IMAD.MOV.U32 R2, RZ, RZ, R12 ;  /* 0x000000ffff027224 */ /* 0x000fe200078e000c */
[----:B------:R-:W1:Y:S01]  /*3170*/  MUFU.SIN R11, R19 ;  /* 0x00000013000b7308 */ /* 0x000e620000000400 */
[----:B------:R-:W-:Y:S02]  /*3180*/  IMAD.MOV.U32 R17, RZ, RZ, 0x1 ;  /* 0x00000001ff117424 */ /* 0x000fe400078e00ff */
[----:B------:R-:W-:Y:S02]  /*3190*/  IMAD.MOV.U32 R14, RZ, RZ, R20 ;  /* 0x000000ffff0e7224 */ /* 0x000fe400078e0014 */
[----:B------:R-:W-:-:S03]  /*31a0*/  IMAD.MOV.U32 R12, RZ, RZ, R18 ;  /* 0x000000ffff0c7224 */ /* 0x000fc600078e0012 */
[----:B------:R-:W2:Y:S01]  /*31b0*/  MUFU.COS R5, R19 ;  /* 0x0000001300057308 */ /* 0x000ea20000000000 */
[-C--:B-1----:R-:W-:Y:S01]  /*31c0*/  FMUL R11, R11, R4.reuse ;  /* 0x000000040b0b7220 */ /* 0x082fe20000400000 */
[----:B--2---:R-:W-:Y:S01]  /*31d0*/  FMUL R4, R5, R4 ;  /* 0x0000000405047220 */ /* 0x004fe20000400000 */
[----:B------:R-:W-:Y:S02]  /*31e0*/  IMAD.MOV.U32 R5, RZ, RZ, R3 ;  /* 0x000000ffff057224 */ /* 0x000fe400078e0003 */
[----:B------:R-:W-:-:S07]  /*31f0*/  IMAD.MOV.U32 R3, RZ, RZ, R10 ;  /* 0x000000ffff037224 */ /* 0x000fce00078e000a */
.L_x_37:
[----:B-1----:R-:W-:Y:S05]  /*3200*/  BSYNC.RECONVERGENT B0 ;  /* 0x0000000000007941 */ /* 0x002fea0003800200 */
.L_x_36:
[----:B-----5:R-:W-:Y:S01]  /*3210*/  FFMA R19, RZ, R11, R0 ;  /* 0x0000000bff137223 */ /* 0x020fe20000000000 */
[----:B0-----:R-:W-:-:S04]  /*3220*/  IMAD.WIDE R10, R16, 0x4, R8 ;  /* 0x00000004100a7825 */ /* 0x001fc800078e0208 */
[----:B------:R-:W-:Y:S01]  /*3230*/  VIADD R16, R16, UR4 ;  /* 0x0000000410107c36 */ /* 0x000fe20008000000 */
[----:B------:R2:W-:Y:S04]  /*3240*/  STG.E desc[UR6][R10.64], R19 ;  /* 0x000000130a007986 */ /* 0x0005e8000c101906 */
[----:B------:R-:W-:-:S13]  /*3250*/  ISETP.GE.AND P0, PT, R16, R15, PT ;  /* 0x0000000f1000720c */ /* 0x000fda0003f06270 */
[----:B--2---:R-:W-:Y:S05]  /*3260*/  @!P0 BRA `(.L_x_41) ;  /* 0xfffffff800a48947 */ /* 0x004fea000383ffff */
[----:B------:R-:W-:Y:S05]  /*3270*/  EXIT ;  /* 0x000000000000794d */ /* 0x000fea0003800000 */
        .weak           $__internal_1_$__cuda_sm20_sqrt_rn_f32_slowpath
        .type           $__internal_1_$__cuda_sm20_sqrt_rn_f32_slowpath,@function
        .size           $__internal_1_$__cuda_sm20_sqrt_rn_f32_slowpath,(.L_x_546 - $__internal_1_$__cuda_sm20_sqrt_rn_f32_slowpath)
$__internal_1_$__cuda_sm20_sqrt_rn_f32_slowpath:
[----:B------:R-:W-:-:S13]  /*3280*/  LOP3.LUT P0, RZ, R4, 0x7fffffff, RZ, 0xc0, !PT ;  /* 0x7fffffff04ff7812 */ /* 0x000fda000780c0ff */
[----:B------:R-:W-:Y:S01]  /*3290*/  @!P0 IMAD.MOV.U32 R10, RZ, RZ, R4 ;  /* 0x000000ffff0a8224 */ /* 0x000fe200078e0004 */
[----:B------:R-:W-:Y:S06]  /*32a0*/  @!P0 BRA `(.L_x_42) ;  /* 0x0000000000408947 */ /* 0x000fec0003800000 */
[----:B------:R-:W-:-:S13]  /*32b0*/  FSETP.GEU.FTZ.AND P0, PT, R4, RZ, PT ;  /* 0x000000ff0400720b */ /* 0x000fda0003f1e000 */
[----:B------:R-:W-:Y:S01]  /*32c0*/  @!P0 IMAD.MOV.U32 R10, RZ, RZ, 0x7fffffff ;  /* 0x7fffffffff0a8424 */ /* 0x000fe200078e00ff */
[----:B------:R-:W-:Y:S06]  /*32d0*/  @!P0 BRA `(.L_x_42) ;  /* 0x0000000000348947 */ /* 0x000fec0003800000 */
[----:B------:R-:W-:-:S13]  /*32e0*/  FSETP.GTU.FTZ.AND P0, PT, |R4|, +INF , PT ;  /* 0x7f8000000400780b */ /* 0x000fda0003f1c200 */
[----:B------:R-:W-:Y:S01]  /*32f0*/  @P0 FADD.FTZ R10, R4, 1 ;  /* 0x3f800000040a0421 */ /* 0x000fe20000010000 */
[----:B------:R-:W-:Y:S06]  /*3300*/  @P0 BRA `(.L_x_42) ;  /* 0x0000000000280947 */ /* 0x000fec0003800000 */
[----:B------:R-:W-:-:S13]  /*3310*/  FSETP.NEU.FTZ.AND P0, PT, |R4|, +INF , PT ;  /* 0x7f8000000400780b */ /* 0x000fda0003f1d200 */
[----:B------:R-:W-:-:S04]  /*3320*/  @P0 FFMA R11, R4, 1.84467440737095516160e+19, RZ ;  /* 0x5f800000040b0823 */ /* 0x000fc800000000ff */
[----:B------:R-:W0:Y:S02]  /*3330*/  @P0 MUFU.RSQ R10, R11 ;  /* 0x0000000b000a0308 */ /* 0x000e240000001400 */
[----:B0-----:R-:W-:Y:S01]  /*3340*/  @P0 FMUL.FTZ R22, R11, R10 ;  /* 0x0000000a0b160220 */ /* 0x001fe20000410000 */
[----:B------:R-:W-:Y:S01]  /*3350*/  @P0 FMUL.FTZ R19, R10, 0.5 ;  /* 0x3f0000000a130820 */ /* 0x000fe20000410000 */
[----:B------:R-:W-:Y:S02]  /*3360*/  @!P0 IMAD.MOV.U32 R10, RZ, RZ, R4 ;  /* 0x000000ffff0a8224 */ /* 0x000fe400078e0004 */
[----:B------:R-:W-:-:S04]  /*3370*/  @P0 FADD.FTZ R17, -R22, -RZ ;  /* 0x800000ff16110221 */ /* 0x000fc80000010100 */
[----:B------:R-:W-:-:S04]  /*3380*/  @P0 FFMA R17, R22, R17, R11 ;  /* 0x0000001116110223 */ /* 0x000fc8000000000b */
[----:B------:R-:W-:-:S04]  /*3390*/  @P0 FFMA R17, R17, R19, R22 ;  /* 0x0000001311110223 */ /* 0x000fc80000000016 */
[----:B------:R-:W-:-:S07]  /*33a0*/  @P0 FMUL.FTZ R10, R17, 2.3283064365386962891e-10 ;  /* 0x2f800000110a0820 */ /* 0x000fce0000410000 */
.L_x_42:
[----:B------:R-:W-:Y:S02]  /*33b0*/  IMAD.MOV.U32 R4, RZ, RZ, R10 ;  /* 0x000000ffff047224 */ /* 0x000fe400078e000a */
[----:B------:R-:W-:Y:S02]  /*33c0*/  IMAD.MOV.U32 R10, RZ, RZ, R21 ;  /* 0x000000ffff0a7224 */ /* 0x000fe400078e0015 */
[----:B------:R-:W-:-:S04]  /*33d0*/  IMAD.MOV.U32 R11, RZ, RZ, 0x0 ;  /* 0x00000000ff0b7424 */ /* 0x000fc800078e00ff */
[----:B------:R-:W-:Y:S05]  /*33e0*/  RET.REL.NODEC R10 `(_Z15make_randomNumsPfiii) ;  /* 0xffffffcc0a047950 */ /* 0x000fea0003c3ffff */
.L_x_43:
        /* <DEDUP_REMOVED lines=9> */
.L_x_546:


//--------------------- .text._Z15init_randomNumsP17curandStateXORWOWi --------------------------
	.section	.text._Z15init_randomNumsP17curandStateXORWOWi,"ax",@progbits
	.align	128
        .global         _Z15init_randomNumsP17curandStateXORWOWi
        .type           _Z15init_randomNumsP17curandStateXORWOWi,@function
        .size           _Z15init_randomNumsP17curandStateXORWOWi,(.L_x_559 - _Z15init_randomNumsP17curandStateXORWOWi)
        .other          _Z15init_randomNumsP17curandStateXORWOWi,@"STO_CUDA_ENTRY STV_DEFAULT"
_Z15init_randomNumsP17curandStateXORWOWi:
.text._Z15init_randomNumsP17curandStateXORWOWi:
[----:B------:R-:W-:Y:S01]  /*0000*/  LDC R1, c[0x0][0x37c] ;  /* 0x0000df00ff017b82 */ /* 0x000fe20000000800 */
[----:B------:R-:W0:Y:S01]  /*0010*/  S2R R7, SR_CTAID.X ;  /* 0x0000000000077919 */ /* 0x000e220000002500 */
[----:B------:R-:W0:Y:S06]  /*0020*/  LDCU UR4, c[0x0][0x388] ;  /* 0x00007100ff0477ac */ /* 0x000e2c0008000800 */
[----:B------:R-:W1:Y:S01]  /*0030*/  LDC.64 R4, c[0x0][0x380] ;  /* 0x0000e000ff047b82 */ /* 0x000e620000000a00 */
[----:B------:R-:W-:Y:S01]  /*0040*/  IMAD.MOV.U32 R9, RZ, RZ, -0x75bd8fc ;  /* 0xf8a42704ff097424 */ /* 0x000fe200078e00ff */
[----:B------:R-:W0:Y:S01]  /*0050*/  S2R R6, SR_TID.X ;  /* 0x0000000000067919 */ /* 0x000e220000002100 */
[----:B------:R-:W2:Y:S01]  /*0060*/  LDCU UR6, c[0x0][0x360] ;  /* 0x00006c00ff0677ac */ /* 0x000ea20008000800 */
[----:B------:R-:W-:Y:S01]  /*0070*/  IMAD.MOV.U32 R10, RZ, RZ, -0x23270784 ;  /* 0xdcd8f87cff0a7424 */ /* 0x000fe200078e00ff */
[----:B------:R-:W-:Y:S01]  /*0080*/  BSSY.RECONVERGENT B0, `(.L_x_44) ;  /* 0x00000e1000007945 */ /* 0x000fe20003800200 */
[----:B0-----:R-:W-:Y:S01]  /*0090*/  IADD3 R0, PT, PT, R6, UR4, R7 ;  /* 0x0000000406007c10 */ /* 0x001fe2000fffe007 */
[----:B------:R-:W0:Y:S01]  /*00a0*/  LDCU.64 UR4, c[0x0][0x358] ;  /* 0x00006b00ff0477ac */ /* 0x000e220008000a00 */
[----:B--2---:R-:W-:-:S02]  /*00b0*/  IMAD R7, R7, UR6, R6 ;  /* 0x0000000607077c24 */ /* 0x004fc4000f8e0206 */
[----:B------:R-:W-:Y:S01]  /*00c0*/  LOP3.LUT R0, R0, 0xaad26b49, RZ, 0x3c, !PT ;  /* 0xaad26b4900007812 */ /* 0x000fe200078e3cff */
[----:B------:R-:W-:Y:S02]  /*00d0*/  VIADD R15, R6, UR6 ;  /* 0x00000006060f7c36 */ /* 0x000fe40008000000 */
[C---:B-1----:R-:W-:Y:S01]  /*00e0*/  IMAD.WIDE R4, R7.reuse, 0x30, R4 ;  /* 0x0000003007047825 */ /* 0x042fe200078e0204 */
[----:B------:R-:W-:-:S03]  /*00f0*/  ISETP.NE.AND P0, PT, R7, RZ, PT ;  /* 0x000000ff0700720c */ /* 0x000fc60003f05270 */
[----:B------:R-:W-:-:S04]  /*0100*/  IMAD R0, R0, 0x4182bed5, RZ ;  /* 0x4182bed500007824 */ /* 0x000fc800078e02ff */
[C---:B------:R-:W-:Y:S01]  /*0110*/  VIADD R2, R0.reuse, 0xd9f6dc18 ;  /* 0xd9f6dc1800027836 */ /* 0x040fe20000000000 */
[C---:B------:R-:W-:Y:S01]  /*0120*/  LOP3.LUT R8, R0.reuse, 0x159a55e5, RZ, 0x3c, !PT ;  /* 0x159a55e500087812 */ /* 0x040fe200078e3cff */
[C---:B------:R-:W-:Y:S02]  /*0130*/  VIADD R11, R0.reuse, 0x583f19 ;  /* 0x00583f19000b7836 */ /* 0x040fe40000000000 */
[----:B------:R-:W-:Y:S02]  /*0140*/  VIADD R3, R0, 0x75bcd15 ;  /* 0x075bcd1500037836 */ /* 0x000fe40000000000 */
[----:B0-----:R0:W-:Y:S04]  /*0150*/  STG.E.64 desc[UR4][R4.64+0x8], R8 ;  /* 0x0000080804007986 */ /* 0x0011e8000c101b04 */
[----:B------:R0:W-:Y:S04]  /*0160*/  STG.E.64 desc[UR4][R4.64+0x10], R10 ;  /* 0x0000100a04007986 */ /* 0x0001e8000c101b04 */
[----:B------:R0:W-:Y:S01]  /*0170*/  STG.E.64 desc[UR4][R4.64], R2 ;  /* 0x0000000204007986 */ /* 0x0001e2000c101b04 */
[----:B------:R-:W-:Y:S05]  /*0180*/  @!P0 BRA `(.L_x_45) ;  /* 0x0000000c00408947 */ /* 0x000fea0003800000 */
[--C-:B------:R-:W-:Y:S01]  /*0190*/  SHF.R.S32.HI R0, RZ, 0x1f, R7.reuse ;  /* 0x0000001fff007819 */ /* 0x100fe20000011407 */
[----:B0-----:R-:W-:Y:S02]  /*01a0*/  IMAD.MOV.U32 R3, RZ, RZ, R7 ;  /* 0x000000ffff037224 */ /* 0x001fe400078e0007 */
[----:B------:R-:W-:-:S07]  /*01b0*/  IMAD.MOV.U32 R14, RZ, RZ, RZ ;  /* 0x000000ffff0e7224 */ /* 0x000fce00078e00ff */
.L_x_51:
[----:B------:R-:W-:Y:S01]  /*01c0*/  LOP3.LUT R16, R3, 0x3, RZ, 0xc0, !PT ;  /* 0x0000000303107812 */ /* 0x000fe200078ec0ff */
[----:B------:R-:W-:Y:S03]  /*01d0*/  BSSY.RECONVERGENT B1, `(.L_x_46) ;  /* 0x00000c5000017945 */ /* 0x000fe60003800200 */
[----:B------:R-:W-:-:S04]  /*01e0*/  ISETP.NE.U32.AND P0, PT, R16, RZ, PT ;  /* 0x000000ff1000720c */ /* 0x000fc80003f05070 */
[----:B------:R-:W-:-:S13]  /*01f0*/  ISETP.NE.AND.EX P0, PT, RZ, RZ, PT, P0 ;  /* 0x000000ffff00720c */ /* 0x000fda0003f05300 */
[----:B0-----:R-:W-:Y:S05]  /*0200*/  @!P0 BRA `(.L_x_47) ;  /* 0x0000000c00048947 */ /* 0x001fea0003800000 */
[----:B------:R-:W0:Y:S01]  /*0210*/  LDC.64 R10, c[0x4][RZ] ;  /* 0x01000000ff0a7b82 */ /* 0x000e220000000a00 */
[----:B------:R-:W-:Y:S02]  /*0220*/  IMAD.MOV.U32 R17, RZ, RZ, RZ ;  /* 0x000000ffff117224 */ /* 0x000fe400078e00ff */
[----:B0-----:R-:W-:-:S07]  /*0230*/  IMAD.WIDE.U32 R10, R14, 0xc80, R10 ;  /* 0x00000c800e0a7825 */ /* 0x001fce00078e000a */
.L_x_50:
[----:B0-----:R-:W-:Y:S01]  /*0240*/  IMAD.MOV.U32 R19, RZ, RZ, RZ ;  /* 0x000000ffff137224 */ /* 0x001fe200078e00ff */
[----:B------:R-:W-:Y:S01]  /*0250*/  CS2R R8, SRZ ;  /* 0x0000000000087805 */ /* 0x000fe2000001ff00 */
[----:B------:R-:W-:Y:S01]  /*0260*/  IMAD.MOV.U32 R21, RZ, RZ, RZ ;  /* 0x000000ffff157224 */ /* 0x000fe200078e00ff */
[----:B------:R-:W-:-:S07]  /*0270*/  CS2R R6, SRZ ;  /* 0x0000000000067805 */ /* 0x000fce000001ff00 */
.L_x_49:
[----:B------:R-:W-:-:S05]  /*0280*/  IMAD.WIDE.U32 R12, R21, 0x4, R4 ;  /* 0x00000004150c7825 */ /* 0x000fca00078e0004 */
[----:B------:R0:W5:Y:S01]  /*0290*/  LDG.E R18, desc[UR4][R12.64+0x4] ;  /* 0x000004040c127981 */ /* 0x000162000c1e1900 */
[----:B------:R-:W-:Y:S02]  /*02a0*/  IMAD.SHL.U32 R20, R21, 0x20, RZ ;  /* 0x0000002015147824 */ /* 0x000fe400078e00ff */
[----:B------:R-:W-:-:S07]  /*02b0*/  IMAD.MOV.U32 R23, RZ, RZ, RZ ;  /* 0x000000ffff177224 */ /* 0x000fce00078e00ff */
.L_x_48:
[----:B-----5:R-:W-:Y:S01]  /*02c0*/  SHF.R.U32.HI R24, RZ, R23, R18 ;  /* 0x00000017ff187219 */ /* 0x020fe20000011612 */
[----:B0-----:R-:W-:-:S03]  /*02d0*/  IMAD.IADD R12, R20, 0x1, R23 ;  /* 0x00000001140c7824 */ /* 0x001fc600078e0217 */
[----:B------:R-:W-:-:S04]  /*02e0*/  LOP3.LUT R13, R24, 0x1, RZ, 0xc0, !PT ;  /* 0x00000001180d7812 */ /* 0x000fc800078ec0ff */
[----:B------:R-:W-:Y:S01]  /*02f0*/  ISETP.NE.U32.AND P0, PT, R13, 0x1, PT ;  /* 0x000000010d00780c */ /* 0x000fe20003f05070 */
[----:B------:R-:W-:-:S03]  /*0300*/  IMAD R13, R12, 0x5, RZ ;  /* 0x000000050c0d7824 */ /* 0x000fc600078e02ff */
[----:B------:R-:W-:Y:S01]  /*0310*/  R2P PR, R24, 0x7e ;  /* 0x0000007e18007804 */ /* 0x000fe20000000000 */
[----:B------:R-:W-:-:S08]  /*0320*/  IMAD.WIDE.U32 R12, R13, 0x4, R10 ;  /* 0x000000040d0c7825 */ /* 0x000fd000078e000a */
[----:B------:R-:W2:Y:S04]  /*0330*/  @!P0 LDG.E R26, desc[UR4][R12.64+0x10] ;  /* 0x000010040c1a8981 */ /* 0x000ea8000c1e1900 */
[----:B------:R-:W3:Y:S04]  /*0340*/  @P1 LDG.E R28, desc[UR4][R12.64+0x24] ;  /* 0x000024040c1c1981 */ /* 0x000ee8000c1e1900 */
[----:B------:R-:W4:Y:S04]  /*0350*/  @!P0 LDG.E R22, desc[UR4][R12.64] ;  /* 0x000000040c168981 */ /* 0x000f28000c1e1900 */
[----:B------:R-:W4:Y:S04]  /*0360*/  @P2 LDG.E R25, desc[UR4][R12.64+0x38] ;  /* 0x000038040c192981 */ /* 0x000f28000c1e1900 */
[----:B------:R-:W4:Y:S01]  /*0370*/  @P1 LDG.E R27, desc[UR4][R12.64+0x20] ;  /* 0x000020040c1b1981 */ /* 0x000f22000c1e1900 */
[----:B--2---:R-:W-:-:S03]  /*0380*/  @!P0 LOP3.LUT R9, R9, R26, RZ, 0x3c, !PT ;  /* 0x0000001a09098212 */ /* 0x004fc600078e3cff */
[----:B------:R-:W2:Y:S01]  /*0390*/  @P3 LDG.E R26, desc[UR4][R12.64+0x4c] ;  /* 0x00004c040c1a3981 */ /* 0x000ea2000c1e1900 */
[----:B---3--:R-:W-:-:S03]  /*03a0*/  @P1 LOP3.LUT R9, R9, R28, RZ, 0x3c, !PT ;  /* 0x0000001c09091212 */ /* 0x008fc600078e3cff */
[----:B------:R-:W3:Y:S01]  /*03b0*/  @P4 LDG.E R28, desc[UR4][R12.64+0x60] ;  /* 0x000060040c1c4981 */ /* 0x000ee2000c1e1900 */
[----:B----4-:R-:W-:-:S03]  /*03c0*/  @!P0 LOP3.LUT R19, R19, R22, RZ, 0x3c, !PT ;  /* 0x0000001613138212 */ /* 0x010fc600078e3cff */
[----:B------:R-:W4:Y:S01]  /*03d0*/  @!P0 LDG.E R22, desc[UR4][R12.64+0x8] ;  /* 0x000008040c168981 */ /* 0x000f22000c1e1900 */
[----:B------:R-:W-:-:S03]  /*03e0*/  @P2 LOP3.LUT R9, R9, R25, RZ, 0x3c, !PT ;  /* 0x0000001909092212 */ /* 0x000fc600078e3cff */
[----:B------:R-:W3:Y:S01]  /*03f0*/  @!P0 LDG.E R25, desc[UR4][R12.64+0x4] ;  /* 0x000004040c198981 */ /* 0x000ee2000c1e1900 */
[----:B--2---:R-:W-:-:S03]  /*0400*/  @P3 LOP3.LUT R9, R9, R26, RZ, 0x3c, !PT ;  /* 0x0000001a09093212 */ /* 0x004fc600078e3cff */
[----:B------:R-:W2:Y:S01]  /*0410*/  @P5 LDG.E R26, desc[UR4][R12.64+0x74] ;  /* 0x000074040c1a5981 */ /* 0x000ea2000c1e1900 */
[----:B----4-:R-:W-:-:S03]  /*0420*/  @!P0 LOP3.LUT R7, R7, R22, RZ, 0x3c, !PT ;  /* 0x0000001607078212 */ /* 0x010fc600078e3cff */
[----:B------:R-:W4:Y:S01]  /*0430*/  @P1 LDG.E R22, desc[UR4][R12.64+0x14] ;  /* 0x000014040c161981 */ /* 0x000f22000c1e1900 */
[----:B---3--:R-:W-:-:S03]  /*0440*/  @!P0 LOP3.LUT R6, R6, R25, RZ, 0x3c, !PT ;  /* 0x0000001906068212 */ /* 0x008fc600078e3cff */
[----:B------:R-:W3:Y:S01]  /*0450*/  @!P0 LDG.E R25, desc[UR4][R12.64+0xc] ;  /* 0x00000c040c198981 */ /* 0x000ee2000c1e1900 */
[----:B------:R-:W-:-:S03]  /*0460*/  @P4 LOP3.LUT R9, R9, R28, RZ, 0x3c, !PT ;  /* 0x0000001c09094212 */ /* 0x000fc600078e3cff */
[----:B------:R-:W3:Y:S01]  /*0470*/  @P6 LDG.E R28, desc[UR4][R12.64+0x88] ;  /* 0x000088040c1c6981 */ /* 0x000ee2000c1e1900 */
[----:B--2---:R-:W-:-:S03]  /*0480*/  @P5 LOP3.LUT R9, R9, R26, RZ, 0x3c, !PT ;  /* 0x0000001a09095212 */ /* 0x004fc600078e3cff */
[----:B------:R-:W2:Y:S01]  /*0490*/  @P2 LDG.E R26, desc[UR4][R12.64+0x28] ;  /* 0x000028040c1a2981 */ /* 0x000ea2000c1e1900 */
[----:B----4-:R-:W-:-:S03]  /*04a0*/  @P1 LOP3.LUT R19, R19, R22, RZ, 0x3c, !PT ;  /* 0x0000001613131212 */ /* 0x010fc600078e3cff */
[----:B------:R-:W4:Y:S01]  /*04b0*/  @P1 LDG.E R22, desc[UR4][R12.64+0x1c] ;  /* 0x00001c040c161981 */ /* 0x000f22000c1e1900 */
[----:B---3--:R-:W-:-:S03]  /*04c0*/  @!P0 LOP3.LUT R8, R8, R25, RZ, 0x3c, !PT ;  /* 0x0000001908088212 */ /* 0x008fc600078e3cff */
[----:B------:R-:W3:Y:S01]  /*04d0*/  @P1 LDG.E R25, desc[UR4][R12.64+0x18] ;  /* 0x000018040c191981 */ /* 0x000ee2000c1e1900 */
[----:B------:R-:W-:-:S03]  /*04e0*/  @P1 LOP3.LUT R8, R8, R27, RZ, 0x3c, !PT ;  /* 0x0000001b08081212 */ /* 0x000fc600078e3cff */
[----:B------:R-:W3:Y:S01]  /*04f0*/  @P2 LDG.E R27, desc[UR4][R12.64+0x34] ;  /* 0x000034040c1b2981 */ /* 0x000ee2000c1e1900 */
[----:B--2---:R-:W-:-:S03]  /*0500*/  @P2 LOP3.LUT R19, R19, R26, RZ, 0x3c, !PT ;  /* 0x0000001a13132212 */ /* 0x004fc600078e3cff */
[----:B------:R-:W2:Y:S01]  /*0510*/  @P3 LDG.E R26, desc[UR4][R12.64+0x3c] ;  /* 0x00003c040c1a3981 */ /* 0x000ea2000c1e1900 */
[----:B----4-:R-:W-:-:S03]  /*0520*/  @P1 LOP3.LUT R7, R7, R22, RZ, 0x3c, !PT ;  /* 0x0000001607071212 */ /* 0x010fc600078e3cff */
[----:B------:R-:W4:Y:S01]  /*0530*/  @P2 LDG.E R22, desc[UR4][R12.64+0x30] ;  /* 0x000030040c162981 */ /* 0x000f22000c1e1900 */
[----:B---3--:R-:W-:-:S03]  /*0540*/  @P1 LOP3.LUT R6, R6, R25, RZ, 0x3c, !PT ;  /* 0x0000001906061212 */ /* 0x008fc600078e3cff */
        /* <DEDUP_REMOVED lines=25> */
[----:B------:R-:W-:Y:S02]  /*06e0*/  LOP3.LUT P0, RZ, R24, 0x80, RZ, 0xc0, !PT ;  /* 0x0000008018ff7812 */ /* 0x000fe4000780c0ff */
[----:B------:R-:W-:Y:S02]  /*06f0*/  @P5 LOP3.LUT R8, R8, R27, RZ, 0x3c, !PT ;  /* 0x0000001b08085212 */ /* 0x000fe400078e3cff */
[----:B------:R-:W3:Y:S01]  /*0700*/  @P6 LDG.E R27, desc[UR4][R12.64+0x84] ;  /* 0x000084040c1b6981 */ /* 0x000ee2000c1e1900 */
[----:B--2---:R-:W-:-:S08]  /*0710*/  @P6 LOP3.LUT R19, R19, R26, RZ, 0x3c, !PT ;  /* 0x0000001a13136212 */ /* 0x004fd000078e3cff */
        /* <DEDUP_REMOVED lines=13> */
[----:B------:R-:W-:Y:S02]  /*07f0*/  @P6 LOP3.LUT R9, R9, R28, RZ, 0x3c, !PT ;  /* 0x0000001c09096212 */ /* 0x000fe400078e3cff */
[----:B------:R-:W-:Y:S02]  /*0800*/  @P0 LOP3.LUT R8, R8, R27, RZ, 0x3c, !PT ;  /* 0x0000001b08080212 */ /* 0x000fe400078e3cff */
[----:B--2---:R-:W-:Y:S02]  /*0810*/  @P0 LOP3.LUT R9, R9, R26, RZ, 0x3c, !PT ;  /* 0x0000001a09090212 */ /* 0x004fe400078e3cff */
[----:B----4-:R-:W-:Y:S02]  /*0820*/  @P0 LOP3.LUT R7, R7, R22, RZ, 0x3c, !PT ;  /* 0x0000001607070212 */ /* 0x010fe400078e3cff */
[----:B---3--:R-:W-:Y:S02]  /*0830*/  @P0 LOP3.LUT R6, R6, R25, RZ, 0x3c, !PT ;  /* 0x0000001906060212 */ /* 0x008fe400078e3cff */
[----:B------:R-:W-:-:S13]  /*0840*/  R2P PR, R24.B1, 0x7f ;  /* 0x0000007f18007804 */ /* 0x000fda0000001000 */
[----:B------:R-:W2:Y:S04]  /*0850*/  @P0 LDG.E R25, desc[UR4][R12.64+0xa4] ;  /* 0x0000a4040c190981 */ /* 0x000ea8000c1e1900 */
[----:B------:R-:W3:Y:S04]  /*0860*/  @P0 LDG.E R22, desc[UR4][R12.64+0xa0] ;  /* 0x0000a0040c160981 */ /* 0x000ee8000c1e1900 */
        /* <DEDUP_REMOVED lines=8> */
[----:B--2---:R-:W-:-:S03]  /*08f0*/  @P0 LOP3.LUT R8, R8, R25, RZ, 0x3c, !PT ;  /* 0x0000001908080212 */ /* 0x004fc600078e3cff */
[----:B------:R-:W2:Y:S01]  /*0900*/  @P1 LDG.E R25, desc[UR4][R12.64+0xc0] ;  /* 0x0000c0040c191981 */ /* 0x000ea2000c1e1900 */
[----:B---3--:R-:W-:Y:S02]  /*0910*/  @P0 LOP3.LUT R9, R9, R22, RZ, 0x3c, !PT ;  /* 0x0000001609090212 */ /* 0x008fe400078e3cff */
[----:B------:R-:W-:Y:S01]  /*0920*/  LOP3.LUT P0, RZ, R24, 0x8000, RZ, 0xc0, !PT ;  /* 0x0000800018ff7812 */ /* 0x000fe2000780c0ff */
[----:B------:R-:W3:Y:S04]  /*0930*/  @P1 LDG.E R22, desc[UR4][R12.64+0xbc] ;  /* 0x0000bc040c161981 */ /* 0x000ee8000c1e1900 */
[----:B------:R-:W3:Y:S01]  /*0940*/  @P1 LDG.E R24, desc[UR4][R12.64+0xc4] ;  /* 0x0000c4040c181981 */ /* 0x000ee2000c1e1900 */
[----:B----4-:R-:W-:-:S03]  /*0950*/  @P1 LOP3.LUT R19, R19, R26, RZ, 0x3c, !PT ;  /* 0x0000001a13131212 */ /* 0x010fc600078e3cff */
        /* <DEDUP_REMOVED lines=8> */
[----:B------:R-:W-:-:S03]  /*09e0*/  @P1 LOP3.LUT R9, R9, R24, RZ, 0x3c, !PT ;  /* 0x0000001809091212 */ /* 0x000fc600078e3cff */
[----:B------:R-:W3:Y:S01]  /*09f0*/  @P3 LDG.E R24, desc[UR4][R12.64+0xdc] ;  /* 0x0000dc040c183981 */ /* 0x000ee2000c1e1900 */
[----:B----4-:R-:W-:-:S03]  /*0a00*/  @P2 LOP3.LUT R19, R19, R26, RZ, 0x3c, !PT ;  /* 0x0000001a13132212 */ /* 0x010fc600078e3cff */
[----:B------:R-:W4:Y:S01]  /*0a10*/  @P4 LDG.E R26, desc[UR4][R12.64+0xf0] ;  /* 0x0000f0040c1a4981 */ /* 0x000f22000c1e1900 */
[----:B--2---:R-:W-:-:S03]  /*0a20*/  @P2 LOP3.LUT R6, R6, R25, RZ, 0x3c, !PT ;  /* 0x0000001906062212 */ /* 0x004fc600078e3cff */
[----:B------:R-:W2:Y:S01]  /*0a30*/  @P3 LDG.E R25, desc[UR4][R12.64+0xe0] ;  /* 0x0000e0040c193981 */ /* 0x000ea2000c1e1900 */
[----:B---3--:R-:W-:-:S03]  /*0a40*/  @P2 LOP3.LUT R7, R7, R22, RZ, 0x3c, !PT ;  /* 0x0000001607072212 */ /* 0x008fc600078e3cff */
[----:B------:R-:W3:Y:S01]  /*0a50*/  @P2 LDG.E R22, desc[UR4][R12.64+0xd8] ;  /* 0x0000d8040c162981 */ /* 0x000ee2000c1e1900 */
[----:B------:R-:W-:-:S03]  /*0a60*/  @P3 LOP3.LUT R19, R19, R24, RZ, 0x3c, !PT ;  /* 0x0000001813133212 */ /* 0x000fc600078e3cff */
[----:B------:R-:W4:Y:S01]  /*0a70*/  @P3 LDG.E R24, desc[UR4][R12.64+0xe4] ;  /* 0x0000e4040c183981 */ /* 0x000f22000c1e1900 */
[----:B--2---:R-:W-:-:S03]  /*0a80*/  @P3 LOP3.LUT R6, R6, R25, RZ, 0x3c, !PT ;  /* 0x0000001906063212 */ /* 0x004fc600078e3cff */
[----:B------:R-:W2:Y:S01]  /*0a90*/  @P3 LDG.E R25, desc[UR4][R12.64+0xe8] ;  /* 0x0000e8040c193981 */ /* 0x000ea2000c1e1900 */
[----:B---3--:R-:W-:-:S03]  /*0aa0*/  @P2 LOP3.LUT R9, R9, R22, RZ, 0x3c, !PT ;  /* 0x0000001609092212 */ /* 0x008fc600078e3cff */
[----:B------:R-:W3:Y:S01]  /*0ab0*/  @P3 LDG.E R22, desc[UR4][R12.64+0xec] ;  /* 0x0000ec040c163981 */ /* 0x000ee2000c1e1900 */
[----:B----4-:R-:W-:-:S03]  /*0ac0*/  @P3 LOP3.LUT R7, R7, R24, RZ, 0x3c, !PT ;  /* 0x0000001807073212 */ /* 0x010fc600078e3cff */
        /* <DEDUP_REMOVED lines=35> */
[----:B------:R-:W-:-:S05]  /*0d00*/  VIADD R23, R23, 0x10 ;  /* 0x0000001017177836 */ /* 0x000fca0000000000 */
[----:B------:R-:W-:Y:S02]  /*0d10*/  ISETP.NE.AND P1, PT, R23, 0x20, PT ;  /* 0x000000201700780c */ /* 0x000fe40003f25270 */
[----:B------:R-:W-:Y:S02]  /*0d20*/  @P0 LOP3.LUT R19, R19, R26, RZ, 0x3c, !PT ;  /* 0x0000001a13130212 */ /* 0x000fe400078e3cff */
[----:B------:R-:W-:Y:S02]  /*0d30*/  @P0 LOP3.LUT R6, R6, R27, RZ, 0x3c, !PT ;  /* 0x0000001b06060212 */ /* 0x000fe400078e3cff */
[----:B--2---:R-:W-:-:S04]  /*0d40*/  @P6 LOP3.LUT R8, R8, R25, RZ, 0x3c, !PT ;  /* 0x0000001908086212 */ /* 0x004fc800078e3cff */
[----:B------:R-:W-:Y:S02]  /*0d50*/  @P0 LOP3.LUT R8, R8, R29, RZ, 0x3c, !PT ;  /* 0x0000001d08080212 */ /* 0x000fe400078e3cff */
[----:B---3--:R-:W-:Y:S02]  /*0d60*/  @P0 LOP3.LUT R7, R7, R22, RZ, 0x3c, !PT ;  /* 0x0000001607070212 */ /* 0x008fe400078e3cff */
[----:B----4-:R-:W-:Y:S01]  /*0d70*/  @P0 LOP3.LUT R9, R9, R24, RZ, 0x3c, !PT ;  /* 0x0000001809090212 */ /* 0x010fe200078e3cff */
[----:B------:R-:W-:Y:S06]  /*0d80*/  @P1 BRA `(.L_x_48) ;  /* 0xfffffff4004c1947 */ /* 0x000fec000383ffff */
[----:B------:R-:W-:-:S05]  /*0d90*/  VIADD R21, R21, 0x1 ;  /* 0x0000000115157836 */ /* 0x000fca0000000000 */
[----:B------:R-:W-:-:S13]  /*0da0*/  ISETP.NE.AND P0, PT, R21, 0x5, PT ;  /* 0x000000051500780c */ /* 0x000fda0003f05270 */
[----:B------:R-:W-:Y:S05]  /*0db0*/  @P0 BRA `(.L_x_49) ;  /* 0xfffffff400300947 */ /* 0x000fea000383ffff */
[----:B------:R0:W-:Y:S01]  /*0dc0*/  STG.E.64 desc[UR4][R4.64+0x8], R6 ;  /* 0x0000080604007986 */ /* 0x0001e2000c101b04 */
[----:B------:R-:W-:-:S03]  /*0dd0*/  VIADD R17, R17, 0x1 ;  /* 0x0000000111117836 */ /* 0x000fc60000000000 */
[----:B------:R0:W-:Y:S02]  /*0de0*/  STG.E.64 desc[UR4][R4.64+0x10], R8 ;  /* 0x0000100804007986 */ /* 0x0001e4000c101b04 */
[----:B------:R-:W-:Y:S02]  /*0df0*/  ISETP.GE.U32.AND P0, PT, R17, R16, PT ;  /* 0x000000101100720c */ /* 0x000fe40003f06070 */
[----:B------:R0:W-:Y:S11]  /*0e00*/  STG.E desc[UR4][R4.64+0x4], R19 ;  /* 0x0000041304007986 */ /* 0x0001f6000c101904 */
[----:B------:R-:W-:Y:S05]  /*0e10*/  @!P0 BRA `(.L_x_50) ;  /* 0xfffffff400088947 */ /* 0x000fea000383ffff */
.L_x_47:
[----:B------:R-:W-:Y:S05]  /*0e20*/  BSYNC.RECONVERGENT B1 ;  /* 0x0000000000017941 */ /* 0x000fea0003800200 */
.L_x_46:
[C---:B------:R-:W-:Y:S01]  /*0e30*/  ISETP.GE.U32.AND P0, PT, R3.reuse, 0x4, PT ;  /* 0x000000040300780c */ /* 0x040fe20003f06070 */
[----:B------:R-:W-:Y:S01]  /*0e40*/  VIADD R14, R14, 0x1 ;  /* 0x000000010e0e7836 */ /* 0x000fe20000000000 */
[--C-:B------:R-:W-:Y:S02]  /*0e50*/  SHF.R.U64 R3, R3, 0x2, R0.reuse ;  /* 0x0000000203037819 */ /* 0x100fe40000001200 */
[----:B------:R-:W-:Y:S02]  /*0e60*/  ISETP.GE.U32.AND.EX P0, PT, R0, RZ, PT, P0 ;  /* 0x000000ff0000720c */ /* 0x000fe40003f06100 */
[----:B------:R-:W-:-:S11]  /*0e70*/  SHF.R.U32.HI R0, RZ, 0x2, R0 ;  /* 0x00000002ff007819 */ /* 0x000fd60000011600 */
[----:B------:R-:W-:Y:S05]  /*0e80*/  @P0 BRA `(.L_x_51) ;  /* 0xfffffff000cc0947 */ /* 0x000fea000383ffff */
.L_x_45:
[----:B------:R-:W-:Y:S05]  /*0e90*/  BSYNC.RECONVERGENT B0 ;  /* 0x0000000000007941 */ /* 0x000fea0003800200 */
.L_x_44:
[----:B------:R-:W-:Y:S01]  /*0ea0*/  BSSY.RECONVERGENT B0, `(.L_x_52) ;  /* 0x00000d1000007945 */ /* 0x000fe20003800200 */
[----:B------:R-:W-:Y:S02]  /*0eb0*/  IMAD.MOV.U32 R0, RZ, RZ, RZ ;  /* 0x000000ffff007224 */ /* 0x000fe400078e00ff */
[----:B0-----:R-:W-:Y:S02]  /*0ec0*/  IMAD.MOV.U32 R3, RZ, RZ, R15 ;  /* 0x000000ffff037224 */ /* 0x001fe400078e000f */
[----:B------:R-:W-:-:S07]  /*0ed0*/  IMAD.MOV.U32 R14, RZ, RZ, RZ ;  /* 0x000000ffff0e7224 */ /* 0x000fce00078e00ff */
.L_x_58:
        /* <DEDUP_REMOVED lines=8> */
.L_x_57:
[----:B0-----:R-:W-:Y:S01]  /*0f60*/  IMAD.MOV.U32 R19, RZ, RZ, RZ ;  /* 0x000000ffff137224 */ /* 0x001fe200078e00ff */
[----:B------:R-:W-:Y:S01]  /*0f70*/  CS2R R8, SRZ ;  /* 0x0000000000087805 */ /* 0x000fe2000001ff00 */
[----:B------:R-:W-:Y:S01]  /*0f80*/  IMAD.MOV.U32 R21, RZ, RZ, RZ ;  /* 0x000000ffff157224 */ /* 0x000fe200078e00ff */
[----:B------:R-:W-:-:S07]  /*0f90*/  CS2R R6, SRZ ;  /* 0x0000000000067805 */ /* 0x000fce000001ff00 */
.L_x_56:
[----:B------:R-:W-:-:S05]  /*0fa0*/  IMAD.WIDE.U32 R12, R21, 0x4, R4 ;  /* 0x00000004150c7825 */ /* 0x000fca00078e0004 */
[----:B------:R0:W5:Y:S01]  /*0fb0*/  LDG.E R18, desc[UR4][R12.64+0x4] ;  /* 0x000004040c127981 */ /* 0x000162000c1e1900 */
[----:B------:R-:W-:Y:S02]  /*0fc0*/  IMAD.SHL.U32 R20, R21, 0x20, RZ ;  /* 0x0000002015147824 */ /* 0x000fe400078e00ff */
[----:B------:R-:W-:-:S07]  /*0fd0*/  IMAD.MOV.U32 R23, RZ, RZ, RZ ;  /* 0x000000ffff177224 */ /* 0x000fce00078e00ff */
.L_x_55:
        /* <DEDUP_REMOVED lines=182> */
.L_x_54:
[----:B------:R-:W-:Y:S05]  /*1b40*/  BSYNC.RECONVERGENT B1 ;  /* 0x0000000000017941 */ /* 0x000fea0003800200 */
.L_x_53:
[C---:B------:R-:W-:Y:S01]  /*1b50*/  ISETP.GT.U32.AND P0, PT, R3.reuse, 0x3, PT ;  /* 0x000000030300780c */ /* 0x040fe20003f04070 */
[----:B------:R-:W-:Y:S01]  /*1b60*/  VIADD R0, R0, 0x1 ;  /* 0x0000000100007836 */ /* 0x000fe20000000000 */
[--C-:B------:R-:W-:Y:S02]  /*1b70*/  SHF.R.U64 R3, R3, 0x2, R14.reuse ;  /* 0x0000000203037819 */ /* 0x100fe4000000120e */
[----:B------:R-:W-:Y:S02]  /*1b80*/  ISETP.GT.U32.AND.EX P0, PT, R14, RZ, PT, P0 ;  /* 0x000000ff0e00720c */ /* 0x000fe40003f04100 */
[----:B------:R-:W-:-:S11]  /*1b90*/  SHF.R.U32.HI R14, RZ, 0x2, R14 ;  /* 0x00000002ff0e7819 */ /* 0x000fd6000001160e */
[----:B------:R-:W-:Y:S05]  /*1ba0*/  @P0 BRA `(.L_x_58) ;  /* 0xfffffff000cc0947 */ /* 0x000fea000383ffff */
[----:B------:R-:W-:Y:S05]  /*1bb0*/  BSYNC.RECONVERGENT B0 ;  /* 0x0000000000007941 */ /* 0x000fea0003800200 */
.L_x_52:
[----:B------:R-:W-:Y:S01]  /*1bc0*/  IMAD R15, R15, 0x587c5, R2 ;  /* 0x000587c50f0f7824 */ /* 0x000fe200078e0202 */
[----:B------:R-:W-:Y:S04]  /*1bd0*/  STG.E.64 desc[UR4][R4.64+0x18], RZ ;  /* 0x000018ff04007986 */ /* 0x000fe8000c101b04 */
[----:B------:R-:W-:Y:S04]  /*1be0*/  STG.E desc[UR4][R4.64+0x20], RZ ;  /* 0x000020ff04007986 */ /* 0x000fe8000c101904 */
[----:B------:R-:W-:Y:S04]  /*1bf0*/  STG.E.64 desc[UR4][R4.64+0x28], RZ ;  /* 0x000028ff04007986 */ /* 0x000fe8000c101b04 */
[----:B------:R-:W-:Y:S01]  /*1c00*/  STG.E desc[UR4][R4.64], R15 ;  /* 0x0000000f04007986 */ /* 0x000fe2000c101904 */
[----:B------:R-:W-:Y:S05]  /*1c10*/  EXIT ;  /* 0x000000000000794d */ /* 0x000fea0003800000 */
.L_x_59:
        /* <DEDUP_REMOVED lines=14> */
.L_x_559:


//--------------------- .text._Z12computeLocalPiiS_ --------------------------
	.section	.text._Z12computeLocalPiiS_,"ax",@progbits
	.align	128
        .global         _Z12computeLocalPiiS_
        .type           _Z12computeLocalPiiS_,@function
        .size           _Z12computeLocalPiiS_,(.L_x_560 - _Z12computeLocalPiiS_)
        .other          _Z12computeLocalPiiS_,@"STO_CUDA_ENTRY STV_DEFAULT"
_Z12computeLocalPiiS_:
.text._Z12computeLocalPiiS_:
[----:B------:R-:W-:Y:S01]  /*0000*/  LDC R1, c[0x0][0x37c] ;  /* 0x0000df00ff017b82 */ /* 0x000fe20000000800 */
[----:B------:R-:W0:Y:S07]  /*0010*/  S2R R7, SR_TID.X ;  /* 0x0000000000077919 */ /* 0x000e2e0000002100 */
[----:B------:R-:W1:Y:S01]  /*0020*/  LDC R0, c[0x0][0x388] ;  /* 0x0000e200ff007b82 */ /* 0x000e620000000800 */
[----:B------:R-:W2:Y:S07]  /*0030*/  LDCU.64 UR4, c[0x0][0x358] ;  /* 0x00006b00ff0477ac */ /* 0x000eae0008000a00 */
[----:B------:R-:W0:Y:S08]  /*0040*/  S2UR UR6, SR_CTAID.X ;  /* 0x00000000000679c3 */ /* 0x000e300000002500 */
[----:B------:R-:W3:Y:S01]  /*0050*/  LDC.64 R2, c[0x0][0x380] ;  /* 0x0000e000ff027b82 */ /* 0x000ee20000000a00 */
[----:B-1----:R-:W-:-:S05]  /*0060*/  IADD3 R0, PT, PT, R0, -0x1, RZ ;  /* 0xffffffff00007810 */ /* 0x002fca0007ffe0ff */
[----:B0-----:R-:W-:-:S05]  /*0070*/  IMAD R7, R0, UR6, R7 ;  /* 0x0000000600077c24 */ /* 0x001fca000f8e0207 */
[----:B------:R-:W-:-:S05]  /*0080*/  IADD3 R5, PT, PT, R7, UR6, RZ ;  /* 0x0000000607057c10 */ /* 0x000fca000fffe0ff */
[----:B---3--:R-:W-:Y:S02]  /*0090*/  IMAD.WIDE R2, R5, 0x4, R2 ;  /* 0x0000000405027825 */ /* 0x008fe400078e0202 */
[----:B------:R-:W0:Y:S03]  /*00a0*/  LDC.64 R4, c[0x0][0x390] ;  /* 0x0000e400ff047b82 */ /* 0x000e260000000a00 */
[----:B--2---:R-:W2:Y:S04]  /*00b0*/  LDG.E R0, desc[UR4][R2.64+0x4] ;  /* 0x0000040402007981 */ /* 0x004ea8000c1e1900 */
[----:B------:R-:W2:Y:S01]  /*00c0*/  LDG.E R9, desc[UR4][R2.64] ;  /* 0x0000000402097981 */ /* 0x000ea2000c1e1900 */
[----:B0-----:R-:W-:Y:S01]  /*00d0*/  IMAD.WIDE R4, R7, 0x4, R4 ;  /* 0x0000000407047825 */ /* 0x001fe200078e0204 */
[----:B--2---:R-:W-:-:S05]  /*00e0*/  IADD3 R9, PT, PT, R0, -R9, RZ ;  /* 0x8000000900097210 */ /* 0x004fca0007ffe0ff */
[----:B------:R-:W-:Y:S01]  /*00f0*/  STG.E desc[UR4][R4.64], R9 ;  /* 0x0000000904007986 */ /* 0x000fe2000c101904 */
[----:B------:R-:W-:Y:S05]  /*0100*/  EXIT ;  /* 0x000000000000794d */ /* 0x000fea0003800000 */
.L_x_60:
        /* <DEDUP_REMOVED lines=15> */
.L_x_560:


//--------------------- .text._Z15computeVelocityPfiiS_fii --------------------------
	.section	.text._Z15computeVelocityPfiiS_fii,"ax",@progbits
	.align	128
        .global         _Z15computeVelocityPfiiS_fii
        .type           _Z15computeVelocityPfiiS_fii,@function
        .size           _Z15computeVelocityPfiiS_fii,(.L_x_561 - _Z15computeVelocityPfiiS_fii)
        .other          _Z15computeVelocityPfiiS_fii,@"STO_CUDA_ENTRY STV_DEFAULT"
_Z15computeVelocityPfiiS_fii:
.text._Z15computeVelocityPfiiS_fii:
[----:B------:R-:W-:Y:S01]  /*0000*/  LDC R1, c[0x0][0x37c] ;  /* 0x0000df00ff017b82 */ /* 0x000fe20000000800 */
[----:B------:R-:W0:Y:S01]  /*0010*/  S2R R11, SR_TID.X ;  /* 0x00000000000b7919 */ /* 0x000e220000002100 */
[----:B------:R-:W1:Y:S01]  /*0020*/  LDCU UR4, c[0x0][0x388] ;  /* 0x00007100ff0477ac */ /* 0x000e620008000800 */
[----:B------:R-:W-:Y:S01]  /*0030*/  HFMA2 R6, -RZ, RZ, 0, 0 ;  /* 0x00000000ff067431 */ /* 0x000fe200000001ff */
[----:B------:R-:W2:Y:S01]  /*0040*/  LDCU.64 UR8, c[0x0][0x358] ;  /* 0x00006b00ff0877ac */ /* 0x000ea20008000a00 */
[----:B-1----:R-:W-:Y:S02]  /*0050*/  UISETP.GE.AND UP0, UPT, UR4, 0x1, UPT ;  /* 0x000000010400788c */ /* 0x002fe4000bf06270 */
[----:B0-----:R-:W-:-:S07]  /*0060*/  IMAD R0, R11, UR4, RZ ;  /* 0x000000040b007c24 */ /* 0x001fce000f8e02ff */
[----:B--2---:R-:W-:Y:S05]  /*0070*/  BRA.U !UP0, `(.L_x_61) ;  /* 0x0000000108507547 */ /* 0x004fea000b800000 */
[----:B------:R-:W0:Y:S01]  /*0080*/  LDC R8, c[0x0][0x38c] ;  /* 0x0000e300ff087b82 */ /* 0x000e220000000800 */
[----:B------:R-:W-:Y:S01]  /*0090*/  BSSY.RECONVERGENT B0, `(.L_x_61) ;  /* 0x0000012000007945 */ /* 0x000fe20003800200 */
[----:B------:R-:W-:Y:S01]  /*00a0*/  MOV R7, RZ ;  /* 0x000000ff00077202 */ /* 0x000fe20000000f00 */
[----:B------:R-:W1:Y:S05]  /*00b0*/  LDCU UR5, c[0x0][0x388] ;  /* 0x00007100ff0577ac */ /* 0x000e6a0008000800 */
[----:B------:R-:W2:Y:S02]  /*00c0*/  LDC.64 R4, c[0x0][0x380] ;  /* 0x0000e000ff047b82 */ /* 0x000ea40000000a00 */
.L_x_63:
[----:B0-----:R-:W-:-:S04]  /*00d0*/  IMAD R3, R0, R8, R7 ;  /* 0x0000000800037224 */ /* 0x001fc800078e0207 */
[----:B--2---:R-:W-:-:S06]  /*00e0*/  IMAD.WIDE R2, R3, 0x4, R4 ;  /* 0x0000000403027825 */ /* 0x004fcc00078e0204 */
[----:B------:R-:W2:Y:S02]  /*00f0*/  LDG.E R2, desc[UR8][R2.64] ;  /* 0x0000000802027981 */ /* 0x000ea4000c1e1900 */
[----:B--2---:R-:W-:-:S13]  /*0100*/  FSETP.GE.AND P0, PT, R2, -55, PT ;  /* 0xc25c00000200780b */ /* 0x004fda0003f06000 */
[----:B------:R-:W-:Y:S05]  /*0110*/  @P0 BRA `(.L_x_62) ;  /* 0x0000000000100947 */ /* 0x000fea0003800000 */
[----:B------:R-:W-:-:S04]  /*0120*/  IADD3 R7, PT, PT, R7, 0x1, RZ ;  /* 0x0000000107077810 */ /* 0x000fc80007ffe0ff */
[----:B-1----:R-:W-:-:S13]  /*0130*/  ISETP.NE.AND P0, PT, R7, UR5, PT ;  /* 0x0000000507007c0c */ /* 0x002fda000bf05270 */
[----:B------:R-:W-:Y:S05]  /*0140*/  @P0 BRA `(.L_x_63) ;  /* 0xfffffffc00e00947 */ /* 0x000fea000383ffff */
[----:B------:R-:W-:Y:S05]  /*0150*/  BRA `(.L_x_64) ;  /* 0x0000000000147947 */ /* 0x000fea0003800000 */
.L_x_62:
[----:B------:R-:W0:Y:S01]  /*0160*/  LDCU UR4, c[0x0][0x398] ;  /* 0x00007300ff0477ac */ /* 0x000e220008000800 */
[----:B------:R-:W-:-:S05]  /*0170*/  IADD3 R2, PT, PT, -R0, RZ, RZ ;  /* 0x000000ff00027210 */ /* 0x000fca0007ffe1ff */
[----:B------:R-:W-:-:S05]  /*0180*/  IMAD R7, R8, R2, R7 ;  /* 0x0000000208077224 */ /* 0x000fca00078e0207 */
[----:B------:R-:W-:-:S05]  /*0190*/  I2FP.F32.S32 R7, R7 ;  /* 0x0000000700077245 */ /* 0x000fca0000201400 */
[----:B0-----:R-:W-:-:S07]  /*01a0*/  FMUL R6, R7, UR4 ;  /* 0x0000000407067c20 */ /* 0x001fce0008400000 */
.L_x_64:
[----:B-1----:R-:W-:Y:S05]  /*01b0*/  BSYNC.RECONVERGENT B0 ;  /* 0x0000000000007941 */ /* 0x002fea0003800200 */
.L_x_61:
[----:B------:R-:W0:Y:S01]  /*01c0*/  LDCU.64 UR6, c[0x0][0x388] ;  /* 0x00007100ff0677ac */ /* 0x000e220008000a00 */
[----:B------:R-:W-:Y:S01]  /*01d0*/  MOV R7, RZ ;  /* 0x000000ff00077202 */ /* 0x000fe20000000f00 */
[----:B0-----:R-:W-:-:S09]  /*01e0*/  UISETP.GE.AND UP0, UPT, UR6, 0x1, UPT ;  /* 0x000000010600788c */ /* 0x001fd2000bf06270 */
[----:B------:R-:W-:Y:S05]  /*01f0*/  BRA.U !UP0, `(.L_x_65) ;  /* 0x0000000108587547 */ /* 0x000fea000b800000 */
[----:B------:R-:W0:Y:S01]  /*0200*/  LDC R13, c[0x0][0x38c] ;  /* 0x0000e300ff0d7b82 */ /* 0x000e220000000800 */
[----:B------:R-:W-:Y:S01]  /*0210*/  UIADD3 UR4, UPT, UPT, UR7, -0x1, URZ ;  /* 0xffffffff07047890 */ /* 0x000fe2000fffe0ff */
[----:B------:R-:W-:Y:S01]  /*0220*/  BSSY.RECONVERGENT B0, `(.L_x_65) ;  /* 0x0000013000007945 */ /* 0x000fe20003800200 */
[----:B------:R-:W-:Y:S02]  /*0230*/  UIMAD UR5, UR6, UR7, URZ ;  /* 0x00000007060572a4 */ /* 0x000fe4000f8e02ff */
[----:B------:R-:W-:-:S03]  /*0240*/  UIMAD UR4, UR4, UR6, URZ ;  /* 0x00000006040472a4 */ /* 0x000fc6000f8e02ff */
[----:B------:R-:W1:Y:S03]  /*0250*/  LDC.64 R4, c[0x0][0x380] ;  /* 0x0000e000ff047b82 */ /* 0x000e660000000a00 */
[----:B------:R-:W-:-:S07]  /*0260*/  MOV R9, UR4 ;  /* 0x0000000400097c02 */ /* 0x000fce0008000f00 */
.L_x_67:
[----:B0-----:R-:W-:-:S04]  /*0270*/  IMAD R3, R0, R13, R9 ;  /* 0x0000000d00037224 */ /* 0x001fc800078e0209 */
[----:B-1----:R-:W-:-:S06]  /*0280*/  IMAD.WIDE R2, R3, 0x4, R4 ;  /* 0x0000000403027825 */ /* 0x002fcc00078e0204 */
[----:B------:R-:W2:Y:S02]  /*0290*/  LDG.E R2, desc[UR8][R2.64] ;  /* 0x0000000802027981 */ /* 0x000ea4000c1e1900 */
[----:B--2---:R-:W-:-:S13]  /*02a0*/  FSETP.GE.AND P0, PT, R2, -55, PT ;  /* 0xc25c00000200780b */ /* 0x004fda0003f06000 */
[----:B------:R-:W-:Y:S05]  /*02b0*/  @P0 BRA `(.L_x_66) ;  /* 0x0000000000100947 */ /* 0x000fea0003800000 */
[----:B------:R-:W-:-:S04]  /*02c0*/  IADD3 R9, PT, PT, R9, 0x1, RZ ;  /* 0x0000000109097810 */ /* 0x000fc80007ffe0ff */
[----:B------:R-:W-:-:S13]  /*02d0*/  ISETP.GE.AND P0, PT, R9, UR5, PT ;  /* 0x0000000509007c0c */ /* 0x000fda000bf06270 */
[----:B------:R-:W-:Y:S05]  /*02e0*/  @!P0 BRA `(.L_x_67) ;  /* 0xfffffffc00e08947 */ /* 0x000fea000383ffff */
[----:B------:R-:W-:Y:S05]  /*02f0*/  BRA `(.L_x_68) ;  /* 0x0000000000147947 */ /* 0x000fea0003800000 */
.L_x_66:
[----:B------:R-:W0:Y:S01]  /*0300*/  LDCU UR6, c[0x0][0x398] ;  /* 0x00007300ff0677ac */ /* 0x000e220008000800 */
[----:B------:R-:W-:-:S05]  /*0310*/  IMAD R0, R0, R13, UR4 ;  /* 0x0000000400007e24 */ /* 0x000fca000f8e020d */
[----:B------:R-:W-:-:S04]  /*0320*/  IADD3 R0, PT, PT, -R0, R9, RZ ;  /* 0x0000000900007210 */ /* 0x000fc80007ffe1ff */
[----:B------:R-:W-:-:S05]  /*0330*/  I2FP.F32.S32 R0, R0 ;  /* 0x0000000000007245 */ /* 0x000fca0000201400 */
[----:B0-----:R-:W-:-:S07]  /*0340*/  FMUL R7, R0, UR6 ;  /* 0x0000000600077c20 */ /* 0x001fce0008400000 */
.L_x_68:
[----:B------:R-:W-:Y:S05]  /*0350*/  BSYNC.RECONVERGENT B0 ;  /* 0x0000000000007941 */ /* 0x000fea0003800200 */
.L_x_65:
[----:B------:R-:W0:Y:S01]  /*0360*/  LDC.64 R2, c[0x0][0x390] ;  /* 0x0000e400ff027b82 */ /* 0x000e220000000a00 */
[----:B------:R-:W-:Y:S01]  /*0370*/  FADD R7, R7, -R6 ;  /* 0x8000000607077221 */ /* 0x000fe20000000000 */
[----:B0-----:R-:W-:-:S05]  /*0380*/  IMAD.WIDE.U32 R2, R11, 0x4, R2 ;  /* 0x000000040b027825 */ /* 0x001fca00078e0002 */
[----:B------:R-:W-:Y:S01]  /*0390*/  STG.E desc[UR8][R2.64], R7 ;  /* 0x0000000702007986 */ /* 0x000fe2000c101908 */
[----:B------:R-:W-:Y:S05]  /*03a0*/  EXIT ;  /* 0x000000000000794d */ /* 0x000fea0003800000 */
.L_x_69:
        /* <DEDUP_REMOVED lines=13> */
.L_x_561:


//--------------------- .text._Z14update_voltagePfS_ii --------------------------
	.section	.text._Z14update_voltagePfS_ii,"ax",@progbits
	.align	128
        .global         _Z14update_voltagePfS_ii
        .type           _Z14update_voltagePfS_ii,@function
        .size           _Z14update_voltagePfS_ii,(.L_x_562 - _Z14update_voltagePfS_ii)
        .other          _Z14update_voltagePfS_ii,@"STO_CUDA_ENTRY STV_DEFAULT"
_Z14update_voltagePfS_ii:
.text._Z14update_voltagePfS_ii:
[----:B------:R-:W-:Y:S08]  /*0000*/  LDC R1, c[0x0][0x37c] ;  /* 0x0000df00ff017b82 */ /* 0x000ff00000000800 */
[----:B------:R-:W0:Y:S02]  /*0010*/  LDC R0, c[0x0][0x394] ;  /* 0x0000e500ff007b82 */ /* 0x000e240000000800 */
[----:B0-----:R-:W-:-:S13]  /*0020*/  ISETP.GE.AND P0, PT, R0, 0x1, PT ;  /* 0x000000010000780c */ /* 0x001fda0003f06270 */
[----:B------:R-:W-:Y:S05]  /*0030*/  @!P0 EXIT ;  /* 0x000000000000894d */ /* 0x000fea0003800000 */
[----:B------:R-:W0:Y:S01]  /*0040*/  S2R R5, SR_TID.X ;  /* 0x0000000000057919 */ /* 0x000e220000002100 */
[----:B------:R-:W1:Y:S01]  /*0050*/  S2UR UR6, SR_CTAID.X ;  /* 0x00000000000679c3 */ /* 0x000e620000002500 */
[----:B------:R-:W2:Y:S01]  /*0060*/  LDCU.64 UR4, c[0x0][0x358] ;  /* 0x00006b00ff0477ac */ /* 0x000ea20008000a00 */
[----:B------:R-:W-:Y:S06]  /*0070*/  BSSY.RECONVERGENT B0, `(.L_x_70) ;  /* 0x000001b000007945 */ /* 0x000fec0003800200 */
[----:B------:R-:W1:Y:S01]  /*0080*/  LDC R6, c[0x0][0x390] ;  /* 0x0000e400ff067b82 */ /* 0x000e620000000800 */
[----:B0-----:R-:W-:-:S05]  /*0090*/  IMAD R5, R5, R0, RZ ;  /* 0x0000000005057224 */ /* 0x001fca00078e02ff */
[----:B------:R-:W-:-:S04]  /*00a0*/  IADD3 R0, PT, PT, R5, R0, RZ ;  /* 0x0000000005007210 */ /* 0x000fc80007ffe0ff */
[----:B------:R-:W-:-:S05]  /*00b0*/  VIADDMNMX R2, R5, 0x1, R0, !PT ;  /* 0x0000000105027846 */ /* 0x000fca0007800100 */
[----:B------:R-:W-:Y:S01]  /*00c0*/  IMAD.IADD R3, R2, 0x1, -R5 ;  /* 0x0000000102037824 */ /* 0x000fe200078e0a05 */
[----:B------:R-:W-:-:S04]  /*00d0*/  IADD3 R2, PT, PT, R5, -R2, RZ ;  /* 0x8000000205027210 */ /* 0x000fc80007ffe0ff */
[----:B------:R-:W-:Y:S01]  /*00e0*/  LOP3.LUT P1, R4, R3, 0x3, RZ, 0xc0, !PT ;  /* 0x0000000303047812 */ /* 0x000fe2000782c0ff */
[----:B------:R-:W-:Y:S01]  /*00f0*/  IMAD.MOV.U32 R3, RZ, RZ, R5 ;  /* 0x000000ffff037224 */ /* 0x000fe200078e0005 */
[----:B------:R-:W-:Y:S01]  /*0100*/  ISETP.GT.U32.AND P0, PT, R2, -0x4, PT ;  /* 0xfffffffc0200780c */ /* 0x000fe20003f04070 */
[----:B-1----:R-:W-:-:S10]  /*0110*/  IMAD R2, R6, UR6, RZ ;  /* 0x0000000606027c24 */ /* 0x002fd4000f8e02ff */
[----:B--2---:R-:W-:Y:S05]  /*0120*/  @!P1 BRA `(.L_x_71) ;  /* 0x00000000003c9947 */ /* 0x004fea0003800000 */
[----:B------:R-:W0:Y:S01]  /*0130*/  LDC.64 R8, c[0x0][0x380] ;  /* 0x0000e000ff087b82 */ /* 0x000e220000000a00 */
[C---:B------:R-:W-:Y:S01]  /*0140*/  IADD3 R3, PT, PT, R5.reuse, R4, RZ ;  /* 0x0000000405037210 */ /* 0x040fe20007ffe0ff */
[----:B------:R-:W-:Y:S01]  /*0150*/  IMAD.MOV R12, RZ, RZ, -R4 ;  /* 0x000000ffff0c7224 */ /* 0x000fe200078e0a04 */
[----:B------:R-:W-:Y:S01]  /*0160*/  IADD3 R15, PT, PT, R5, R2, RZ ;  /* 0x00000002050f7210 */ /* 0x000fe20007ffe0ff */
[----:B------:R-:W-:-:S04]  /*0170*/  IMAD R13, R2, 0x13, R5 ;  /* 0x00000013020d7824 */ /* 0x000fc800078e0205 */
[----:B------:R-:W1:Y:S03]  /*0180*/  LDC.64 R10, c[0x0][0x388] ;  /* 0x0000e200ff0a7b82 */ /* 0x000e660000000a00 */
.L_x_72:
[----:B-12---:R-:W-:-:S06]  /*0190*/  IMAD.WIDE R6, R15, 0x4, R10 ;  /* 0x000000040f067825 */ /* 0x006fcc00078e020a */
[----:B------:R-:W2:Y:S01]  /*01a0*/  LDG.E R7, desc[UR4][R6.64] ;  /* 0x0000000406077981 */ /* 0x000ea2000c1e1900 */
[C---:B0-----:R-:W-:Y:S01]  /*01b0*/  IMAD.WIDE R4, R13.reuse, 0x4, R8 ;  /* 0x000000040d047825 */ /* 0x041fe200078e0208 */
[----:B------:R-:W-:-:S03]  /*01c0*/  IADD3 R13, PT, PT, R13, 0x1, RZ ;  /* 0x000000010d0d7810 */ /* 0x000fc60007ffe0ff */
[----:B------:R-:W-:Y:S02]  /*01d0*/  VIADD R12, R12, 0x1 ;  /* 0x000000010c0c7836 */ /* 0x000fe40000000000 */
[----:B------:R-:W-:-:S03]  /*01e0*/  VIADD R15, R15, 0x1 ;  /* 0x000000010f0f7836 */ /* 0x000fc60000000000 */
[----:B------:R-:W-:Y:S01]  /*01f0*/  ISETP.NE.AND P1, PT, R12, RZ, PT ;  /* 0x000000ff0c00720c */ /* 0x000fe20003f25270 */
[----:B--2---:R2:W-:-:S12]  /*0200*/  STG.E desc[UR4][R4.64], R7 ;  /* 0x0000000704007986 */ /* 0x0045d8000c101904 */
[----:B------:R-:W-:Y:S05]  /*0210*/  @P1 BRA `(.L_x_72) ;  /* 0xfffffffc00dc1947 */ /* 0x000fea000383ffff */
.L_x_71:
[----:B------:R-:W-:Y:S05]  /*0220*/  BSYNC.RECONVERGENT B0 ;  /* 0x0000000000007941 */ /* 0x000fea0003800200 */
.L_x_70:
[----:B------:R-:W-:Y:S05]  /*0230*/  @P0 EXIT ;  /* 0x000000000000094d */ /* 0x000fea0003800000 */
[C---:B------:R-:W-:Y:S01]  /*0240*/  IMAD R9, R2.reuse, 0x13, R3 ;  /* 0x0000001302097824 */ /* 0x040fe200078e0203 */
[----:B------:R-:W-:-:S07]  /*0250*/  IADD3 R11, PT, PT, R2, R3, RZ ;  /* 0x00000003020b7210 */ /* 0x000fce0007ffe0ff */
.L_x_73:
[----:B0-2---:R-:W0:Y:S08]  /*0260*/  LDC.64 R4, c[0x0][0x388] ;  /* 0x0000e200ff047b82 */ /* 0x005e300000000a00 */
[----:B------:R-:W1:Y:S01]  /*0270*/  LDC.64 R6, c[0x0][0x380] ;  /* 0x0000e000ff067b82 */ /* 0x000e620000000a00 */
[----:B0-----:R-:W-:-:S05]  /*0280*/  IMAD.WIDE R4, R11, 0x4, R4 ;  /* 0x000000040b047825 */ /* 0x001fca00078e0204 */
[----:B------:R-:W2:Y:S01]  /*0290*/  LDG.E R13, desc[UR4][R4.64] ;  /* 0x00000004040d7981 */ /* 0x000ea2000c1e1900 */
[----:B-1----:R-:W-:-:S05]  /*02a0*/  IMAD.WIDE R6, R9, 0x4, R6 ;  /* 0x0000000409067825 */ /* 0x002fca00078e0206 */
[----:B--2---:R0:W-:Y:S04]  /*02b0*/  STG.E desc[UR4][R6.64], R13 ;  /* 0x0000000d06007986 */ /* 0x0041e8000c101904 */
[----:B------:R-:W2:Y:S04]  /*02c0*/  LDG.E R15, desc[UR4][R4.64+0x4] ;  /* 0x00000404040f7981 */ /* 0x000ea8000c1e1900 */
[----:B--2---:R0:W-:Y:S04]  /*02d0*/  STG.E desc[UR4][R6.64+0x4], R15 ;  /* 0x0000040f06007986 */ /* 0x0041e8000c101904 */
[----:B------:R-:W2:Y:S04]  /*02e0*/  LDG.E R17, desc[UR4][R4.64+0x8] ;  /* 0x0000080404117981 */ /* 0x000ea8000c1e1900 */
[----:B--2---:R0:W-:Y:S04]  /*02f0*/  STG.E desc[UR4][R6.64+0x8], R17 ;  /* 0x0000081106007986 */ /* 0x0041e8000c101904 */
[----:B------:R-:W2:Y:S01]  /*0300*/  LDG.E R19, desc[UR4][R4.64+0xc] ;  /* 0x00000c0404137981 */ /* 0x000ea2000c1e1900 */
[----:B------:R-:W-:Y:S01]  /*0310*/  VIADD R3, R3, 0x4 ;  /* 0x0000000403037836 */ /* 0x000fe20000000000 */
[----:B------:R-:W-:-:S02]  /*0320*/  IADD3 R11, PT, PT, R11, 0x4, RZ ;  /* 0x000000040b0b7810 */ /* 0x000fc40007ffe0ff */
[----:B------:R-:W-:Y:S02]  /*0330*/  IADD3 R9, PT, PT, R9, 0x4, RZ ;  /* 0x0000000409097810 */ /* 0x000fe40007ffe0ff */
[----:B------:R-:W-:Y:S01]  /*0340*/  ISETP.GE.AND P0, PT, R3, R0, PT ;  /* 0x000000000300720c */ /* 0x000fe20003f06270 */
[----:B--2---:R0:W-:-:S12]  /*0350*/  STG.E desc[UR4][R6.64+0xc], R19 ;  /* 0x00000c1306007986 */ /* 0x0041d8000c101904 */
[----:B------:R-:W-:Y:S05]  /*0360*/  @!P0 BRA `(.L_x_73) ;  /* 0xfffffffc00bc8947 */ /* 0x000fea000383ffff */
[----:B------:R-:W-:Y:S05]  /*0370*/  EXIT ;  /* 0x000000000000794d */ /* 0x000fea0003800000 */
.L_x_74:
        /* <DEDUP_REMOVED lines=16> */
.L_x_562:


//--------------------- .text._Z15compute_voltagePfS_S_fS_iiiiiffiibPii --------------------------
	.section	.text._Z15compute_voltagePfS_S_fS_iiiiiffiibPii,"ax",@progbits
	.align	128
        .global         _Z15compute_voltagePfS_S_fS_iiiiiffiibPii
        .type           _Z15compute_voltagePfS_S_fS_iiiiiffiibPii,@function
        .size           _Z15compute_voltagePfS_S_fS_iiiiiffiibPii,(.L_x_549 - _Z15compute_voltagePfS_S_fS_iiiiiffiibPii)
        .other          _Z15compute_voltagePfS_S_fS_iiiiiffiibPii,@"STO_CUDA_ENTRY STV_DEFAULT"
_Z15compute_voltagePfS_S_fS_iiiiiffiibPii:
.text._Z15compute_voltagePfS_S_fS_iiiiiffiibPii:
[----:B------:R-:W-:Y:S08]  /*0000*/  LDC R1, c[0x0][0x37c] ;  /* 0x0000df00ff017b82 */ /* 0x000ff00000000800 */
[----:B------:R-:W0:Y:S01]  /*0010*/  LDC R5, c[0x0][0x3c8] ;  /* 0x0000f200ff057b82 */ /* 0x000e220000000800 */
[----:B------:R-:W1:Y:S01]  /*0020*/  LDCU UR5, c[0x0][0x3b0] ;  /* 0x00007600ff0577ac */ /* 0x000e620008000800 */
[----:B0-----:R-:W-:-:S13]  /*0030*/  ISETP.GE.AND P0, PT, R5, 0x1, PT ;  /* 0x000000010500780c */ /* 0x001fda0003f06270 */
[----:B-1----:R-:W-:Y:S05]  /*0040*/  @!P0 EXIT ;  /* 0x000000000000894d */ /* 0x002fea0003800000 */
[----:B------:R-:W0:Y:S01]  /*0050*/  S2R R16, SR_TID.X ;  /* 0x0000000000107919 */ /* 0x000e220000002100 */
[----:B------:R-:W1:Y:S01]  /*0060*/  S2UR UR6, SR_CTAID.X ;  /* 0x00000000000679c3 */ /* 0x000e620000002500 */
[----:B------:R-:W2:Y:S07]  /*0070*/  LDCU UR4, c[0x0][0x3ac] ;  /* 0x00007580ff0477ac */ /* 0x000eae0008000800 */
[----:B------:R-:W3:Y:S08]  /*0080*/  LDC R3, c[0x0][0x3b4] ;  /* 0x0000ed00ff037b82 */ /* 0x000ef00000000800 */
[----:B------:R-:W4:Y:S01]  /*0090*/  LDC.64 R24, c[0x0][0x3a0] ;  /* 0x0000e800ff187b82 */ /* 0x000f220000000a00 */
[----:B--2---:R-:W-:-:S04]  /*00a0*/  UIMAD UR5, UR5, UR4, URZ ;  /* 0x00000004050572a4 */ /* 0x004fc8000f8e02ff */
[----:B-1----:R-:W-:-:S06]  /*00b0*/  UIMAD UR7, UR5, UR6, URZ ;  /* 0x00000006050772a4 */ /* 0x002fcc000f8e02ff */
[C---:B0-----:R-:W-:Y:S02]  /*00c0*/  VIADD R0, R16.reuse, UR7 ;  /* 0x0000000710007c36 */ /* 0x041fe40008000000 */
[----:B------:R-:W-:Y:S02]  /*00d0*/  IMAD R20, R16, R5, RZ ;  /* 0x0000000510147224 */ /* 0x000fe400078e02ff */
[CC--:B---3--:R-:W-:Y:S02]  /*00e0*/  IMAD R27, R0.reuse, R3.reuse, 0xf ;  /* 0x0000000f001b7424 */ /* 0x0c8fe400078e0203 */
[----:B------:R-:W-:Y:S01]  /*00f0*/  IMAD R3, R0, R3, 0x10 ;  /* 0x0000001000037424 */ /* 0x000fe200078e0203 */
[----:B------:R-:W-:Y:S01]  /*0100*/  MOV R0, 0x150 ;  /* 0x0000015000007802 */ /* 0x000fe20000000f00 */
[----:B------:R-:W-:Y:S02]  /*0110*/  IMAD.IADD R14, R20, 0x1, R5 ;  /* 0x00000001140e7824 */ /* 0x000fe400078e0205 */
[----:B----4-:R-:W-:-:S04]  /*0120*/  IMAD.WIDE.U32 R26, R27, 0x4, R24 ;  /* 0x000000041b1a7825 */ /* 0x010fc800078e0018 */
[----:B------:R-:W-:-:S07]  /*0130*/  IMAD.WIDE.U32 R24, R3, 0x4, R24 ;  /* 0x0000000403187825 */ /* 0x000fce00078e0018 */
[----:B------:R-:W-:Y:S05]  /*0140*/  CALL.REL.NOINC `($_Z15compute_voltagePfS_S_fS_iiiiiffiibPii$__internal_accurate_pow) ;  /* 0x0000004000047944 */ /* 0x000fea0003c00000 */
[----:B------:R-:W0:Y:S01]  /*0150*/  LDC R9, c[0x0][0x3c4] ;  /* 0x0000f100ff097b82 */ /* 0x000e220000000800 */
[----:B------:R-:W1:Y:S01]  /*0160*/  LDCU UR4, c[0x0][0x3bc] ;  /* 0x00007780ff0477ac */ /* 0x000e620008000800 */
[----:B------:R-:W-:Y:S01]  /*0170*/  UMOV UR8, 0xf01b866e ;  /* 0xf01b866e00087882 */ /* 0x000fe20000000000 */
[----:B------:R-:W-:-:S05]  /*0180*/  UMOV UR9, 0x400921f9 ;  /* 0x400921f900097882 */ /* 0x000fca0000000000 */
[----:B------:R-:W2:Y:S01]  /*0190*/  LDC R6, c[0x0][0x3b8] ;  /* 0x0000ee00ff067b82 */ /* 0x000ea20000000800 */
[----:B------:R-:W-:-:S07]  /*01a0*/  DMUL R22, R22, UR8 ;  /* 0x0000000816167c28 */ /* 0x000fce0008000000 */
[----:B------:R-:W3:Y:S01]  /*01b0*/  LDC R8, c[0x0][0x398] ;  /* 0x0000e600ff087b82 */ /* 0x000ee20000000800 */
[----:B0-----:R-:W-:-:S04]  /*01c0*/  IABS R5, R9 ;  /* 0x0000000900057213 */ /* 0x001fc80000000000 */
[----:B------:R-:W0:Y:S01]  /*01d0*/  I2F.RP R0, R5 ;  /* 0x0000000500007306 */ /* 0x000e220000209400 */
[----:B--2---:R-:W-:-:S07]  /*01e0*/  ISETP.GE.AND P2, PT, R6, RZ, PT ;  /* 0x000000ff0600720c */ /* 0x004fce0003f46270 */
[----:B0-----:R-:W0:Y:S02]  /*01f0*/  MUFU.RCP R0, R0 ;  /* 0x0000000000007308 */ /* 0x001e240000001000 */
[----:B0-----:R-:W-:-:S06]  /*0200*/  IADD3 R2, PT, PT, R0, 0xffffffe, RZ ;  /* 0x0ffffffe00027810 */ /* 0x001fcc0007ffe0ff */
[----:B------:R0:W2:Y:S02]  /*0210*/  F2I.FTZ.U32.TRUNC.NTZ R3, R2 ;  /* 0x0000000200037305 */ /* 0x0000a4000021f000 */
[----:B0-----:R-:W-:Y:S02]  /*0220*/  IMAD.MOV.U32 R2, RZ, RZ, RZ ;  /* 0x000000ffff027224 */ /* 0x001fe400078e00ff */
[----:B--2---:R-:W-:-:S04]  /*0230*/  IMAD.MOV R4, RZ, RZ, -R3 ;  /* 0x000000ffff047224 */ /* 0x004fc800078e0a03 */
[----:B------:R-:W-:Y:S01]  /*0240*/  IMAD R7, R4, R5, RZ ;  /* 0x0000000504077224 */ /* 0x000fe200078e02ff */
[----:B------:R-:W-:-:S03]  /*0250*/  IABS R4, R6 ;  /* 0x0000000600047213 */ /* 0x000fc60000000000 */
[----:B------:R-:W-:-:S06]  /*0260*/  IMAD.HI.U32 R3, R3, R7, R2 ;  /* 0x0000000703037227 */ /* 0x000fcc00078e0002 */
[----:B------:R-:W-:-:S05]  /*0270*/  IMAD.HI.U32 R3, R3, R4, RZ ;  /* 0x0000000403037227 */ /* 0x000fca00078e00ff */
[----:B------:R-:W-:-:S05]  /*0280*/  IADD3 R3, PT, PT, -R3, RZ, RZ ;  /* 0x000000ff03037210 */ /* 0x000fca0007ffe1ff */
[C---:B------:R-:W-:Y:S02]  /*0290*/  IMAD R0, R5.reuse, R3, R4 ;  /* 0x0000000305007224 */ /* 0x040fe400078e0204 */
[----:B---3--:R-:W0:Y:S03]  /*02a0*/  MUFU.RCP R3, R8 ;  /* 0x0000000800037308 */ /* 0x008e260000001000 */
[----:B------:R-:W-:-:S13]  /*02b0*/  ISETP.GT.U32.AND P0, PT, R5, R0, PT ;  /* 0x000000000500720c */ /* 0x000fda0003f04070 */
[----:B------:R-:W-:Y:S01]  /*02c0*/  @!P0 IMAD.IADD R0, R0, 0x1, -R5 ;  /* 0x0000000100008824 */ /* 0x000fe200078e0a05 */
[----:B------:R-:W-:Y:S01]  /*02d0*/  ISETP.NE.AND P0, PT, R9, RZ, PT ;  /* 0x000000ff0900720c */ /* 0x000fe20003f05270 */
[----:B0-----:R-:W-:-:S03]  /*02e0*/  FFMA R4, R3, -R8, 1 ;  /* 0x3f80000003047423 */ /* 0x001fc60000000808 */
[----:B------:R-:W-:-:S13]  /*02f0*/  ISETP.GT.U32.AND P1, PT, R5, R0, PT ;  /* 0x000000000500720c */ /* 0x000fda0003f24070 */
[----:B------:R-:W-:Y:S02]  /*0300*/  @!P1 IMAD.IADD R0, R0, 0x1, -R5 ;  /* 0x0000000100009824 */ /* 0x000fe400078e0a05 */
[----:B-1----:R-:W-:-:S03]  /*0310*/  IMAD.U32 R5, RZ, RZ, UR4 ;  /* 0x00000004ff057e24 */ /* 0x002fc6000f8e00ff */
[----:B------:R-:W-:Y:S01]  /*0320*/  MOV R2, R0 ;  /* 0x0000000000027202 */ /* 0x000fe20000000f00 */
[----:B------:R-:W0:Y:S01]  /*0330*/  FCHK P1, R5, R8 ;  /* 0x0000000805007302 */ /* 0x000e220000020000 */
[----:B------:R-:W-:-:S03]  /*0340*/  FFMA R0, R3, R4, R3 ;  /* 0x0000000403007223 */ /* 0x000fc60000000003 */
[----:B------:R-:W-:Y:S02]  /*0350*/  @!P2 IMAD.MOV R2, RZ, RZ, -R2 ;  /* 0x000000ffff02a224 */ /* 0x000fe400078e0a02 */
[----:B------:R-:W-:Y:S01]  /*0360*/  FFMA R3, R0, UR4, RZ ;  /* 0x0000000400037c23 */ /* 0x000fe200080000ff */
[----:B------:R-:W-:-:S03]  /*0370*/  @!P0 LOP3.LUT R2, RZ, R9, RZ, 0x33, !PT ;  /* 0x00000009ff028212 */ /* 0x000fc600078e33ff */
[----:B------:R-:W-:Y:S01]  /*0380*/  FFMA R4, R3, -R8, UR4 ;  /* 0x0000000403047e23 */ /* 0x000fe20008000808 */
[----:B------:R-:W-:-:S03]  /*0390*/  I2FP.F32.S32 R2, R2 ;  /* 0x0000000200027245 */ /* 0x000fc60000201400 */
[----:B------:R-:W-:Y:S01]  /*03a0*/  FFMA R0, R0, R4, R3 ;  /* 0x0000000400007223 */ /* 0x000fe20000000003 */
[----:B0-----:R-:W-:Y:S06]  /*03b0*/  @!P1 BRA `(.L_x_75) ;  /* 0x0000000000189947 */ /* 0x001fec0003800000 */
[----:B------:R-:W0:Y:S01]  /*03c0*/  LDCU UR4, c[0x0][0x3bc] ;  /* 0x00007780ff0477ac */ /* 0x000e220008000800 */
[----:B------:R-:W-:Y:S01]  /*03d0*/  MOV R18, 0x420 ;  /* 0x0000042000127802 */ /* 0x000fe20000000f00 */
[----:B------:R-:W1:Y:S01]  /*03e0*/  LDCU UR8, c[0x0][0x398] ;  /* 0x00007300ff0877ac */ /* 0x000e620008000800 */
[----:B0-----:R-:W-:Y:S01]  /*03f0*/  MOV R0, UR4 ;  /* 0x0000000400007c02 */ /* 0x001fe20008000f00 */
[----:B-1----:R-:W-:-:S07]  /*0400*/  IMAD.U32 R3, RZ, RZ, UR8 ;  /* 0x00000008ff037e24 */ /* 0x002fce000f8e00ff */
[----:B------:R-:W-:Y:S05]  /*0410*/  CALL.REL.NOINC `($__internal_3_$__cuda_sm3x_div_rn_noftz_f32_slowpath) ;  /* 0x0000003400b47944 */ /* 0x000fea0003c00000 */
.L_x_75:
[----:B------:R-:W0:Y:S01]  /*0420*/  LDCU UR4, c[0x0][0x3b0] ;  /* 0x00007600ff0477ac */ /* 0x000e220008000800 */
[----:B------:R-:W1:Y:S01]  /*0430*/  LDC R5, c[0x0][0x3ac] ;  /* 0x0000eb00ff057b82 */ /* 0x000e620000000800 */
[----:B------:R-:W-:Y:S01]  /*0440*/  FSETP.GEU.AND P0, PT, R0, R2, PT ;  /* 0x000000020000720b */ /* 0x000fe20003f0e000 */
[----:B------:R-:W-:Y:S01]  /*0450*/  IMAD.MOV.U32 R17, RZ, RZ, 0x3f847ae1 ;  /* 0x3f847ae1ff117424 */ /* 0x000fe200078e00ff */
[----:B------:R-:W2:Y:S01]  /*0460*/  LDCU UR11, c[0x0][0x3d8] ;  /* 0x00007b00ff0b77ac */ /* 0x000ea20008000800 */
[----:B------:R-:W-:-:S04]  /*0470*/  UIADD3 UR10, UPT, UPT, UR5, -0x1, URZ ;  /* 0xffffffff050a7890 */ /* 0x000fc8000fffe0ff */
[----:B------:R-:W3:Y:S01]  /*0480*/  LDC R15, c[0x0][0x3c0] ;  /* 0x0000f000ff0f7b82 */ /* 0x000ee20000000800 */
[----:B------:R-:W4:Y:S01]  /*0490*/  LDCU.64 UR8, c[0x0][0x358] ;  /* 0x00006b00ff0877ac */ /* 0x000f220008000a00 */
[----:B------:R-:W-:Y:S01]  /*04a0*/  ISETP.GT.U32.AND P1, PT, R16, UR10, PT ;  /* 0x0000000a10007c0c */ /* 0x000fe2000bf24070 */
[----:B------:R-:W-:Y:S01]  /*04b0*/  UMOV UR10, 0x40000000 ;  /* 0x40000000000a7882 */ /* 0x000fe20000000000 */
[----:B0-----:R-:W-:Y:S01]  /*04c0*/  UISETP.NE.AND UP0, UPT, UR4, 0x1, UPT ;  /* 0x000000010400788c */ /* 0x001fe2000bf05270 */
[----:B--2---:R-:W-:Y:S02]  /*04d0*/  I2FP.F32.S32 R2, UR11 ;  /* 0x0000000b00027c45 */ /* 0x004fe40008201400 */
[----:B-1----:R-:W-:-:S04]  /*04e0*/  IADD3 R3, PT, PT, -R5, UR5, RZ ;  /* 0x0000000505037c10 */ /* 0x002fc8000fffe1ff */
[----:B------:R-:W-:Y:S02]  /*04f0*/  ISETP.GE.U32.AND P1, PT, R16, R3, !P1 ;  /* 0x000000031000720c */ /* 0x000fe40004f26070 */
[----:B---3--:R-:W-:Y:S01]  /*0500*/  FSEL R15, R15, RZ, P0 ;  /* 0x000000ff0f0f7208 */ /* 0x008fe20000000000 */
[----:B----4-:R-:W-:Y:S10]  /*0510*/  BRA.U UP0, `(.L_x_76) ;  /* 0x00000011002c7547 */ /* 0x010ff4000b800000 */
[----:B------:R-:W-:Y:S01]  /*0520*/  IMAD R3, R5, UR6, RZ ;  /* 0x0000000605037c24 */ /* 0x000fe2000f8e02ff */
[C---:B------:R-:W-:Y:S01]  /*0530*/  IADD3 R7, PT, PT, R20.reuse, 0x1, RZ ;  /* 0x0000000114077810 */ /* 0x040fe20007ffe0ff */
[C---:B------:R-:W-:Y:S01]  /*0540*/  VIADD R6, R20.reuse, -UR5 ;  /* 0x8000000514067c36 */ /* 0x040fe20008000000 */
[----:B------:R-:W-:Y:S01]  /*0550*/  LOP3.LUT R5, RZ, R20, RZ, 0x33, !PT ;  /* 0x00000014ff057212 */ /* 0x000fe200078e33ff */
[----:B------:R-:W-:Y:S01]  /*0560*/  IMAD R4, R3, 0x13, R20 ;  /* 0x0000001303047824 */ /* 0x000fe200078e0214 */
[----:B------:R-:W0:Y:S01]  /*0570*/  LDCU UR13, c[0x0][0x398] ;  /* 0x00007300ff0d77ac */ /* 0x000e220008000800 */
[----:B------:R-:W-:Y:S01]  /*0580*/  VIADD R20, R20, UR7 ;  /* 0x0000000714147c36 */ /* 0x000fe20008000000 */
[----:B------:R-:W1:Y:S01]  /*0590*/  LDCU UR12, c[0x0][0x3b4] ;  /* 0x00007680ff0c77ac */ /* 0x000e620008000800 */
[----:B------:R-:W2:Y:S05]  /*05a0*/  LDCU.U8 UR11, c[0x0][0x3cc] ;  /* 0x00007980ff0b77ac */ /* 0x000eaa0008000000 */
.L_x_99:
[----:B-1----:R-:W-:Y:S01]  /*05b0*/  ISETP.NE.AND P1, PT, RZ, UR12, PT ;  /* 0x0000000cff007c0c */ /* 0x002fe2000bf25270 */
[----:B0-234-:R-:W-:Y:S01]  /*05c0*/  IMAD.MOV.U32 R3, RZ, RZ, 0x3fa28f5c ;  /* 0x3fa28f5cff037424 */ /* 0x01dfe200078e00ff */
[----:B------:R-:W1:Y:S08]  /*05d0*/  LDC.64 R40, c[0x0][0x3d0] ;  /* 0x0000f400ff287b82 */ /* 0x000e700000000a00 */
[----:B------:R-:W3:Y:S03]  /*05e0*/  LDC.64 R28, c[0x0][0x388] ;  /* 0x0000e200ff1c7b82 */ /* 0x000ee60000000a00 */
[----:B------:R-:W4:Y:S04]  /*05f0*/  @P1 LDG.E R0, desc[UR8][R26.64] ;  /* 0x000000081a001981 */ /* 0x000f28000c1e1900 */
[----:B------:R-:W5:Y:S01]  /*0600*/  @P1 LDG.E R16, desc[UR8][R24.64] ;  /* 0x0000000818101981 */ /* 0x000f62000c1e1900 */
[----:B------:R-:W-:Y:S01]  /*0610*/  @P1 MOV R10, 0x851eb852 ;  /* 0x851eb852000a1802 */ /* 0x000fe20000000f00 */
[----:B------:R-:W-:Y:S01]  /*0620*/  @P1 IMAD.MOV.U32 R11, RZ, RZ, 0x3ff451eb ;  /* 0x3ff451ebff0b1424 */ /* 0x000fe200078e00ff */
[----:B------:R-:W0:Y:S01]  /*0630*/  LDC.64 R12, c[0x0][0x380] ;  /* 0x0000e000ff0c7b82 */ /* 0x000e220000000a00 */
[----:B------:R-:W-:Y:S01]  /*0640*/  UMOV UR4, 0x447a0000 ;  /* 0x447a000000047882 */ /* 0x000fe20000000000 */
[----:B------:R-:W-:Y:S01]  /*0650*/  BSSY.RECONVERGENT B2, `(.L_x_77) ;  /* 0x0000017000027945 */ /* 0x000fe20003800200 */
[----:B-1----:R-:W-:-:S04]  /*0660*/  IMAD.WIDE R40, R20, 0x4, R40 ;  /* 0x0000000414287825 */ /* 0x002fc800078e0228 */
[----:B---3--:R-:W-:-:S04]  /*0670*/  IMAD.WIDE R28, R20, 0x4, R28 ;  /* 0x00000004141c7825 */ /* 0x008fc800078e021c */
[----:B0-----:R-:W-:Y:S01]  /*0680*/  IMAD.WIDE R12, R4, 0x4, R12 ;  /* 0x00000004040c7825 */ /* 0x001fe200078e020c */
[----:B----4-:R-:W0:Y:S02]  /*0690*/  @P1 F2F.F64.F32 R8, R0 ;  /* 0x0000000000081310 */ /* 0x010e240000201800 */
[----:B0-----:R-:W-:Y:S01]  /*06a0*/  @P1 DMUL R8, R8, R10 ;  /* 0x0000000a08081228 */ /* 0x001fe20000000000 */
[----:B------:R-:W0:Y:S05]  /*06b0*/  LDC.64 R10, c[0x0][0x390] ;  /* 0x0000e400ff0a7b82 */ /* 0x000e2a0000000a00 */
[----:B------:R1:W3:Y:S02]  /*06c0*/  @P1 F2F.F32.F64 R3, R8 ;  /* 0x0000000800031310 */ /* 0x0002e40000301000 */
[----:B-1----:R-:W-:-:S02]  /*06d0*/  IMAD.MOV.U32 R8, RZ, RZ, 0x44038000 ;  /* 0x44038000ff087424 */ /* 0x002fc400078e00ff */
[----:B-----5:R-:W-:-:S04]  /*06e0*/  @P1 FMUL R8, R16, 526 ;  /* 0x4403800010081820 */ /* 0x020fc80000400000 */
[----:B---3--:R-:W1:Y:S01]  /*06f0*/  MUFU.RCP R18, R3 ;  /* 0x0000000300127308 */ /* 0x008e620000001000 */
[----:B0-----:R-:W-:-:S04]  /*0700*/  IMAD.WIDE R10, R20, 0x4, R10 ;  /* 0x00000004140a7825 */ /* 0x001fc800078e020a */
[----:B-1----:R-:W-:-:S04]  /*0710*/  FFMA R19, R18, -R3, 1 ;  /* 0x3f80000012137423 */ /* 0x002fc80000000803 */
[----:B------:R-:W-:Y:S01]  /*0720*/  FFMA R0, R18, R19, R18 ;  /* 0x0000001312007223 */ /* 0x000fe20000000012 */
[----:B------:R-:W-:-:S03]  /*0730*/  MOV R18, UR4 ;  /* 0x0000000400127c02 */ /* 0x000fc60008000f00 */
[----:B------:R-:W-:Y:S01]  /*0740*/  FFMA R19, R0, 1000, RZ ;  /* 0x447a000000137823 */ /* 0x000fe200000000ff */
[----:B------:R-:W0:Y:S03]  /*0750*/  FCHK P0, R18, R3 ;  /* 0x0000000312007302 */ /* 0x000e260000000000 */
[----:B------:R-:W-:-:S04]  /*0760*/  FFMA R9, R19, -R3, 1000 ;  /* 0x447a000013097423 */ /* 0x000fc80000000803 */
[----:B------:R-:W-:Y:S01]  /*0770*/  FFMA R0, R0, R9, R19 ;  /* 0x0000000900007223 */ /* 0x000fe20000000013 */
[----:B0-----:R-:W-:Y:S06]  /*0780*/  @!P0 BRA `(.L_x_78) ;  /* 0x00000000000c8947 */ /* 0x001fec0003800000 */
[----:B------:R-:W-:Y:S01]  /*0790*/  IMAD.MOV.U32 R0, RZ, RZ, 0x447a0000 ;  /* 0x447a0000ff007424 */ /* 0x000fe200078e00ff */
[----:B------:R-:W-:-:S07]  /*07a0*/  MOV R18, 0x7c0 ;  /* 0x000007c000127802 */ /* 0x000fce0000000f00 */
[----:B--2---:R-:W-:Y:S05]  /*07b0*/  CALL.REL.NOINC `($__internal_3_$__cuda_sm3x_div_rn_noftz_f32_slowpath) ;  /* 0x0000003000cc7944 */ /* 0x004fea0003c00000 */
.L_x_78:
[----:B--2---:R-:W-:Y:S05]  /*07c0*/  BSYNC.RECONVERGENT B2 ;  /* 0x0000000000027941 */ /* 0x004fea0003800200 */
.L_x_77:
[----:B------:R-:W0:Y:S01]  /*07d0*/  MUFU.RCP64H R31, 0.0099999979138374328613 ;  /* 0x3f847ae1001f7908 */ /* 0x000e220000001800 */
[----:B------:R-:W-:Y:S02]  /*07e0*/  HFMA2 R18, -RZ, RZ, 2, 0 ;  /* 0x40000000ff127431 */ /* 0x000fe400000001ff */
[----:B------:R-:W-:Y:S02]  /*07f0*/  IMAD.MOV.U32 R19, RZ, RZ, 0x3f847ae1 ;  /* 0x3f847ae1ff137424 */ /* 0x000fe400078e00ff */
[----:B------:R-:W-:Y:S01]  /*0800*/  FADD R8, R0, R8 ;  /* 0x0000000800087221 */ /* 0x000fe20000000000 */
[----:B------:R-:W-:Y:S01]  /*0810*/  IMAD.MOV.U32 R30, RZ, RZ, 0x1 ;  /* 0x00000001ff1e7424 */ /* 0x000fe200078e00ff */
[----:B------:R-:W-:Y:S04]  /*0820*/  BSSY.RECONVERGENT B0, `(.L_x_79) ;  /* 0x0000011000007945 */ /* 0x000fe80003800200 */
[----:B------:R-:W1:Y:S01]  /*0830*/  F2F.F64.F32 R8, R8 ;  /* 0x0000000800087310 */ /* 0x000e620000201800 */
[----:B0-----:R-:W-:-:S02]  /*0840*/  DFMA R32, R30, -R18, 1 ;  /* 0x3ff000001e20742b */ /* 0x001fc40000000812 */
[----:B-1----:R-:W-:-:S06]  /*0850*/  DMUL R46, R22, R8 ;  /* 0x00000008162e7228 */ /* 0x002fcc0000000000 */
[----:B------:R-:W-:-:S08]  /*0860*/  DFMA R32, R32, R32, R32 ;  /* 0x000000202020722b */ /* 0x000fd00000000020 */
[----:B------:R-:W-:Y:S01]  /*0870*/  DFMA R32, R30, R32, R30 ;  /* 0x000000201e20722b */ /* 0x000fe2000000001e */
[----:B------:R-:W-:-:S07]  /*0880*/  FSETP.GEU.AND P1, PT, |R47|, 6.5827683646048100446e-37, PT ;  /* 0x036000002f00780b */ /* 0x000fce0003f2e200 */
[----:B------:R-:W-:-:S08]  /*0890*/  DFMA R30, R32, -R18, 1 ;  /* 0x3ff00000201e742b */ /* 0x000fd00000000812 */
[----:B------:R-:W-:-:S08]  /*08a0*/  DFMA R30, R32, R30, R32 ;  /* 0x0000001e201e722b */ /* 0x000fd00000000020 */
[----:B------:R-:W-:-:S08]  /*08b0*/  DMUL R48, R46, R30 ;  /* 0x0000001e2e307228 */ /* 0x000fd00000000000 */
[----:B------:R-:W-:-:S08]  /*08c0*/  DFMA R18, R48, -R18, R46 ;  /* 0x800000123012722b */ /* 0x000fd0000000002e */
[----:B------:R-:W-:-:S10]  /*08d0*/  DFMA R48, R30, R18, R48 ;  /* 0x000000121e30722b */ /* 0x000fd40000000030 */
[----:B------:R-:W-:-:S05]  /*08e0*/  FFMA R0, RZ, 1.0349999666213989258, R49 ;  /* 0x3f847ae1ff007823 */ /* 0x000fca0000000031 */
[----:B------:R-:W-:-:S13]  /*08f0*/  FSETP.GT.AND P0, PT, |R0|, 1.469367938527859385e-39, PT ;  /* 0x001000000000780b */ /* 0x000fda0003f04200 */
[----:B------:R-:W-:Y:S05]  /*0900*/  @P0 BRA P1, `(.L_x_80) ;  /* 0x0000000000080947 */ /* 0x000fea0000800000 */
[----:B------:R-:W-:-:S07]  /*0910*/  MOV R18, 0x930 ;  /* 0x0000093000127802 */ /* 0x000fce0000000f00 */
[----:B------:R-:W-:Y:S05]  /*0920*/  CALL.REL.NOINC `($__internal_2_$__cuda_sm20_div_rn_f64_full) ;  /* 0x0000002800f87944 */ /* 0x000fea0003c00000 */
.L_x_80:
[----:B------:R-:W-:Y:S05]  /*0930*/  BSYNC.RECONVERGENT B0 ;  /* 0x0000000000007941 */ /* 0x000fea0003800200 */
.L_x_79:
[----:B------:R-:W-:Y:S01]  /*0940*/  ISETP.NE.AND P0, PT, R5, -0x1, PT ;  /* 0xffffffff0500780c */ /* 0x000fe20003f05270 */
[----:B------:R0:W1:Y:S01]  /*0950*/  F2F.F32.F64 R49, R48 ;  /* 0x0000003000317310 */ /* 0x0000620000301000 */
[----:B------:R-:W-:Y:S11]  /*0960*/  BSSY.RECONVERGENT B2, `(.L_x_81) ;  /* 0x00000b4000027945 */ /* 0x000ff60003800200 */
[----:B0-----:R-:W-:Y:S05]  /*0970*/  @!P0 BRA `(.L_x_82) ;  /* 0x0000000800488947 */ /* 0x001fea0003800000 */
[----:B------:R-:W-:-:S13]  /*0980*/  ISETP.NE.AND P0, PT, R6, -0x1, PT ;  /* 0xffffffff0600780c */ /* 0x000fda0003f05270 */
[----:B------:R-:W-:Y:S05]  /*0990*/  @!P0 BRA `(.L_x_83) ;  /* 0x0000000400c08947 */ /* 0x000fea0003800000 */
[----:B------:R-:W-:-:S04]  /*09a0*/  IADD3 R0, PT, PT, R7, -0x1, RZ ;  /* 0xffffffff07007810 */ /* 0x000fc80007ffe0ff */
[----:B------:R-:W-:-:S13]  /*09b0*/  ISETP.NE.AND P0, PT, R0, 0x1, PT ;  /* 0x000000010000780c */ /* 0x000fda0003f05270 */
[----:B------:R-:W-:Y:S05]  /*09c0*/  @!P0 BRA `(.L_x_84) ;  /* 0x0000000400248947 */ /* 0x000fea0003800000 */
[----:B------:R-:W-:-:S13]  /*09d0*/  ISETP.NE.AND P0, PT, R0, 0x2, PT ;  /* 0x000000020000780c */ /* 0x000fda0003f05270 */
[----:B------:R-:W-:Y:S05]  /*09e0*/  @P0 BRA `(.L_x_85) ;  /* 0x0000000000900947 */ /* 0x000fea0003800000 */
[----:B------:R0:W5:Y:S01]  /*09f0*/  LDG.E R9, desc[UR8][R12.64] ;  /* 0x000000080c097981 */ /* 0x000162000c1e1900 */
[C---:B-1----:R-:W-:Y:S01]  /*0a00*/  FADD R0, R49.reuse, R49 ;  /* 0x0000003131007221 */ /* 0x042fe20000000000 */
[----:B------:R-:W-:Y:S01]  /*0a10*/  UMOV UR4, 0x3a902de0 ;  /* 0x3a902de000047882 */ /* 0x000fe20000000000 */
[----:B------:R-:W-:Y:S01]  /*0a20*/  BSSY.RECONVERGENT B3, `(.L_x_86) ;  /* 0x0000011000037945 */ /* 0x000fe20003800200 */
[----:B------:R-:W-:Y:S02]  /*0a30*/  IMAD.U32 R19, RZ, RZ, UR4 ;  /* 0x00000004ff137e24 */ /* 0x000fe4000f8e00ff */
[----:B------:R-:W-:-:S04]  /*0a40*/  FFMA R0, R49, 2, R0 ;  /* 0x4000000031007823 */ /* 0x000fc80000000000 */
[----:B------:R-:W-:-:S04]  /*0a50*/  FMUL R0, R0, 0.0099999997764825820923 ;  /* 0x3c23d70a00007820 */ /* 0x000fc80000400000 */
[----:B------:R-:W-:-:S04]  /*0a60*/  FMUL R16, R0, 0.0099999997764825820923 ;  /* 0x3c23d70a00107820 */ /* 0x000fc80000400000 */
[----:B------:R-:W1:Y:S08]  /*0a70*/  MUFU.RCP R0, R16 ;  /* 0x0000001000007308 */ /* 0x000e700000001000 */
[----:B------:R-:W2:Y:S01]  /*0a80*/  FCHK P0, R19, R16 ;  /* 0x0000001013007302 */ /* 0x000ea20000000000 */
[----:B-1----:R-:W-:-:S04]  /*0a90*/  FFMA R3, -R16, R0, 1 ;  /* 0x3f80000010037423 */ /* 0x002fc80000000100 */
[----:B------:R-:W-:-:S04]  /*0aa0*/  FFMA R0, R0, R3, R0 ;  /* 0x0000000300007223 */ /* 0x000fc80000000000 */
[----:B------:R-:W-:-:S04]  /*0ab0*/  FFMA R3, R0, 0.0010999999940395355225, RZ ;  /* 0x3a902de000037823 */ /* 0x000fc800000000ff */
[----:B------:R-:W-:-:S04]  /*0ac0*/  FFMA R8, -R16, R3, 0.0010999999940395355225 ;  /* 0x3a902de010087423 */ /* 0x000fc80000000103 */
[----:B------:R-:W-:Y:S01]  /*0ad0*/  FFMA R0, R0, R8, R3 ;  /* 0x0000000800007223 */ /* 0x000fe20000000003 */
[----:B0-2---:R-:W-:Y:S06]  /*0ae0*/  @!P0 BRA `(.L_x_87) ;  /* 0x0000000000108947 */ /* 0x005fec0003800000 */
[----:B------:R-:W-:Y:S01]  /*0af0*/  MOV R3, R16 ;  /* 0x0000001000037202 */ /* 0x000fe20000000f00 */
[----:B------:R-:W-:Y:S01]  /*0b00*/  IMAD.MOV.U32 R0, RZ, RZ, 0x3a902de0 ;  /* 0x3a902de0ff007424 */ /* 0x000fe200078e00ff */
[----:B------:R-:W-:-:S07]  /*0b10*/  MOV R18, 0xb30 ;  /* 0x00000b3000127802 */ /* 0x000fce0000000f00 */
[----:B-----5:R-:W-:Y:S05]  /*0b20*/  CALL.REL.NOINC `($__internal_3_$__cuda_sm3x_div_rn_noftz_f32_slowpath) ;  /* 0x0000002c00f07944 */ /* 0x020fea0003c00000 */
.L_x_87:
[----:B------:R-:W-:Y:S05]  /*0b30*/  BSYNC.RECONVERGENT B3 ;  /* 0x0000000000037941 */ /* 0x000fea0003800200 */
.L_x_86:
[----:B------:R-:W2:Y:S04]  /*0b40*/  LDG.E R3, desc[UR8][R12.64+0x4] ;  /* 0x000004080c037981 */ /* 0x000ea8000c1e1900 */
[----:B------:R-:W3:Y:S04]  /*0b50*/  LDG.E R10, desc[UR8][R10.64] ;  /* 0x000000080a0a7981 */ /* 0x000ee8000c1e1900 */
[----:B------:R-:W4:Y:S01]  /*0b60*/  LDG.E R16, desc[UR8][R12.64+-0x4] ;  /* 0xfffffc080c107981 */ /* 0x000f22000c1e1900 */
[----:B-----5:R-:W-:-:S04]  /*0b70*/  FADD R8, R9, R9 ;  /* 0x0000000909087221 */ /* 0x020fc80000000000 */
[----:B--2---:R-:W-:Y:S01]  /*0b80*/  FADD R3, R3, -R8 ;  /* 0x8000000803037221 */ /* 0x004fe20000000000 */
[----:B---3--:R-:W-:-:S03]  /*0b90*/  FADD R8, R15, R10 ;  /* 0x0000000a0f087221 */ /* 0x008fc60000000000 */
[----:B----4-:R-:W-:Y:S01]  /*0ba0*/  FADD R3, R3, R16 ;  /* 0x0000001003037221 */ /* 0x010fe20000000000 */
[----:B------:R-:W-:-:S04]  /*0bb0*/  FMUL R8, R8, -0.5 ;  /* 0xbf00000008087820 */ /* 0x000fc80000400000 */
[----:B------:R-:W-:-:S04]  /*0bc0*/  FFMA R0, R3, R0, R8 ;  /* 0x0000000003007223 */ /* 0x000fc80000000008 */
[----:B------:R-:W-:-:S05]  /*0bd0*/  FFMA R3, R0, UR13, R9 ;  /* 0x0000000d00037c23 */ /* 0x000fca0008000009 */
[----:B------:R-:W-:-:S13]  /*0be0*/  FSETP.NE.AND P0, PT, |R3|, +INF , PT ;  /* 0x7f8000000300780b */ /* 0x000fda0003f05200 */
[----:B------:R2:W-:Y:S04]  /*0bf0*/  @!P0 STG.E desc[UR8][R28.64], R9 ;  /* 0x000000091c008986 */ /* 0x0005e8000c101908 */
[----:B------:R2:W-:Y:S01]  /*0c00*/  @P0 STG.E desc[UR8][R28.64], R3 ;  /* 0x000000031c000986 */ /* 0x0005e2000c101908 */
[----:B------:R-:W-:Y:S01]  /*0c10*/  @P0 MOV R9, R3 ;  /* 0x0000000300090202 */ /* 0x000fe20000000f00 */
[----:B------:R-:W-:Y:S06]  /*0c20*/  BRA `(.L_x_88) ;  /* 0x00000008001c7947 */ /* 0x000fec0003800000 */
.L_x_85:
        /* <DEDUP_REMOVED lines=20> */
.L_x_90:
[----:B------:R-:W-:Y:S05]  /*0d70*/  BSYNC.RECONVERGENT B3 ;  /* 0x0000000000037941 */ /* 0x000fea0003800200 */
.L_x_89:
[----:B------:R-:W2:Y:S04]  /*0d80*/  LDG.E R8, desc[UR8][R12.64+-0x4] ;  /* 0xfffffc080c087981 */ /* 0x000ea8000c1e1900 */
[----:B------:R-:W3:Y:S04]  /*0d90*/  LDG.E R16, desc[UR8][R12.64+0x4] ;  /* 0x000004080c107981 */ /* 0x000ee8000c1e1900 */
[----:B------:R-:W4:Y:S01]  /*0da0*/  LDG.E R10, desc[UR8][R10.64] ;  /* 0x000000080a0a7981 */ /* 0x000f22000c1e1900 */
[C---:B--2--5:R-:W-:Y:S01]  /*0db0*/  FADD R8, -R9.reuse, R8 ;  /* 0x0000000809087221 */ /* 0x064fe20000000100 */
[----:B---3--:R-:W-:Y:S01]  /*0dc0*/  FADD R3, -R9, R16 ;  /* 0x0000001009037221 */ /* 0x008fe20000000100 */
[----:B----4-:R-:W-:-:S03]  /*0dd0*/  FMUL R16, R10, -0.5 ;  /* 0xbf0000000a107820 */ /* 0x010fc60000400000 */
[----:B------:R-:W-:-:S04]  /*0de0*/  FADD R3, R8, R3 ;  /* 0x0000000308037221 */ /* 0x000fc80000000000 */
[----:B------:R-:W-:-:S04]  /*0df0*/  FFMA R0, R3, R0, R16 ;  /* 0x0000000003007223 */ /* 0x000fc80000000010 */
[----:B------:R-:W-:-:S05]  /*0e00*/  FFMA R3, R0, UR13, R9 ;  /* 0x0000000d00037c23 */ /* 0x000fca0008000009 */
[----:B------:R-:W-:-:S13]  /*0e10*/  FSETP.NE.AND P0, PT, |R3|, +INF , PT ;  /* 0x7f8000000300780b */ /* 0x000fda0003f05200 */
[----:B------:R1:W-:Y:S04]  /*0e20*/  @!P0 STG.E desc[UR8][R28.64], R9 ;  /* 0x000000091c008986 */ /* 0x0003e8000c101908 */
[----:B------:R1:W-:Y:S01]  /*0e30*/  @P0 STG.E desc[UR8][R28.64], R3 ;  /* 0x000000031c000986 */ /* 0x0003e2000c101908 */
[----:B------:R-:W-:Y:S01]  /*0e40*/  @P0 MOV R9, R3 ;  /* 0x0000000300090202 */ /* 0x000fe20000000f00 */
[----:B------:R-:W-:Y:S06]  /*0e50*/  BRA `(.L_x_88) ;  /* 0x0000000400907947 */ /* 0x000fec0003800000 */
.L_x_84:
        /* <DEDUP_REMOVED lines=20> */
.L_x_92:
[----:B------:R-:W-:Y:S05]  /*0fa0*/  BSYNC.RECONVERGENT B3 ;  /* 0x0000000000037941 */ /* 0x000fea0003800200 */
.L_x_91:
[----:B------:R-:W2:Y:S04]  /*0fb0*/  LDG.E R3, desc[UR8][R12.64+0x4] ;  /* 0x000004080c037981 */ /* 0x000ea8000c1e1900 */
[----:B------:R-:W3:Y:S04]  /*0fc0*/  LDG.E R10, desc[UR8][R10.64] ;  /* 0x000000080a0a7981 */ /* 0x000ee8000c1e1900 */
[----:B------:R-:W4:Y:S01]  /*0fd0*/  LDG.E R8, desc[UR8][R12.64+-0x4] ;  /* 0xfffffc080c087981 */ /* 0x000f22000c1e1900 */
[----:B-----5:R-:W-:-:S04]  /*0fe0*/  FADD R16, R9, R9 ;  /* 0x0000000909107221 */ /* 0x020fc80000000000 */
[----:B--2---:R-:W-:Y:S01]  /*0ff0*/  FADD R3, -R16, R3 ;  /* 0x0000000310037221 */ /* 0x004fe20000000100 */
        /* <DEDUP_REMOVED lines=10> */
.L_x_83:
        /* <DEDUP_REMOVED lines=20> */
.L_x_94:
[----:B------:R-:W-:Y:S05]  /*11e0*/  BSYNC.RECONVERGENT B3 ;  /* 0x0000000000037941 */ /* 0x000fea0003800200 */
.L_x_93:
[----:B------:R-:W2:Y:S04]  /*11f0*/  LDG.E R12, desc[UR8][R12.64+-0x4] ;  /* 0xfffffc080c0c7981 */ /* 0x000ea8000c1e1900 */
[----:B------:R-:W3:Y:S01]  /*1200*/  LDG.E R10, desc[UR8][R10.64] ;  /* 0x000000080a0a7981 */ /* 0x000ee2000c1e1900 */
[----:B--2--5:R-:W-:Y:S01]  /*1210*/  FADD R3, -R9, R12 ;  /* 0x0000000c09037221 */ /* 0x024fe20000000100 */
[----:B---3--:R-:W-:-:S04]  /*1220*/  FMUL R8, R10, -0.5 ;  /* 0xbf0000000a087820 */ /* 0x008fc80000400000 */
[----:B------:R-:W-:-:S04]  /*1230*/  FFMA R0, R3, R0, R8 ;  /* 0x0000000003007223 */ /* 0x000fc80000000008 */
[----:B------:R-:W-:-:S05]  /*1240*/  FFMA R3, R0, UR13, R9 ;  /* 0x0000000d00037c23 */ /* 0x000fca0008000009 */
[----:B------:R-:W-:-:S13]  /*1250*/  FSETP.NE.AND P0, PT, |R3|, +INF , PT ;  /* 0x7f8000000300780b */ /* 0x000fda0003f05200 */
[----:B------:R4:W-:Y:S04]  /*1260*/  @!P0 STG.E desc[UR8][R28.64], R9 ;  /* 0x000000091c008986 */ /* 0x0009e8000c101908 */
[----:B------:R4:W-:Y:S01]  /*1270*/  @P0 STG.E desc[UR8][R28.64], R3 ;  /* 0x000000031c000986 */ /* 0x0009e2000c101908 */
[----:B------:R-:W-:Y:S01]  /*1280*/  @P0 MOV R9, R3 ;  /* 0x0000000300090202 */ /* 0x000fe20000000f00 */
[----:B------:R-:W-:Y:S06]  /*1290*/  BRA `(.L_x_88) ;  /* 0x0000000000807947 */ /* 0x000fec0003800000 */
.L_x_82:
        /* <DEDUP_REMOVED lines=20> */
.L_x_96:
[----:B------:R-:W-:Y:S05]  /*13e0*/  BSYNC.RECONVERGENT B3 ;  /* 0x0000000000037941 */ /* 0x000fea0003800200 */
.L_x_95:
[----:B------:R-:W2:Y:S04]  /*13f0*/  LDG.E R10, desc[UR8][R10.64] ;  /* 0x000000080a0a7981 */ /* 0x000ea8000c1e1900 */
[----:B------:R-:W3:Y:S01]  /*1400*/  LDG.E R12, desc[UR8][R12.64+0x4] ;  /* 0x000004080c0c7981 */ /* 0x000ee2000c1e1900 */
[----:B--2---:R-:W-:Y:S01]  /*1410*/  FADD R8, R15, R10 ;  /* 0x0000000a0f087221 */ /* 0x004fe20000000000 */
[----:B---3-5:R-:W-:-:S03]  /*1420*/  FADD R3, -R9, R12 ;  /* 0x0000000c09037221 */ /* 0x028fc60000000100 */
[----:B------:R-:W-:-:S04]  /*1430*/  FMUL R8, R8, -0.5 ;  /* 0xbf00000008087820 */ /* 0x000fc80000400000 */
[----:B------:R-:W-:-:S04]  /*1440*/  FFMA R0, R3, R0, R8 ;  /* 0x0000000003007223 */ /* 0x000fc80000000008 */
[----:B------:R-:W-:-:S05]  /*1450*/  FFMA R3, R0, UR13, R9 ;  /* 0x0000000d00037c23 */ /* 0x000fca0008000009 */
[----:B------:R-:W-:-:S13]  /*1460*/  FSETP.NE.AND P0, PT, |R3|, +INF , PT ;  /* 0x7f8000000300780b */ /* 0x000fda0003f05200 */
[----:B------:R0:W-:Y:S04]  /*1470*/  @!P0 STG.E desc[UR8][R28.64], R9 ;  /* 0x000000091c008986 */ /* 0x0001e8000c101908 */
[----:B------:R0:W-:Y:S01]  /*1480*/  @P0 STG.E desc[UR8][R28.64], R3 ;  /* 0x000000031c000986 */ /* 0x0001e2000c101908 */
[----:B------:R-:W-:-:S07]  /*1490*/  @P0 MOV R9, R3 ;  /* 0x0000000300090202 */ /* 0x000fce0000000f00 */
.L_x_88:
[----:B------:R-:W-:Y:S05]  /*14a0*/  BSYNC.RECONVERGENT B2 ;  /* 0x0000000000027941 */ /* 0x000fea0003800200 */
.L_x_81:
[----:B------:R-:W-:Y:S01]  /*14b0*/  UPRMT UR4, UR11, 0x8880, URZ ;  /* 0x000088800b047896 */ /* 0x000fe200080000ff */
[----:B------:R-:W-:Y:S01]  /*14c0*/  FSETP.GE.AND P0, PT, R9, R2, PT ;  /* 0x000000020900720b */ /* 0x000fe20003f06000 */
[----:B------:R-:W-:Y:S04]  /*14d0*/  BSSY.RECONVERGENT B0, `(.L_x_97) ;  /* 0x0000007000007945 */ /* 0x000fe80003800200 */
[----:B------:R-:W-:-:S13]  /*14e0*/  ISETP.EQ.OR P0, PT, RZ, UR4, !P0 ;  /* 0x00000004ff007c0c */ /* 0x000fda000c702670 */
[----:B------:R-:W-:Y:S05]  /*14f0*/  @P0 BRA `(.L_x_98) ;  /* 0x0000000000100947 */ /* 0x000fea0003800000 */
[----:B------:R-:W5:Y:S02]  /*1500*/  LDG.E R0, desc[UR8][R40.64] ;  /* 0x0000000828007981 */ /* 0x000f64000c1e1900 */
[----:B-----5:R-:W-:-:S13]  /*1510*/  ISETP.NE.AND P0, PT, R0, RZ, PT ;  /* 0x000000ff0000720c */ /* 0x020fda0003f05270 */
[----:B01234-:R-:W0:Y:S02]  /*1520*/  @!P0 LDC R3, c[0x0][0x3b8] ;  /* 0x0000ee00ff038b82 */ /* 0x01fe240000000800 */
[----:B0-----:R0:W-:Y:S02]  /*1530*/  @!P0 STG.E desc[UR8][R40.64], R3 ;  /* 0x0000000328008986 */ /* 0x0011e4000c101908 */
.L_x_98:
[----:B------:R-:W-:Y:S05]  /*1540*/  BSYNC.RECONVERGENT B0 ;  /* 0x0000000000007941 */ /* 0x000fea0003800200 */
.L_x_97:
[C---:B------:R-:W-:Y:S01]  /*1550*/  ISETP.GE.AND P0, PT, R7.reuse, R14, PT ;  /* 0x0000000e0700720c */ /* 0x040fe20003f06270 */
[----:B------:R-:W-:Y:S01]  /*1560*/  VIADD R6, R6, 0x1 ;  /* 0x0000000106067836 */ /* 0x000fe20000000000 */
[----:B------:R-:W-:Y:S01]  /*1570*/  IADD3 R7, PT, PT, R7, 0x1, RZ ;  /* 0x0000000107077810 */ /* 0x000fe20007ffe0ff */
[----:B------:R-:W-:Y:S01]  /*1580*/  VIADD R5, R5, 0xffffffff ;  /* 0xffffffff05057836 */ /* 0x000fe20000000000 */
[----:B------:R-:W-:Y:S01]  /*1590*/  IADD3 R4, PT, PT, R4, 0x1, RZ ;  /* 0x0000000104047810 */ /* 0x000fe20007ffe0ff */
[----:B------:R-:W-:-:S08]  /*15a0*/  VIADD R20, R20, 0x1 ;  /* 0x0000000114147836 */ /* 0x000fd00000000000 */
[----:B------:R-:W-:Y:S05]  /*15b0*/  @!P0 BRA `(.L_x_99) ;  /* 0xffffffec00fc8947 */ /* 0x000fea000383ffff */
[----:B------:R-:W-:Y:S05]  /*15c0*/  EXIT ;  /* 0x000000000000794d */ /* 0x000fea0003800000 */
.L_x_76:
[----:B------:R-:W0:Y:S01]  /*15d0*/  LDCU.U8 UR5, c[0x0][0x3cc] ;  /* 0x00007980ff0577ac */ /* 0x000e220008000000 */
[----:B------:R-:W-:Y:S01]  /*15e0*/  IADD3 R13, PT, PT, R5, -0x1, RZ ;  /* 0xffffffff050d7810 */ /* 0x000fe20007ffe0ff */
[----:B0-----:R-:W-:-:S04]  /*15f0*/  UPRMT UR5, UR5, 0x8880, URZ ;  /* 0x0000888005057896 */ /* 0x001fc800080000ff */
[----:B------:R-:W-:-:S09]  /*1600*/  UISETP.NE.AND UP0, UPT, UR5, URZ, UPT ;  /* 0x000000ff0500728c */ /* 0x000fd2000bf05270 */
[----:B------:R-:W-:Y:S05]  /*1610*/  BRA.U UP0, `(.L_x_100) ;  /* 0x0000000900a87547 */ /* 0x000fea000b800000 */
[----:B------:R-:W0:Y:S01]  /*1620*/  I2F.U32.RP R0, R5 ;  /* 0x0000000500007306 */ /* 0x000e220000209000 */
[----:B------:R-:W-:Y:S01]  /*1630*/  UIMAD UR4, UR6, UR4, URZ ;  /* 0x00000004060472a4 */ /* 0x000fe2000f8e02ff */
[C---:B------:R-:W-:Y:S01]  /*1640*/  ISETP.NE.U32.AND P2, PT, R5.reuse, RZ, PT ;  /* 0x000000ff0500720c */ /* 0x040fe20003f45070 */
[C---:B------:R-:W-:Y:S01]  /*1650*/  VIADD R10, R20.reuse, 0xffffffff ;  /* 0xffffffff140a7836 */ /* 0x040fe20000000000 */
[----:B------:R-:W-:Y:S01]  /*1660*/  IADD3 R9, PT, PT, -R5, RZ, RZ ;  /* 0x000000ff05097210 */ /* 0x000fe20007ffe1ff */
[----:B------:R-:W-:Y:S01]  /*1670*/  IMAD.MOV.U32 R6, RZ, RZ, RZ ;  /* 0x000000ffff067224 */ /* 0x000fe200078e00ff */
[C---:B------:R-:W-:Y:S01]  /*1680*/  IADD3 R11, PT, PT, R20.reuse, -R5, RZ ;  /* 0x80000005140b7210 */ /* 0x040fe20007ffe0ff */
[----:B------:R-:W1:Y:S01]  /*1690*/  LDCU UR6, c[0x0][0x398] ;  /* 0x00007300ff0677ac */ /* 0x000e620008000800 */
[----:B------:R-:W-:Y:S02]  /*16a0*/  IADD3 R19, PT, PT, -R20, 0x2, R5 ;  /* 0x0000000214137810 */ /* 0x000fe40007ffe105 */
[----:B------:R-:W-:Y:S01]  /*16b0*/  LEA R9, R9, R20, 0x1 ;  /* 0x0000001409097211 */ /* 0x000fe200078e08ff */
[----:B------:R-:W2:Y:S01]  /*16c0*/  LDCU UR5, c[0x0][0x3b4] ;  /* 0x00007680ff0577ac */ /* 0x000ea20008000800 */
[----:B0-----:R-:W0:Y:S02]  /*16d0*/  MUFU.RCP R0, R0 ;  /* 0x0000000000007308 */ /* 0x001e240000001000 */
[----:B0-----:R-:W-:-:S02]  /*16e0*/  VIADD R2, R0, 0xffffffe ;  /* 0x0ffffffe00027836 */ /* 0x001fc40000000000 */
[----:B------:R-:W-:-:S04]  /*16f0*/  IMAD R0, R5, 0x2, -R20 ;  /* 0x0000000205007824 */ /* 0x000fc800078e0a14 */
[----:B------:R0:W3:Y:S02]  /*1700*/  F2I.FTZ.U32.TRUNC.NTZ R3, R2 ;  /* 0x0000000200037305 */ /* 0x0000e4000021f000 */
[----:B0-----:R-:W-:Y:S01]  /*1710*/  IMAD.MOV.U32 R2, RZ, RZ, RZ ;  /* 0x000000ffff027224 */ /* 0x001fe200078e00ff */
[----:B---3--:R-:W-:-:S05]  /*1720*/  IADD3 R4, PT, PT, RZ, -R3, RZ ;  /* 0x80000003ff047210 */ /* 0x008fca0007ffe0ff */
[----:B------:R-:W-:-:S04]  /*1730*/  IMAD R7, R4, R5, RZ ;  /* 0x0000000504077224 */ /* 0x000fc800078e02ff */
[----:B------:R-:W-:Y:S01]  /*1740*/  IMAD.HI.U32 R3, R3, R7, R2 ;  /* 0x0000000703037227 */ /* 0x000fe200078e0002 */
[----:B------:R-:W-:-:S05]  /*1750*/  IADD3 R7, PT, PT, R20, UR7, RZ ;  /* 0x0000000714077c10 */ /* 0x000fca000fffe0ff */
[----:B------:R-:W-:-:S05]  /*1760*/  IMAD.HI.U32 R3, R3, R16, RZ ;  /* 0x0000001003037227 */ /* 0x000fca00078e00ff */
[----:B------:R-:W-:-:S05]  /*1770*/  IADD3 R3, PT, PT, -R3, RZ, RZ ;  /* 0x000000ff03037210 */ /* 0x000fca0007ffe1ff */
[C---:B------:R-:W-:Y:S02]  /*1780*/  IMAD R12, R5.reuse, R3, R16 ;  /* 0x00000003050c7224 */ /* 0x040fe400078e0210 */
[----:B------:R-:W-:-:S03]  /*1790*/  IMAD R3, R5, UR4, RZ ;  /* 0x0000000405037c24 */ /* 0x000fc6000f8e02ff */
[----:B------:R-:W-:Y:S01]  /*17a0*/  ISETP.GE.U32.AND P0, PT, R12, R5, PT ;  /* 0x000000050c00720c */ /* 0x000fe20003f06070 */
[----:B------:R-:W-:Y:S01]  /*17b0*/  IMAD R8, R3, 0x13, R20 ;  /* 0x0000001303087824 */ /* 0x000fe200078e0214 */
[----:B------:R-:W-:-:S11]  /*17c0*/  IADD3 R20, PT, PT, R0, 0x2, RZ ;  /* 0x0000000200147810 */ /* 0x000fd60007ffe0ff */
[----:B------:R-:W-:-:S05]  /*17d0*/  @P0 IMAD.IADD R12, R12, 0x1, -R5 ;  /* 0x000000010c0c0824 */ /* 0x000fca00078e0a05 */
[----:B------:R-:W-:-:S13]  /*17e0*/  ISETP.GE.U32.AND P0, PT, R12, R5, PT ;  /* 0x000000050c00720c */ /* 0x000fda0003f06070 */
[--C-:B------:R-:W-:Y:S01]  /*17f0*/  @P0 IMAD.IADD R12, R12, 0x1, -R5.reuse ;  /* 0x000000010c0c0824 */ /* 0x100fe200078e0a05 */
[----:B------:R-:W-:Y:S01]  /*1800*/  @!P2 LOP3.LUT R12, RZ, R5, RZ, 0x33, !PT ;  /* 0x00000005ff0ca212 */ /* 0x000fe200078e33ff */
[----:B-12---:R-:W-:-:S07]  /*1810*/  IMAD.IADD R5, R8, 0x1, R5 ;  /* 0x0000000108057824 */ /* 0x006fce00078e0205 */
.L_x_107:
[----:B------:R-:W-:-:S13]  /*1820*/  ISETP.NE.AND P3, PT, RZ, UR5, PT ;  /* 0x00000005ff007c0c */ /* 0x000fda000bf65270 */
[----:B------:R-:W2:Y:S04]  /*1830*/  @P3 LDG.E R4, desc[UR8][R26.64] ;  /* 0x000000081a043981 */ /* 0x000ea8000c1e1900 */
[----:B------:R-:W3:Y:S01]  /*1840*/  @P3 LDG.E R30, desc[UR8][R24.64] ;  /* 0x00000008181e3981 */ /* 0x000ee2000c1e1900 */
[----:B------:R-:W-:Y:S01]  /*1850*/  @P3 MOV R28, 0x851eb852 ;  /* 0x851eb852001c3802 */ /* 0x000fe20000000f00 */
[----:B------:R-:W-:Y:S01]  /*1860*/  @P3 IMAD.MOV.U32 R29, RZ, RZ, 0x3ff451eb ;  /* 0x3ff451ebff1d3424 */ /* 0x000fe200078e00ff */
[----:B------:R-:W-:Y:S01]  /*1870*/  MOV R18, 0x3fa28f5c ;  /* 0x3fa28f5c00127802 */ /* 0x000fe20000000f00 */
[----:B------:R-:W-:Y:S01]  /*1880*/  UMOV UR4, 0x447a0000 ;  /* 0x447a000000047882 */ /* 0x000fe20000000000 */
[----:B------:R-:W-:Y:S01]  /*1890*/  BSSY.RECONVERGENT B2, `(.L_x_101) ;  /* 0x000001a000027945 */ /* 0x000fe20003800200 */
[----:B------:R-:W-:Y:S01]  /*18a0*/  IMAD.U32 R33, RZ, RZ, UR4 ;  /* 0x00000004ff217e24 */ /* 0x000fe2000f8e00ff */
[----:B------:R-:W-:Y:S01]  /*18b0*/  ISETP.GT.U32.AND P2, PT, R16, R13, PT ;  /* 0x0000000d1000720c */ /* 0x000fe20003f44070 */
[----:B------:R-:W-:Y:S01]  /*18c0*/  VIADD R10, R10, 0x1 ;  /* 0x000000010a0a7836 */ /* 0x000fe20000000000 */
[----:B--2---:R-:W0:Y:S02]  /*18d0*/  @P3 F2F.F64.F32 R2, R4 ;  /* 0x0000000400023310 */ /* 0x004e240000201800 */
[----:B0-----:R-:W-:Y:S01]  /*18e0*/  @P3 DMUL R2, R2, R28 ;  /* 0x0000001c02023228 */ /* 0x001fe20000000000 */
[----:B------:R-:W0:Y:S05]  /*18f0*/  LDC.64 R28, c[0x0][0x380] ;  /* 0x0000e000ff1c7b82 */ /* 0x000e2a0000000a00 */
[----:B------:R1:W2:Y:S02]  /*1900*/  @P3 F2F.F32.F64 R18, R2 ;  /* 0x0000000200123310 */ /* 0x0002a40000301000 */
[----:B-1----:R-:W-:-:S06]  /*1910*/  VIADD R2, R19, 0xffffffff ;  /* 0xffffffff13027836 */ /* 0x002fcc0000000000 */
[----:B--2---:R-:W1:Y:S01]  /*1920*/  MUFU.RCP R21, R18 ;  /* 0x0000001200157308 */ /* 0x004e620000001000 */
[----:B0-----:R-:W-:-:S07]  /*1930*/  IMAD.WIDE R28, R8, 0x4, R28 ;  /* 0x00000004081c7825 */ /* 0x001fce00078e021c */
[----:B------:R-:W0:Y:S01]  /*1940*/  FCHK P0, R33, R18 ;  /* 0x0000001221007302 */ /* 0x000e220000000000 */
[----:B-1----:R-:W-:-:S04]  /*1950*/  FFMA R0, R21, -R18, 1 ;  /* 0x3f80000015007423 */ /* 0x002fc80000000812 */
[----:B------:R-:W-:Y:S01]  /*1960*/  FFMA R0, R21, R0, R21 ;  /* 0x0000000015007223 */ /* 0x000fe20000000015 */
[----:B------:R-:W-:-:S03]  /*1970*/  HFMA2 R21, -RZ, RZ, 4.01171875, -0.0 ;  /* 0x44038000ff157431 */ /* 0x000fc600000001ff */
[----:B------:R-:W-:Y:S01]  /*1980*/  FFMA R31, R0, 1000, RZ ;  /* 0x447a0000001f7823 */ /* 0x000fe200000000ff */
[----:B---3--:R-:W-:-:S03]  /*1990*/  @P3 FMUL R21, R30, 526 ;  /* 0x440380001e153820 */ /* 0x008fc60000400000 */
[----:B------:R-:W-:-:S04]  /*19a0*/  FFMA R4, R31, -R18, 1000 ;  /* 0x447a00001f047423 */ /* 0x000fc80000000812 */
[----:B------:R-:W-:Y:S01]  /*19b0*/  FFMA R42, R0, R4, R31 ;  /* 0x00000004002a7223 */ /* 0x000fe2000000001f */
[----:B------:R-:W-:Y:S01]  /*19c0*/  IADD3 R4, PT, PT, R20, -0x1, RZ ;  /* 0xffffffff14047810 */ /* 0x000fe20007ffe0ff */
[----:B0-----:R-:W-:Y:S06]  /*19d0*/  @!P0 BRA `(.L_x_102) ;  /* 0x0000000000148947 */ /* 0x001fec0003800000 */
[----:B------:R-:W-:Y:S01]  /*19e0*/  MOV R3, R18 ;  /* 0x0000001200037202 */ /* 0x000fe20000000f00 */
[----:B------:R-:W-:Y:S01]  /*19f0*/  IMAD.MOV.U32 R0, RZ, RZ, 0x447a0000 ;  /* 0x447a0000ff007424 */ /* 0x000fe200078e00ff */
[----:B------:R-:W-:-:S07]  /*1a00*/  MOV R18, 0x1a20 ;  /* 0x00001a2000127802 */ /* 0x000fce0000000f00 */
[----:B------:R-:W-:Y:S05]  /*1a10*/  CALL.REL.NOINC `($__internal_3_$__cuda_sm3x_div_rn_noftz_f32_slowpath) ;  /* 0x0000002000347944 */ /* 0x000fea0003c00000 */
[----:B------:R-:W-:-:S07]  /*1a20*/  MOV R42, R0 ;  /* 0x00000000002a7202 */ /* 0x000fce0000000f00 */
.L_x_102:
[----:B------:R-:W-:Y:S05]  /*1a30*/  BSYNC.RECONVERGENT B2 ;  /* 0x0000000000027941 */ /* 0x000fea0003800200 */
.L_x_101:
[----:B------:R-:W0:Y:S01]  /*1a40*/  @P2 LDC R32, c[0x0][0x3ac] ;  /* 0x0000eb00ff202b82 */ /* 0x000e220000000800 */
[----:B------:R-:W-:-:S07]  /*1a50*/  ISETP.NE.AND P5, PT, R12, RZ, PT ;  /* 0x000000ff0c00720c */ /* 0x000fce0003fa5270 */
[----:B------:R-:W1:Y:S01]  /*1a60*/  @!P1 LDC.64 R30, c[0x0][0x380] ;  /* 0x0000e000ff1e9b82 */ /* 0x000e620000000a00 */
[----:B------:R-:W-:-:S13]  /*1a70*/  ISETP.NE.AND P4, PT, R12, R13, PT ;  /* 0x0000000d0c00720c */ /* 0x000fda0003f85270 */
[----:B------:R-:W2:Y:S01]  /*1a80*/  @P4 LDG.E R18, desc[UR8][R28.64+0x4] ;  /* 0x000004081c124981 */ /* 0x000ea2000c1e1900 */
[----:B0-----:R-:W-:-:S03]  /*1a90*/  @P2 IMAD.WIDE R32, R32, 0x4, RZ ;  /* 0x0000000420202825 */ /* 0x001fc600078e02ff */
[----:B------:R-:W-:-:S03]  /*1aa0*/  @P2 IADD3 R38, P0, PT, R28, -R32, RZ ;  /* 0x800000201c262210 */ /* 0x000fc60007f1e0ff */
[----:B------:R-:W3:Y:S02]  /*1ab0*/  @P5 LDG.E R32, desc[UR8][R28.64+-0x4] ;  /* 0xfffffc081c205981 */ /* 0x000ee4000c1e1900 */
[----:B------:R-:W-:Y:S02]  /*1ac0*/  @P2 IMAD.X R39, R29, 0x1, ~R33, P0 ;  /* 0x000000011d272824 */ /* 0x000fe400000e0e21 */
[----:B------:R0:W3:Y:S04]  /*1ad0*/  LDG.E R33, desc[UR8][R28.64] ;  /* 0x000000081c217981 */ /* 0x0000e8000c1e1900 */
[----:B------:R-:W4:Y:S01]  /*1ae0*/  @P2 LDG.E R38, desc[UR8][R38.64] ;  /* 0x0000000826262981 */ /* 0x000f22000c1e1900 */
[----:B-1----:R-:W-:-:S05]  /*1af0*/  @!P1 IMAD.WIDE R40, R5, 0x4, R30 ;  /* 0x0000000405289825 */ /* 0x002fca00078e021e */
[----:B------:R-:W5:Y:S01]  /*1b00*/  @!P1 LDG.E R0, desc[UR8][R40.64] ;  /* 0x0000000828009981 */ /* 0x000f62000c1e1900 */
[----:B------:R-:W1:Y:S01]  /*1b10*/  MUFU.RCP64H R35, 0.0099999979138374328613 ;  /* 0x3f847ae100237908 */ /* 0x000e620000001800 */
[----:B------:R-:W-:Y:S02]  /*1b20*/  HFMA2 R30, -RZ, RZ, 2, 0 ;  /* 0x40000000ff1e7431 */ /* 0x000fe400000001ff */
[----:B------:R-:W-:Y:S01]  /*1b30*/  IMAD.MOV.U32 R31, RZ, RZ, 0x3f847ae1 ;  /* 0x3f847ae1ff1f7424 */ /* 0x000fe200078e00ff */
[----:B------:R-:W-:Y:S01]  /*1b40*/  MOV R34, 0x1 ;  /* 0x0000000100227802 */ /* 0x000fe20000000f00 */
[----:B------:R-:W-:Y:S01]  /*1b50*/  FADD R21, R42, R21 ;  /* 0x000000152a157221 */ /* 0x000fe20000000000 */
[----:B------:R-:W-:Y:S01]  /*1b60*/  ISETP.NE.AND P3, PT, R11, 0x2, PT ;  /* 0x000000020b00780c */ /* 0x000fe20003f65270 */
[----:B0-----:R-:W0:Y:S03]  /*1b70*/  LDC.64 R28, c[0x0][0x388] ;  /* 0x0000e200ff1c7b82 */ /* 0x001e260000000a00 */
[----:B-1----:R-:W-:-:S08]  /*1b80*/  DFMA R36, R34, -R30, 1 ;  /* 0x3ff000002224742b */ /* 0x002fd0000000081e */
[----:B------:R-:W-:Y:S01]  /*1b90*/  DFMA R36, R36, R36, R36 ;  /* 0x000000242424722b */ /* 0x000fe20000000024 */
[----:B------:R-:W1:Y:S07]  /*1ba0*/  F2F.F64.F32 R46, R21 ;  /* 0x00000015002e7310 */ /* 0x000e6e0000201800 */
[----:B------:R-:W-:-:S08]  /*1bb0*/  DFMA R36, R34, R36, R34 ;  /* 0x000000242224722b */ /* 0x000fd00000000022 */
[----:B------:R-:W-:Y:S02]  /*1bc0*/  DFMA R34, R36, -R30, 1 ;  /* 0x3ff000002422742b */ /* 0x000fe4000000081e */
[----:B-1----:R-:W-:-:S06]  /*1bd0*/  DMUL R46, R22, R46 ;  /* 0x0000002e162e7228 */ /* 0x002fcc0000000000 */
[----:B------:R-:W-:-:S08]  /*1be0*/  DFMA R34, R36, R34, R36 ;  /* 0x000000222422722b */ /* 0x000fd00000000024 */
[----:B------:R-:W-:Y:S01]  /*1bf0*/  DMUL R48, R34, R46 ;  /* 0x0000002e22307228 */ /* 0x000fe20000000000 */
[----:B------:R-:W-:Y:S02]  /*1c00*/  ISETP.NE.AND P0, PT, R19, 0x1, PT ;  /* 0x000000011300780c */ /* 0x000fe40003f05270 */
[----:B------:R-:W-:-:S05]  /*1c10*/  FSEL R6, R15, R6, !P3 ;  /* 0x000000060f067208 */ /* 0x000fca0005800000 */
[----:B------:R-:W-:Y:S01]  /*1c20*/  DFMA R30, R48, -R30, R46 ;  /* 0x8000001e301e722b */ /* 0x000fe2000000002e */
[----:B------:R-:W-:Y:S02]  /*1c30*/  ISETP.NE.AND P6, PT, R2, 0x1, PT ;  /* 0x000000010200780c */ /* 0x000fe40003fc5270 */
[----:B------:R-:W-:-:S05]  /*1c40*/  FSEL R6, R15, R6, !P0 ;  /* 0x000000060f067208 */ /* 0x000fca0004000000 */
[----:B------:R-:W-:Y:S01]  /*1c50*/  DFMA R48, R34, R30, R48 ;  /* 0x0000001e2230722b */ /* 0x000fe20000000030 */
[C---:B------:R-:W-:Y:S02]  /*1c60*/  FSEL R6, R15.reuse, R6, !P6 ;  /* 0x000000060f067208 */ /* 0x040fe40007000000 */
[----:B------:R-:W-:Y:S02]  /*1c70*/  ISETP.GE.U32.AND P6, PT, R10, 0x3, PT ;  /* 0x000000030a00780c */ /* 0x000fe40003fc6070 */
[----:B------:R-:W-:Y:S02]  /*1c80*/  ISETP.NE.AND P3, PT, R20, 0x1, PT ;  /* 0x000000011400780c */ /* 0x000fe40003f65270 */
[----:B------:R-:W-:-:S03]  /*1c90*/  FSEL R6, R15, R6, !P6 ;  /* 0x000000060f067208 */ /* 0x000fc60007000000 */
[----:B------:R-:W-:Y:S01]  /*1ca0*/  FFMA R3, RZ, 1.0349999666213989258, R49 ;  /* 0x3f847ae1ff037823 */ /* 0x000fe20000000031 */
[----:B------:R-:W-:Y:S02]  /*1cb0*/  FSEL R6, R15, R6, !P3 ;  /* 0x000000060f067208 */ /* 0x000fe40005800000 */
[----:B------:R-:W-:Y:S02]  /*1cc0*/  FSETP.GEU.AND P3, PT, |R47|, 6.5827683646048100446e-37, PT ;  /* 0x036000002f00780b */ /* 0x000fe40003f6e200 */
[----:B------:R-:W-:Y:S01]  /*1cd0*/  FSETP.GT.AND P0, PT, |R3|, 1.469367938527859385e-39, PT ;  /* 0x001000000300780b */ /* 0x000fe20003f04200 */
[----:B------:R-:W-:Y:S01]  /*1ce0*/  IMAD.MOV.U32 R19, RZ, RZ, RZ ;  /* 0x000000ffff137224 */ /* 0x000fe200078e00ff */
[----:B------:R-:W-:Y:S01]  /*1cf0*/  CS2R R20, SRZ ;  /* 0x0000000000147805 */ /* 0x000fe2000001ff00 */
[----:B------:R-:W-:Y:S01]  /*1d00*/  BSSY.RECONVERGENT B0, `(.L_x_103) ;  /* 0x000000e000007945 */ /* 0x000fe20003800200 */
[----:B------:R-:W-:Y:S01]  /*1d10*/  @!P4 MOV R31, RZ ;  /* 0x000000ff001fc202 */ /* 0x000fe20000000f00 */
[----:B0-----:R-:W-:-:S04]  /*1d20*/  IMAD.WIDE R28, R7, 0x4, R28 ;  /* 0x00000004071c7825 */ /* 0x001fc800078e021c */
[----:B---3--:R-:W-:Y:S01]  /*1d30*/  @P5 FADD R20, -R33, R32 ;  /* 0x0000002021145221 */ /* 0x008fe20000000100 */
[----:B----4-:R-:W-:Y:S01]  /*1d40*/  @P2 FADD R19, R38, -R33 ;  /* 0x8000002126132221 */ /* 0x010fe20000000000 */
[----:B------:R-:W-:Y:S02]  /*1d50*/  ISETP.NE.AND P2, PT, R4, 0x1, PT ;  /* 0x000000010400780c */ /* 0x000fe40003f45270 */
[----:B------:R-:W-:Y:S02]  /*1d60*/  ISETP.NE.AND P5, PT, R9, 0x2, PT ;  /* 0x000000020900780c */ /* 0x000fe40003fa5270 */
[----:B------:R-:W-:Y:S01]  /*1d70*/  FSEL R6, R15, R6, !P2 ;  /* 0x000000060f067208 */ /* 0x000fe20005000000 */
[C---:B-----5:R-:W-:Y:S01]  /*1d80*/  @!P1 FADD R21, -R33.reuse, R0 ;  /* 0x0000000021159221 */ /* 0x060fe20000000100 */
[----:B--2---:R-:W-:Y:S02]  /*1d90*/  @P4 FADD R31, -R33, R18 ;  /* 0x00000012211f4221 */ /* 0x004fe40000000100 */
[----:B------:R-:W-:Y:S01]  /*1da0*/  FSEL R6, R15, R6, !P5 ;  /* 0x000000060f067208 */ /* 0x000fe20006800000 */
[----:B------:R-:W-:Y:S06]  /*1db0*/  @P0 BRA P3, `(.L_x_104) ;  /* 0x0000000000080947 */ /* 0x000fec0001800000 */
[----:B------:R-:W-:-:S07]  /*1dc0*/  MOV R18, 0x1de0 ;  /* 0x00001de000127802 */ /* 0x000fce0000000f00 */
[----:B------:R-:W-:Y:S05]  /*1dd0*/  CALL.REL.NOINC `($__internal_2_$__cuda_sm20_div_rn_f64_full) ;  /* 0x0000001400cc7944 */ /* 0x000fea0003c00000 */
.L_x_104:
[----:B------:R-:W-:Y:S05]  /*1de0*/  BSYNC.RECONVERGENT B0 ;  /* 0x0000000000007941 */ /* 0x000fea0003800200 */
.L_x_103:
[----:B------:R-:W0:Y:S01]  /*1df0*/  F2F.F32.F64 R48, R48 ;  /* 0x0000003000307310 */ /* 0x000e220000301000 */
[----:B------:R-:W-:Y:S01]  /*1e00*/  UMOV UR4, 0x3a902de0 ;  /* 0x3a902de000047882 */ /* 0x000fe20000000000 */
[----:B------:R-:W-:Y:S01]  /*1e10*/  BSSY.RECONVERGENT B2, `(.L_x_105) ;  /* 0x0000012000027945 */ /* 0x000fe20003800200 */
[----:B------:R-:W-:Y:S02]  /*1e20*/  IMAD.U32 R35, RZ, RZ, UR4 ;  /* 0x00000004ff237e24 */ /* 0x000fe4000f8e00ff */
[----:B0-----:R-:W-:-:S04]  /*1e30*/  FADD R3, R48, R48 ;  /* 0x0000003030037221 */ /* 0x001fc80000000000 */
[----:B------:R-:W-:-:S04]  /*1e40*/  FFMA R3, R48, 2, R3 ;  /* 0x4000000030037823 */ /* 0x000fc80000000003 */
[----:B------:R-:W-:-:S04]  /*1e50*/  FMUL R3, R3, 0.0099999997764825820923 ;  /* 0x3c23d70a03037820 */ /* 0x000fc80000400000 */
[----:B------:R-:W-:-:S04]  /*1e60*/  FMUL R30, R3, 0.0099999997764825820923 ;  /* 0x3c23d70a031e7820 */ /* 0x000fc80000400000 */
[----:B------:R-:W0:Y:S08]  /*1e70*/  MUFU.RCP R0, R30 ;  /* 0x0000001e00007308 */ /* 0x000e300000001000 */
[----:B------:R-:W1:Y:S01]  /*1e80*/  FCHK P0, R35, R30 ;  /* 0x0000001e23007302 */ /* 0x000e620000000000 */
[----:B0-----:R-:W-:-:S04]  /*1e90*/  FFMA R3, -R30, R0, 1 ;  /* 0x3f8000001e037423 */ /* 0x001fc80000000100 */
[----:B------:R-:W-:-:S04]  /*1ea0*/  FFMA R0, R0, R3, R0 ;  /* 0x0000000300007223 */ /* 0x000fc80000000000 */
[----:B------:R-:W-:-:S04]  /*1eb0*/  FFMA R3, R0, 0.0010999999940395355225, RZ ;  /* 0x3a902de000037823 */ /* 0x000fc800000000ff */
[----:B------:R-:W-:-:S04]  /*1ec0*/  FFMA R18, -R30, R3, 0.0010999999940395355225 ;  /* 0x3a902de01e127423 */ /* 0x000fc80000000103 */
[----:B------:R-:W-:Y:S01]  /*1ed0*/  FFMA R0, R0, R18, R3 ;  /* 0x0000001200007223 */ /* 0x000fe20000000003 */
[----:B-1----:R-:W-:Y:S06]  /*1ee0*/  @!P0 BRA `(.L_x_106) ;  /* 0x0000000000108947 */ /* 0x002fec0003800000 */
[----:B------:R-:W-:Y:S01]  /*1ef0*/  MOV R3, R30 ;  /* 0x0000001e00037202 */ /* 0x000fe20000000f00 */
[----:B------:R-:W-:Y:S01]  /*1f00*/  IMAD.MOV.U32 R0, RZ, RZ, 0x3a902de0 ;  /* 0x3a902de0ff007424 */ /* 0x000fe200078e00ff */
[----:B------:R-:W-:-:S07]  /*1f10*/  MOV R18, 0x1f30 ;  /* 0x00001f3000127802 */ /* 0x000fce0000000f00 */
[----:B------:R-:W-:Y:S05]  /*1f20*/  CALL.REL.NOINC `($__internal_3_$__cuda_sm3x_div_rn_noftz_f32_slowpath) ;  /* 0x0000001800f07944 */ /* 0x000fea0003c00000 */
.L_x_106:
[----:B------:R-:W-:Y:S05]  /*1f30*/  BSYNC.RECONVERGENT B2 ;  /* 0x0000000000027941 */ /* 0x000fea0003800200 */
.L_x_105:
[----:B------:R-:W0:Y:S02]  /*1f40*/  LDC.64 R34, c[0x0][0x390] ;  /* 0x0000e400ff227b82 */ /* 0x000e240000000a00 */
[----:B0-----:R-:W-:-:S06]  /*1f50*/  IMAD.WIDE R34, R7, 0x4, R34 ;  /* 0x0000000407227825 */ /* 0x001fcc00078e0222 */
[----:B------:R-:W2:Y:S01]  /*1f60*/  LDG.E R35, desc[UR8][R34.64] ;  /* 0x0000000822237981 */ /* 0x000ea2000c1e1900 */
[----:B------:R-:W-:Y:S01]  /*1f70*/  FADD R20, R31, R20 ;  /* 0x000000141f147221 */ /* 0x000fe20000000000 */
[----:B------:R-:W-:Y:S01]  /*1f80*/  VIADD R9, R9, 0x1 ;  /* 0x0000000109097836 */ /* 0x000fe20000000000 */
[----:B------:R-:W-:Y:S01]  /*1f90*/  IADD3 R11, PT, PT, R11, 0x1, RZ ;  /* 0x000000010b0b7810 */ /* 0x000fe20007ffe0ff */
[----:B------:R-:W-:Y:S02]  /*1fa0*/  VIADD R8, R8, 0x1 ;  /* 0x0000000108087836 */ /* 0x000fe40000000000 */
[----:B------:R-:W-:Y:S01]  /*1fb0*/  FADD R20, R20, R19 ;  /* 0x0000001314147221 */ /* 0x000fe20000000000 */
[----:B------:R-:W-:Y:S01]  /*1fc0*/  IADD3 R5, PT, PT, R5, 0x1, RZ ;  /* 0x0000000105057810 */ /* 0x000fe20007ffe0ff */
[----:B------:R-:W-:Y:S02]  /*1fd0*/  IMAD.MOV.U32 R19, RZ, RZ, R2 ;  /* 0x000000ffff137224 */ /* 0x000fe400078e0002 */
[----:B------:R-:W-:Y:S01]  /*1fe0*/  FADD R21, R20, R21 ;  /* 0x0000001514157221 */ /* 0x000fe20000000000 */
[----:B------:R-:W-:Y:S01]  /*1ff0*/  MOV R20, R4 ;  /* 0x0000000400147202 */ /* 0x000fe20000000f00 */
[----:B------:R-:W-:-:S02]  /*2000*/  VIADD R7, R7, 0x1 ;  /* 0x0000000107077836 */ /* 0x000fc40000000000 */
[----:B--2---:R-:W-:-:S04]  /*2010*/  FADD R3, R6, R35 ;  /* 0x0000002306037221 */ /* 0x004fc80000000000 */
[----:B------:R-:W-:Y:S01]  /*2020*/  FMUL R18, R3, -0.5 ;  /* 0xbf00000003127820 */ /* 0x000fe20000400000 */
[----:B------:R-:W-:-:S03]  /*2030*/  IADD3 R3, PT, PT, R10, 0x1, RZ ;  /* 0x000000010a037810 */ /* 0x000fc60007ffe0ff */
[----:B------:R-:W-:-:S04]  /*2040*/  FFMA R0, R21, R0, R18 ;  /* 0x0000000015007223 */ /* 0x000fc80000000012 */
[----:B------:R-:W-:-:S05]  /*2050*/  FFMA R21, R0, UR6, R33 ;  /* 0x0000000600157c23 */ /* 0x000fca0008000021 */
[----:B------:R-:W-:-:S13]  /*2060*/  FSETP.NE.AND P0, PT, |R21|, +INF , PT ;  /* 0x7f8000001500780b */ /* 0x000fda0003f05200 */
[----:B------:R0:W-:Y:S04]  /*2070*/  @!P0 STG.E desc[UR8][R28.64], R33 ;  /* 0x000000211c008986 */ /* 0x0001e8000c101908 */
[----:B------:R0:W-:Y:S01]  /*2080*/  @P0 STG.E desc[UR8][R28.64], R21 ;  /* 0x000000151c000986 */ /* 0x0001e2000c101908 */
[----:B------:R-:W-:-:S13]  /*2090*/  ISETP.GE.AND P0, PT, R3, R14, PT ;  /* 0x0000000e0300720c */ /* 0x000fda0003f06270 */
[----:B0-----:R-:W-:Y:S05]  /*20a0*/  @!P0 BRA `(.L_x_107) ;  /* 0xfffffff400dc8947 */ /* 0x001fea000383ffff */
[----:B------:R-:W-:Y:S05]  /*20b0*/  EXIT ;  /* 0x000000000000794d */ /* 0x000fea0003800000 */
.L_x_100:
[----:B------:R-:W0:Y:S02]  /*20c0*/  LDCU UR5, c[0x0][0x3b4] ;  /* 0x00007680ff0577ac */ /* 0x000e240008000800 */
[----:B0-----:R-:W-:-:S09]  /*20d0*/  UISETP.NE.AND UP0, UPT, UR5, URZ, UPT ;  /* 0x000000ff0500728c */ /* 0x001fd2000bf05270 */
[----:B------:R-:W-:Y:S05]  /*20e0*/  BRA.U !UP0, `(.L_x_108) ;  /* 0x0000000908b07547 */ /* 0x000fea000b800000 */
[----:B------:R-:W0:Y:S01]  /*20f0*/  I2F.U32.RP R0, R5 ;  /* 0x0000000500007306 */ /* 0x000e220000209000 */
[C---:B------:R-:W-:Y:S01]  /*2100*/  ISETP.NE.U32.AND P2, PT, R5.reuse, RZ, PT ;  /* 0x000000ff0500720c */ /* 0x040fe20003f45070 */
[----:B------:R-:W-:Y:S01]  /*2110*/  UIMAD UR4, UR6, UR4, URZ ;  /* 0x00000004060472a4 */ /* 0x000fe2000f8e02ff */
[----:B------:R-:W-:Y:S01]  /*2120*/  LEA R9, R5, -R20, 0x1 ;  /* 0x8000001405097211 */ /* 0x000fe200078e08ff */
[----:B------:R-:W-:Y:S01]  /*2130*/  IMAD.MOV.U32 R10, RZ, RZ, RZ ;  /* 0x000000ffff0a7224 */ /* 0x000fe200078e00ff */
[----:B------:R-:W-:Y:S01]  /*2140*/  IADD3 R8, PT, PT, R20, UR7, RZ ;  /* 0x0000000714087c10 */ /* 0x000fe2000fffe0ff */
[----:B------:R-:W1:Y:S01]  /*2150*/  LDCU UR6, c[0x0][0x398] ;  /* 0x00007300ff0677ac */ /* 0x000e620008000800 */
[----:B------:R-:W-:Y:S01]  /*2160*/  IADD3 R9, PT, PT, R9, 0x1, RZ ;  /* 0x0000000109097810 */ /* 0x000fe20007ffe0ff */
[----:B0-----:R-:W0:Y:S02]  /*2170*/  MUFU.RCP R0, R0 ;  /* 0x0000000000007308 */ /* 0x001e240000001000 */
[----:B0-----:R-:W-:-:S06]  /*2180*/  IADD3 R6, PT, PT, R0, 0xffffffe, RZ ;  /* 0x0ffffffe00067810 */ /* 0x001fcc0007ffe0ff */
[----:B------:R0:W2:Y:S02]  /*2190*/  F2I.FTZ.U32.TRUNC.NTZ R7, R6 ;  /* 0x0000000600077305 */ /* 0x0000a4000021f000 */
[----:B0-----:R-:W-:Y:S02]  /*21a0*/  HFMA2 R6, -RZ, RZ, 0, 0 ;  /* 0x00000000ff067431 */ /* 0x001fe400000001ff */
[----:B--2---:R-:W-:-:S04]  /*21b0*/  IMAD.MOV R4, RZ, RZ, -R7 ;  /* 0x000000ffff047224 */ /* 0x004fc800078e0a07 */
[----:B------:R-:W-:-:S04]  /*21c0*/  IMAD R3, R4, R5, RZ ;  /* 0x0000000504037224 */ /* 0x000fc800078e02ff */
[----:B------:R-:W-:-:S04]  /*21d0*/  IMAD.HI.U32 R3, R7, R3, R6 ;  /* 0x0000000307037227 */ /* 0x000fc800078e0006 */
[----:B------:R-:W-:Y:S02]  /*21e0*/  IMAD R7, R5, UR4, RZ ;  /* 0x0000000405077c24 */ /* 0x000fe4000f8e02ff */
[----:B------:R-:W-:-:S04]  /*21f0*/  IMAD.HI.U32 R3, R3, R16, RZ ;  /* 0x0000001003037227 */ /* 0x000fc800078e00ff */
[----:B------:R-:W-:Y:S02]  /*2200*/  IMAD.MOV R3, RZ, RZ, -R3 ;  /* 0x000000ffff037224 */ /* 0x000fe400078e0a03 */
[----:B------:R-:W-:Y:S02]  /*2210*/  VIADD R6, R20, 0xffffffff ;  /* 0xffffffff14067836 */ /* 0x000fe40000000000 */
[----:B------:R-:W-:Y:S02]  /*2220*/  IMAD R4, R5, R3, R16 ;  /* 0x0000000305047224 */ /* 0x000fe400078e0210 */
[----:B------:R-:W-:-:S03]  /*2230*/  IMAD R7, R7, 0x13, R20 ;  /* 0x0000001307077824 */ /* 0x000fc600078e0214 */
[----:B------:R-:W-:-:S13]  /*2240*/  ISETP.GE.U32.AND P0, PT, R4, R5, PT ;  /* 0x000000050400720c */ /* 0x000fda0003f06070 */
[----:B------:R-:W-:-:S04]  /*2250*/  @P0 IADD3 R4, PT, PT, R4, -R5, RZ ;  /* 0x8000000504040210 */ /* 0x000fc80007ffe0ff */
[----:B------:R-:W-:-:S13]  /*2260*/  ISETP.GE.U32.AND P0, PT, R4, R5, PT ;  /* 0x000000050400720c */ /* 0x000fda0003f06070 */
[--C-:B------:R-:W-:Y:S01]  /*2270*/  @P0 IMAD.IADD R4, R4, 0x1, -R5.reuse ;  /* 0x0000000104040824 */ /* 0x100fe200078e0a05 */
[----:B------:R-:W-:Y:S02]  /*2280*/  @!P2 LOP3.LUT R4, RZ, R5, RZ, 0x33, !PT ;  /* 0x00000005ff04a212 */ /* 0x000fe400078e33ff */
[----:B-1----:R-:W-:-:S07]  /*2290*/  IADD3 R5, PT, PT, -R20, 0x1, R5 ;  /* 0x0000000114057810 */ /* 0x002fce0007ffe105 */
.L_x_117:
[----:B------:R-:W2:Y:S04]  /*22a0*/  LDG.E R3, desc[UR8][R26.64] ;  /* 0x000000081a037981 */ /* 0x000ea8000c1e1900 */
[----:B------:R0:W5:Y:S01]  /*22b0*/  LDG.E R19, desc[UR8][R24.64] ;  /* 0x0000000818137981 */ /* 0x000162000c1e1900 */
[----:B------:R-:W-:Y:S01]  /*22c0*/  UMOV UR4, 0x851eb852 ;  /* 0x851eb85200047882 */ /* 0x000fe20000000000 */
[----:B------:R-:W-:Y:S01]  /*22d0*/  UMOV UR5, 0x3ff451eb ;  /* 0x3ff451eb00057882 */ /* 0x000fe20000000000 */
[----:B------:R-:W1:Y:S01]  /*22e0*/  LDC.64 R28, c[0x0][0x380] ;  /* 0x0000e000ff1c7b82 */ /* 0x000e620000000a00 */
[----:B------:R-:W-:Y:S01]  /*22f0*/  VIADD R12, R5, 0x1 ;  /* 0x00000001050c7836 */ /* 0x000fe20000000000 */
[----:B------:R-:W-:Y:S01]  /*2300*/  BSSY.RECONVERGENT B2, `(.L_x_109) ;  /* 0x000001a000027945 */ /* 0x000fe20003800200 */
[----:B------:R-:W-:-:S02]  /*2310*/  ISETP.GT.U32.AND P2, PT, R16, R13, PT ;  /* 0x0000000d1000720c */ /* 0x000fc40003f44070 */
[----:B------:R-:W-:Y:S02]  /*2320*/  IADD3 R6, PT, PT, R6, 0x1, RZ ;  /* 0x0000000106067810 */ /* 0x000fe40007ffe0ff */
[----:B------:R-:W-:Y:S01]  /*2330*/  ISETP.NE.AND P3, PT, R12, RZ, PT ;  /* 0x000000ff0c00720c */ /* 0x000fe20003f65270 */
[----:B-1----:R-:W-:Y:S01]  /*2340*/  IMAD.WIDE R28, R7, 0x4, R28 ;  /* 0x00000004071c7825 */ /* 0x002fe200078e021c */
[----:B--2---:R-:W1:Y:S02]  /*2350*/  F2F.F64.F32 R20, R3 ;  /* 0x0000000300147310 */ /* 0x004e640000201800 */
[----:B-1----:R-:W-:Y:S01]  /*2360*/  DMUL R20, R20, UR4 ;  /* 0x0000000414147c28 */ /* 0x002fe20008000000 */
[----:B------:R-:W-:Y:S02]  /*2370*/  UMOV UR4, 0x447a0000 ;  /* 0x447a000000047882 */ /* 0x000fe40000000000 */
[----:B------:R-:W-:-:S07]  /*2380*/  IMAD.U32 R30, RZ, RZ, UR4 ;  /* 0x00000004ff1e7e24 */ /* 0x000fce000f8e00ff */
[----:B------:R-:W1:Y:S08]  /*2390*/  F2F.F32.F64 R21, R20 ;  /* 0x0000001400157310 */ /* 0x000e700000301000 */
[----:B-1----:R-:W1:Y:S08]  /*23a0*/  MUFU.RCP R0, R21 ;  /* 0x0000001500007308 */ /* 0x002e700000001000 */
[----:B------:R-:W2:Y:S01]  /*23b0*/  FCHK P0, R30, R21 ;  /* 0x000000151e007302 */ /* 0x000ea20000000000 */
[----:B-1----:R-:W-:-:S04]  /*23c0*/  FFMA R11, -R21, R0, 1 ;  /* 0x3f800000150b7423 */ /* 0x002fc80000000100 */
[----:B------:R-:W-:Y:S01]  /*23d0*/  FFMA R0, R0, R11, R0 ;  /* 0x0000000b00007223 */ /* 0x000fe20000000000 */
[----:B------:R-:W-:-:S03]  /*23e0*/  IADD3 R11, PT, PT, R9, 0x1, RZ ;  /* 0x00000001090b7810 */ /* 0x000fc60007ffe0ff */
[----:B------:R-:W-:Y:S01]  /*23f0*/  FFMA R3, R0, 1000, RZ ;  /* 0x447a000000037823 */ /* 0x000fe200000000ff */
[----:B------:R-:W-:-:S03]  /*2400*/  ISETP.NE.AND P4, PT, R11, RZ, PT ;  /* 0x000000ff0b00720c */ /* 0x000fc60003f85270 */
[----:B------:R-:W-:Y:S01]  /*2410*/  FFMA R18, -R21, R3, 1000 ;  /* 0x447a000015127423 */ /* 0x000fe20000000103 */
[----:B------:R-:W-:-:S03]  /*2420*/  P2R R20, PR, RZ, 0x10 ;  /* 0x00000010ff147803 */ /* 0x000fc60000000000 */
[----:B------:R-:W-:Y:S01]  /*2430*/  FFMA R18, R0, R18, R3 ;  /* 0x0000001200127223 */ /* 0x000fe20000000003 */
[----:B0-2---:R-:W-:Y:S06]  /*2440*/  @!P0 BRA `(.L_x_110) ;  /* 0x0000000000148947 */ /* 0x005fec0003800000 */
[----:B------:R-:W-:Y:S01]  /*2450*/  IMAD.MOV.U32 R3, RZ, RZ, R21 ;  /* 0x000000ffff037224 */ /* 0x000fe200078e0015 */
[----:B------:R-:W-:Y:S02]  /*2460*/  MOV R0, 0x447a0000 ;  /* 0x447a000000007802 */ /* 0x000fe40000000f00 */
[----:B------:R-:W-:-:S07]  /*2470*/  MOV R18, 0x2490 ;  /* 0x0000249000127802 */ /* 0x000fce0000000f00 */
[----:B-----5:R-:W-:Y:S05]  /*2480*/  CALL.REL.NOINC `($__internal_3_$__cuda_sm3x_div_rn_noftz_f32_slowpath) ;  /* 0x0000001400987944 */ /* 0x020fea0003c00000 */
[----:B------:R-:W-:-:S07]  /*2490*/  IMAD.MOV.U32 R18, RZ, RZ, R0 ;  /* 0x000000ffff127224 */ /* 0x000fce00078e0000 */
.L_x_110:
[----:B------:R-:W-:Y:S05]  /*24a0*/  BSYNC.RECONVERGENT B2 ;  /* 0x0000000000027941 */ /* 0x000fea0003800200 */
.L_x_109:
[----:B------:R-:W-:Y:S01]  /*24b0*/  ISETP.NE.AND P6, PT, R20, RZ, PT ;  /* 0x000000ff1400720c */ /* 0x000fe20003fc5270 */
[----:B------:R-:W0:Y:S01]  /*24c0*/  @!P1 LDC R39, c[0x0][0x3ac] ;  /* 0x0000eb00ff279b82 */ /* 0x000e220000000800 */
[----:B------:R-:W-:-:S07]  /*24d0*/  ISETP.NE.AND P0, PT, R4, RZ, PT ;  /* 0x000000ff0400720c */ /* 0x000fce0003f05270 */
[----:B------:R-:W1:Y:S02]  /*24e0*/  @P2 LDC R20, c[0x0][0x3ac] ;  /* 0x0000eb00ff142b82 */ /* 0x000e640000000800 */
[----:B-1----:R-:W-:-:S03]  /*24f0*/  @P2 IMAD.WIDE R20, R20, 0x4, RZ ;  /* 0x0000000414142825 */ /* 0x002fc600078e02ff */
[----:B------:R-:W-:-:S03]  /*2500*/  @P2 IADD3 R36, P4, PT, -R20, R28, RZ ;  /* 0x0000001c14242210 */ /* 0x000fc60007f9e1ff */
[----:B------:R-:W2:Y:S01]  /*2510*/  LDG.E R20, desc[UR8][R28.64] ;  /* 0x000000081c147981 */ /* 0x000ea2000c1e1900 */
[----:B------:R-:W-:Y:S02]  /*2520*/  @P2 IADD3.X R37, PT, PT, ~R21, R29, RZ, P4, !PT ;  /* 0x0000001d15252210 */ /* 0x000fe400027fe5ff */
[----:B------:R-:W-:Y:S01]  /*2530*/  ISETP.NE.AND P4, PT, R4, R13, PT ;  /* 0x0000000d0400720c */ /* 0x000fe20003f85270 */
[----:B------:R-:W3:Y:S04]  /*2540*/  @P0 LDG.E R21, desc[UR8][R28.64+-0x4] ;  /* 0xfffffc081c150981 */ /* 0x000ee8000c1e1900 */
[----:B------:R1:W2:Y:S01]  /*2550*/  @P2 LDG.E R37, desc[UR8][R36.64] ;  /* 0x0000000824252981 */ /* 0x0002a2000c1e1900 */
[----:B0-----:R-:W-:-:S05]  /*2560*/  @!P1 IMAD.WIDE R38, R39, 0x4, R28 ;  /* 0x0000000427269825 */ /* 0x001fca00078e021c */
[----:B------:R-:W4:Y:S04]  /*2570*/  @!P1 LDG.E R0, desc[UR8][R38.64] ;  /* 0x0000000826009981 */ /* 0x000f28000c1e1900 */
[----:B------:R0:W4:Y:S01]  /*2580*/  @P4 LDG.E R3, desc[UR8][R28.64+0x4] ;  /* 0x000004081c034981 */ /* 0x000122000c1e1900 */
[----:B------:R-:W0:Y:S01]  /*2590*/  MUFU.RCP64H R33, 0.0099999979138374328613 ;  /* 0x3f847ae100217908 */ /* 0x000e220000001800 */
[----:B------:R-:W-:Y:S01]  /*25a0*/  IMAD.MOV.U32 R30, RZ, RZ, 0x40000000 ;  /* 0x40000000ff1e7424 */ /* 0x000fe200078e00ff */
[----:B------:R-:W-:Y:S01]  /*25b0*/  MOV R31, 0x3f847ae1 ;  /* 0x3f847ae1001f7802 */ /* 0x000fe20000000f00 */
[----:B------:R-:W-:Y:S02]  /*25c0*/  IMAD.MOV.U32 R32, RZ, RZ, 0x1 ;  /* 0x00000001ff207424 */ /* 0x000fe400078e00ff */
[----:B-1---5:R-:W-:Y:S01]  /*25d0*/  FFMA R36, R19, 526, R18 ;  /* 0x4403800013247823 */ /* 0x022fe20000000012 */
[----:B------:R-:W-:-:S02]  /*25e0*/  ISETP.NE.AND P5, PT, R12, 0x1, PT ;  /* 0x000000010c00780c */ /* 0x000fc40003fa5270 */
[----:B------:R-:W-:Y:S01]  /*25f0*/  FSEL R10, R15, R10, !P3 ;  /* 0x0000000a0f0a7208 */ /* 0x000fe20005800000 */
[----:B0-----:R-:W0:Y:S01]  /*2600*/  LDC.64 R28, c[0x0][0x388] ;  /* 0x0000e200ff1c7b82 */ /* 0x001e220000000a00 */
[----:B------:R-:W-:-:S08]  /*2610*/  DFMA R34, R32, -R30, 1 ;  /* 0x3ff000002022742b */ /* 0x000fd0000000081e */
[----:B------:R-:W-:Y:S01]  /*2620*/  DFMA R34, R34, R34, R34 ;  /* 0x000000222222722b */ /* 0x000fe20000000022 */
[----:B------:R-:W1:Y:S07]  /*2630*/  F2F.F64.F32 R46, R36 ;  /* 0x00000024002e7310 */ /* 0x000e6e0000201800 */
[----:B------:R-:W-:-:S08]  /*2640*/  DFMA R34, R32, R34, R32 ;  /* 0x000000222022722b */ /* 0x000fd00000000020 */
[----:B------:R-:W-:Y:S02]  /*2650*/  DFMA R18, R34, -R30, 1 ;  /* 0x3ff000002212742b */ /* 0x000fe4000000081e */
[----:B-1----:R-:W-:-:S06]  /*2660*/  DMUL R46, R22, R46 ;  /* 0x0000002e162e7228 */ /* 0x002fcc0000000000 */
[----:B------:R-:W-:-:S08]  /*2670*/  DFMA R18, R34, R18, R34 ;  /* 0x000000122212722b */ /* 0x000fd00000000022 */
[----:B------:R-:W-:-:S08]  /*2680*/  DMUL R48, R18, R46 ;  /* 0x0000002e12307228 */ /* 0x000fd00000000000 */
[----:B------:R-:W-:Y:S01]  /*2690*/  DFMA R30, R48, -R30, R46 ;  /* 0x8000001e301e722b */ /* 0x000fe2000000002e */
[----:B------:R-:W-:Y:S02]  /*26a0*/  FSEL R10, R15, R10, !P5 ;  /* 0x0000000a0f0a7208 */ /* 0x000fe40006800000 */
[----:B------:R-:W-:-:S05]  /*26b0*/  ISETP.NE.AND P5, PT, R5, 0x1, PT ;  /* 0x000000010500780c */ /* 0x000fca0003fa5270 */
[----:B------:R-:W-:Y:S01]  /*26c0*/  DFMA R48, R18, R30, R48 ;  /* 0x0000001e1230722b */ /* 0x000fe20000000030 */
[----:B------:R-:W-:Y:S02]  /*26d0*/  FSEL R10, R15, R10, !P5 ;  /* 0x0000000a0f0a7208 */ /* 0x000fe40006800000 */
[----:B------:R-:W-:Y:S02]  /*26e0*/  ISETP.GE.U32.AND P5, PT, R6, 0x3, PT ;  /* 0x000000030600780c */ /* 0x000fe40003fa6070 */
[----:B------:R-:W-:Y:S02]  /*26f0*/  ISETP.NE.AND P3, PT, R11, 0x1, PT ;  /* 0x000000010b00780c */ /* 0x000fe40003f65270 */
[----:B------:R-:W-:-:S03]  /*2700*/  FSEL R10, R15, R10, !P5 ;  /* 0x0000000a0f0a7208 */ /* 0x000fc60006800000 */
[----:B------:R-:W-:Y:S01]  /*2710*/  FFMA R18, RZ, 1.0349999666213989258, R49 ;  /* 0x3f847ae1ff127823 */ /* 0x000fe20000000031 */
[----:B------:R-:W-:Y:S02]  /*2720*/  MOV R11, RZ ;  /* 0x000000ff000b7202 */ /* 0x000fe40000000f00 */
[----:B------:R-:W-:Y:S02]  /*2730*/  FSEL R10, R15, R10, !P3 ;  /* 0x0000000a0f0a7208 */ /* 0x000fe40005800000 */
[----:B------:R-:W-:Y:S01]  /*2740*/  FSETP.GEU.AND P3, PT, |R47|, 6.5827683646048100446e-37, PT ;  /* 0x036000002f00780b */ /* 0x000fe20003f6e200 */
[----:B------:R-:W-:Y:S02]  /*2750*/  IMAD.MOV.U32 R12, RZ, RZ, RZ ;  /* 0x000000ffff0c7224 */ /* 0x000fe400078e00ff */
[----:B------:R-:W-:Y:S01]  /*2760*/  HFMA2 R19, -RZ, RZ, 0, 0 ;  /* 0x00000000ff137431 */ /* 0x000fe200000001ff */
[----:B------:R-:W-:Y:S01]  /*2770*/  BSSY.RECONVERGENT B0, `(.L_x_111) ;  /* 0x000000e000007945 */ /* 0x000fe20003800200 */
[----:B0-----:R-:W-:-:S04]  /*2780*/  IMAD.WIDE R28, R8, 0x4, R28 ;  /* 0x00000004081c7825 */ /* 0x001fc800078e021c */
[----:B--2---:R-:W-:Y:S01]  /*2790*/  @P2 FADD R11, R37, -R20 ;  /* 0x80000014250b2221 */ /* 0x004fe20000000000 */
[----:B------:R-:W-:Y:S01]  /*27a0*/  FSETP.GT.AND P2, PT, |R18|, 1.469367938527859385e-39, PT ;  /* 0x001000001200780b */ /* 0x000fe20003f44200 */
[----:B---3--:R-:W-:Y:S01]  /*27b0*/  @P0 FADD R12, -R20, R21 ;  /* 0x00000015140c0221 */ /* 0x008fe20000000100 */
[----:B------:R-:W-:Y:S01]  /*27c0*/  ISETP.NE.AND P0, PT, R9, 0x1, PT ;  /* 0x000000010900780c */ /* 0x000fe20003f05270 */
[----:B------:R-:W-:-:S03]  /*27d0*/  @!P4 IMAD.MOV.U32 R21, RZ, RZ, RZ ;  /* 0x000000ffff15c224 */ /* 0x000fc600078e00ff */
[C---:B------:R-:W-:Y:S01]  /*27e0*/  FSEL R10, R15.reuse, R10, !P0 ;  /* 0x0000000a0f0a7208 */ /* 0x040fe20004000000 */
[C---:B----4-:R-:W-:Y:S01]  /*27f0*/  @!P1 FADD R19, -R20.reuse, R0 ;  /* 0x0000000014139221 */ /* 0x050fe20000000100 */
[----:B------:R-:W-:Y:S02]  /*2800*/  @P4 FADD R21, -R20, R3 ;  /* 0x0000000314154221 */ /* 0x000fe40000000100 */
[----:B------:R-:W-:-:S03]  /*2810*/  FSEL R10, R15, R10, !P6 ;  /* 0x0000000a0f0a7208 */ /* 0x000fc60007000000 */
[----:B------:R-:W-:Y:S05]  /*2820*/  @P2 BRA P3, `(.L_x_112) ;  /* 0x0000000000082947 */ /* 0x000fea0001800000 */
[----:B------:R-:W-:-:S07]  /*2830*/  MOV R18, 0x2850 ;  /* 0x0000285000127802 */ /* 0x000fce0000000f00 */
[----:B------:R-:W-:Y:S05]  /*2840*/  CALL.REL.NOINC `($__internal_2_$__cuda_sm20_div_rn_f64_full) ;  /* 0x0000000c00307944 */ /* 0x000fea0003c00000 */
.L_x_112:
[----:B------:R-:W-:Y:S05]  /*2850*/  BSYNC.RECONVERGENT B0 ;  /* 0x0000000000007941 */ /* 0x000fea0003800200 */
.L_x_111:
[----:B------:R-:W0:Y:S01]  /*2860*/  F2F.F32.F64 R48, R48 ;  /* 0x0000003000307310 */ /* 0x000e220000301000 */
[----:B------:R-:W-:Y:S01]  /*2870*/  UMOV UR4, 0x3a902de0 ;  /* 0x3a902de000047882 */ /* 0x000fe20000000000 */
[----:B------:R-:W-:Y:S01]  /*2880*/  BSSY.RECONVERGENT B2, `(.L_x_113) ;  /* 0x0000012000027945 */ /* 0x000fe20003800200 */
[----:B------:R-:W-:Y:S01]  /*2890*/  MOV R31, UR4 ;  /* 0x00000004001f7c02 */ /* 0x000fe20008000f00 */
        /* <DEDUP_REMOVED lines=12> */
[----:B------:R-:W-:Y:S02]  /*2960*/  HFMA2 R0, -RZ, RZ, 0.8203125, 0.091796875 ;  /* 0x3a902de0ff007431 */ /* 0x000fe400000001ff */
[----:B------:R-:W-:Y:S01]  /*2970*/  IMAD.MOV.U32 R3, RZ, RZ, R30 ;  /* 0x000000ffff037224 */ /* 0x000fe200078e001e */
[----:B------:R-:W-:-:S07]  /*2980*/  MOV R18, 0x29a0 ;  /* 0x000029a000127802 */ /* 0x000fce0000000f00 */
[----:B------:R-:W-:Y:S05]  /*2990*/  CALL.REL.NOINC `($__internal_3_$__cuda_sm3x_div_rn_noftz_f32_slowpath) ;  /* 0x0000001000547944 */ /* 0x000fea0003c00000 */
.L_x_114:
[----:B------:R-:W-:Y:S05]  /*29a0*/  BSYNC.RECONVERGENT B2 ;  /* 0x0000000000027941 */ /* 0x000fea0003800200 */
.L_x_113:
[----:B------:R-:W0:Y:S02]  /*29b0*/  LDC.64 R30, c[0x0][0x390] ;  /* 0x0000e400ff1e7b82 */ /* 0x000e240000000a00 */
[----:B0-----:R-:W-:-:S06]  /*29c0*/  IMAD.WIDE R30, R8, 0x4, R30 ;  /* 0x00000004081e7825 */ /* 0x001fcc00078e021e */
[----:B------:R-:W2:Y:S01]  /*29d0*/  LDG.E R31, desc[UR8][R30.64] ;  /* 0x000000081e1f7981 */ /* 0x000ea2000c1e1900 */
[----:B------:R-:W-:Y:S01]  /*29e0*/  FADD R12, R21, R12 ;  /* 0x0000000c150c7221 */ /* 0x000fe20000000000 */
[----:B------:R-:W-:Y:S03]  /*29f0*/  BSSY.RECONVERGENT B0, `(.L_x_115) ;  /* 0x0000013000007945 */ /* 0x000fe60003800200 */
[----:B------:R-:W-:-:S04]  /*2a00*/  FADD R12, R12, R11 ;  /* 0x0000000b0c0c7221 */ /* 0x000fc80000000000 */
[----:B------:R-:W-:Y:S01]  /*2a10*/  FADD R19, R12, R19 ;  /* 0x000000130c137221 */ /* 0x000fe20000000000 */
[----:B--2---:R-:W-:-:S04]  /*2a20*/  FADD R3, R10, R31 ;  /* 0x0000001f0a037221 */ /* 0x004fc80000000000 */
[----:B------:R-:W-:-:S04]  /*2a30*/  FMUL R12, R3, -0.5 ;  /* 0xbf000000030c7820 */ /* 0x000fc80000400000 */
[----:B------:R-:W-:-:S04]  /*2a40*/  FFMA R19, R19, R0, R12 ;  /* 0x0000000013137223 */ /* 0x000fc8000000000c */
[----:B------:R-:W-:-:S05]  /*2a50*/  FFMA R19, R19, UR6, R20 ;  /* 0x0000000613137c23 */ /* 0x000fca0008000014 */
[----:B------:R-:W-:-:S13]  /*2a60*/  FSETP.NE.AND P0, PT, |R19|, +INF , PT ;  /* 0x7f8000001300780b */ /* 0x000fda0003f05200 */
[----:B------:R0:W-:Y:S04]  /*2a70*/  @P0 STG.E desc[UR8][R28.64], R19 ;  /* 0x000000131c000986 */ /* 0x0001e8000c101908 */
[----:B------:R0:W-:Y:S01]  /*2a80*/  @!P0 STG.E desc[UR8][R28.64], R20 ;  /* 0x000000141c008986 */ /* 0x0001e2000c101908 */
[----:B------:R-:W-:-:S05]  /*2a90*/  @!P0 IMAD.MOV.U32 R19, RZ, RZ, R20 ;  /* 0x000000ffff138224 */ /* 0x000fca00078e0014 */
[----:B------:R-:W-:-:S13]  /*2aa0*/  FSETP.GE.AND P0, PT, R19, R2, PT ;  /* 0x000000021300720b */ /* 0x000fda0003f06000 */
[----:B0-----:R-:W-:Y:S05]  /*2ab0*/  @!P0 BRA `(.L_x_116) ;  /* 0x0000000000188947 */ /* 0x001fea0003800000 */
[----:B------:R-:W0:Y:S02]  /*2ac0*/  LDC.64 R18, c[0x0][0x3d0] ;  /* 0x0000f400ff127b82 */ /* 0x000e240000000a00 */
[----:B0-----:R-:W-:-:S05]  /*2ad0*/  IMAD.WIDE R18, R8, 0x4, R18 ;  /* 0x0000000408127825 */ /* 0x001fca00078e0212 */
[----:B------:R-:W2:Y:S02]  /*2ae0*/  LDG.E R0, desc[UR8][R18.64] ;  /* 0x0000000812007981 */ /* 0x000ea4000c1e1900 */
[----:B--2---:R-:W-:-:S13]  /*2af0*/  ISETP.NE.AND P0, PT, R0, RZ, PT ;  /* 0x000000ff0000720c */ /* 0x004fda0003f05270 */
[----:B------:R-:W0:Y:S02]  /*2b00*/  @!P0 LDC R3, c[0x0][0x3b8] ;  /* 0x0000ee00ff038b82 */ /* 0x000e240000000800 */
[----:B0-----:R0:W-:Y:S02]  /*2b10*/  @!P0 STG.E desc[UR8][R18.64], R3 ;  /* 0x0000000312008986 */ /* 0x0011e4000c101908 */
.L_x_116:
[----:B------:R-:W-:Y:S05]  /*2b20*/  BSYNC.RECONVERGENT B0 ;  /* 0x0000000000007941 */ /* 0x000fea0003800200 */
.L_x_115:
[----:B0-----:R-:W-:Y:S01]  /*2b30*/  IADD3 R3, PT, PT, R6, 0x1, RZ ;  /* 0x0000000106037810 */ /* 0x001fe20007ffe0ff */
[----:B------:R-:W-:Y:S01]  /*2b40*/  VIADD R9, R9, 0xffffffff ;  /* 0xffffffff09097836 */ /* 0x000fe20000000000 */
[----:B------:R-:W-:Y:S01]  /*2b50*/  IADD3 R5, PT, PT, R5, -0x1, RZ ;  /* 0xffffffff05057810 */ /* 0x000fe20007ffe0ff */
[----:B------:R-:W-:Y:S01]  /*2b60*/  VIADD R7, R7, 0x1 ;  /* 0x0000000107077836 */ /* 0x000fe20000000000 */
[----:B------:R-:W-:Y:S02]  /*2b70*/  ISETP.GE.AND P0, PT, R3, R14, PT ;  /* 0x0000000e0300720c */ /* 0x000fe40003f06270 */
[----:B------:R-:W-:-:S11]  /*2b80*/  IADD3 R8, PT, PT, R8, 0x1, RZ ;  /* 0x0000000108087810 */ /* 0x000fd60007ffe0ff */
[----:B------:R-:W-:Y:S05]  /*2b90*/  @!P0 BRA `(.L_x_117) ;  /* 0xfffffff400c08947 */ /* 0x000fea000383ffff */
[----:B------:R-:W-:Y:S05]  /*2ba0*/  EXIT ;  /* 0x000000000000794d */ /* 0x000fea0003800000 */
.L_x_108:
[----:B------:R-:W0:Y:S01]  /*2bb0*/  MUFU.RCP64H R5, 0.0099999979138374328613 ;  /* 0x3f847ae100057908 */ /* 0x000e220000001800 */
[----:B------:R-:W-:Y:S01]  /*2bc0*/  IMAD.MOV.U32 R6, RZ, RZ, 0x40000000 ;  /* 0x40000000ff067424 */ /* 0x000fe200078e00ff */
[----:B------:R-:W-:Y:S01]  /*2bd0*/  MOV R7, 0x3f847ae1 ;  /* 0x3f847ae100077802 */ /* 0x000fe20000000f00 */
[----:B------:R-:W-:Y:S01]  /*2be0*/  IMAD.MOV.U32 R4, RZ, RZ, 0x1 ;  /* 0x00000001ff047424 */ /* 0x000fe200078e00ff */
[----:B------:R-:W-:Y:S01]  /*2bf0*/  UMOV UR4, 0x40000000 ;  /* 0x4000000000047882 */ /* 0x000fe20000000000 */
[----:B------:R-:W-:Y:S02]  /*2c00*/  UMOV UR5, 0x4094859b ;  /* 0x4094859b00057882 */ /* 0x000fe40000000000 */
[----:B------:R-:W-:Y:S02]  /*2c10*/  DMUL R46, R22, UR4 ;  /* 0x00000004162e7c28 */ /* 0x000fe40008000000 */
[----:B0-----:R-:W-:-:S08]  /*2c20*/  DFMA R8, R4, -R6, 1 ;  /* 0x3ff000000408742b */ /* 0x001fd00000000806 */
[----:B------:R-:W-:Y:S01]  /*2c30*/  FSETP.GEU.AND P2, PT, |R47|, 6.5827683646048100446e-37, PT ;  /* 0x036000002f00780b */ /* 0x000fe20003f4e200 */
[----:B------:R-:W-:-:S08]  /*2c40*/  DFMA R8, R8, R8, R8 ;  /* 0x000000080808722b */ /* 0x000fd00000000008 */
[----:B------:R-:W-:-:S08]  /*2c50*/  DFMA R8, R4, R8, R4 ;  /* 0x000000080408722b */ /* 0x000fd00000000004 */
        /* <DEDUP_REMOVED lines=10> */
.L_x_118:
[----:B------:R-:W0:Y:S01]  /*2d00*/  LDCU UR4, c[0x0][0x3ac] ;  /* 0x00007580ff0477ac */ /* 0x000e220008000800 */
[----:B------:R-:W1:Y:S01]  /*2d10*/  F2F.F32.F64 R48, R48 ;  /* 0x0000003000307310 */ /* 0x000e620000301000 */
[----:B------:R-:W-:Y:S01]  /*2d20*/  BSSY.RECONVERGENT B2, `(.L_x_119) ;  /* 0x0000024000027945 */ /* 0x000fe20003800200 */
[----:B------:R-:W-:Y:S02]  /*2d30*/  UMOV UR5, 0x3a902de0 ;  /* 0x3a902de000057882 */ /* 0x000fe40000000000 */
[----:B------:R-:W-:-:S04]  /*2d40*/  IMAD.U32 R7, RZ, RZ, UR5 ;  /* 0x00000005ff077e24 */ /* 0x000fc8000f8e00ff */
[----:B0-----:R-:W0:Y:S01]  /*2d50*/  I2F.U32.RP R0, UR4 ;  /* 0x0000000400007d06 */ /* 0x001e220008209000 */
[----:B------:R-:W-:-:S07]  /*2d60*/  ISETP.NE.U32.AND P3, PT, RZ, UR4, PT ;  /* 0x00000004ff007c0c */ /* 0x000fce000bf65070 */
[----:B0-----:R-:W0:Y:S02]  /*2d70*/  MUFU.RCP R0, R0 ;  /* 0x0000000000007308 */ /* 0x001e240000001000 */
[----:B0-----:R-:W-:-:S06]  /*2d80*/  IADD3 R4, PT, PT, R0, 0xffffffe, RZ ;  /* 0x0ffffffe00047810 */ /* 0x001fcc0007ffe0ff */
[----:B------:R0:W2:Y:S02]  /*2d90*/  F2I.FTZ.U32.TRUNC.NTZ R5, R4 ;  /* 0x0000000400057305 */ /* 0x0000a4000021f000 */
[----:B0-----:R-:W-:Y:S01]  /*2da0*/  MOV R4, RZ ;  /* 0x000000ff00047202 */ /* 0x001fe20000000f00 */
[----:B--2---:R-:W-:-:S04]  /*2db0*/  IMAD.MOV R3, RZ, RZ, -R5 ;  /* 0x000000ffff037224 */ /* 0x004fc800078e0a05 */
[----:B------:R-:W-:-:S04]  /*2dc0*/  IMAD R3, R3, UR4, RZ ;  /* 0x0000000403037c24 */ /* 0x000fc8000f8e02ff */
[----:B------:R-:W-:-:S04]  /*2dd0*/  IMAD.HI.U32 R5, R5, R3, R4 ;  /* 0x0000000305057227 */ /* 0x000fc800078e0004 */
[----:B-1----:R-:W-:-:S04]  /*2de0*/  FADD R3, R48, R48 ;  /* 0x0000003030037221 */ /* 0x002fc80000000000 */
[----:B------:R-:W-:Y:S01]  /*2df0*/  FFMA R3, R48, 2, R3 ;  /* 0x4000000030037823 */ /* 0x000fe20000000003 */
[----:B------:R-:W-:-:S04]  /*2e00*/  IMAD.HI.U32 R5, R5, R16, RZ ;  /* 0x0000001005057227 */ /* 0x000fc800078e00ff */
[----:B------:R-:W-:Y:S01]  /*2e10*/  FMUL R3, R3, 0.0099999997764825820923 ;  /* 0x3c23d70a03037820 */ /* 0x000fe20000400000 */
[----:B------:R-:W-:-:S03]  /*2e20*/  IMAD.MOV R5, RZ, RZ, -R5 ;  /* 0x000000ffff057224 */ /* 0x000fc600078e0a05 */
[----:B------:R-:W-:Y:S01]  /*2e30*/  FMUL R6, R3, 0.0099999997764825820923 ;  /* 0x3c23d70a03067820 */ /* 0x000fe20000400000 */
[----:B------:R-:W-:-:S03]  /*2e40*/  IMAD R4, R5, UR4, R16 ;  /* 0x0000000405047c24 */ /* 0x000fc6000f8e0210 */
[----:B------:R-:W0:Y:S02]  /*2e50*/  MUFU.RCP R0, R6 ;  /* 0x0000000600007308 */ /* 0x000e240000001000 */
[----:B------:R-:W-:-:S13]  /*2e60*/  ISETP.GE.U32.AND P0, PT, R4, UR4, PT ;  /* 0x0000000404007c0c */ /* 0x000fda000bf06070 */
[----:B------:R-:W-:Y:S01]  /*2e70*/  @P0 IADD3 R4, PT, PT, R4, -UR4, RZ ;  /* 0x8000000404040c10 */ /* 0x000fe2000fffe0ff */
[----:B------:R-:W1:Y:S01]  /*2e80*/  FCHK P0, R7, R6 ;  /* 0x0000000607007302 */ /* 0x000e620000000000 */
[----:B0-----:R-:W-:Y:S02]  /*2e90*/  FFMA R3, -R6, R0, 1 ;  /* 0x3f80000006037423 */ /* 0x001fe40000000100 */
[----:B------:R-:W-:Y:S02]  /*2ea0*/  ISETP.GE.U32.AND P2, PT, R4, UR4, PT ;  /* 0x0000000404007c0c */ /* 0x000fe4000bf46070 */
[----:B------:R-:W-:-:S04]  /*2eb0*/  FFMA R0, R0, R3, R0 ;  /* 0x0000000300007223 */ /* 0x000fc80000000000 */
[----:B------:R-:W-:-:S04]  /*2ec0*/  FFMA R3, R0, 0.0010999999940395355225, RZ ;  /* 0x3a902de000037823 */ /* 0x000fc800000000ff */
[----:B------:R-:W-:-:S03]  /*2ed0*/  FFMA R5, -R6, R3, 0.0010999999940395355225 ;  /* 0x3a902de006057423 */ /* 0x000fc60000000103 */
[----:B------:R-:W-:Y:S01]  /*2ee0*/  @P2 IADD3 R4, PT, PT, R4, -UR4, RZ ;  /* 0x8000000404042c10 */ /* 0x000fe2000fffe0ff */
[----:B------:R-:W-:Y:S01]  /*2ef0*/  FFMA R0, R0, R5, R3 ;  /* 0x0000000500007223 */ /* 0x000fe20000000003 */
[----:B------:R-:W-:Y:S01]  /*2f00*/  @!P3 LOP3.LUT R4, RZ, UR4, RZ, 0x33, !PT ;  /* 0x00000004ff04bc12 */ /* 0x000fe2000f8e33ff */
[----:B-1----:R-:W-:Y:S06]  /*2f10*/  @!P0 BRA `(.L_x_120) ;  /* 0x0000000000108947 */ /* 0x002fec0003800000 */
[----:B------:R-:W-:Y:S01]  /*2f20*/  IMAD.MOV.U32 R3, RZ, RZ, R6 ;  /* 0x000000ffff037224 */ /* 0x000fe200078e0006 */
[----:B------:R-:W-:Y:S02]  /*2f30*/  MOV R0, 0x3a902de0 ;  /* 0x3a902de000007802 */ /* 0x000fe40000000f00 */
[----:B------:R-:W-:-:S07]  /*2f40*/  MOV R18, 0x2f60 ;  /* 0x00002f6000127802 */ /* 0x000fce0000000f00 */
[----:B------:R-:W-:Y:S05]  /*2f50*/  CALL.REL.NOINC `($__internal_3_$__cuda_sm3x_div_rn_noftz_f32_slowpath) ;  /* 0x0000000800e47944 */ /* 0x000fea0003c00000 */
.L_x_120:
[----:B------:R-:W-:Y:S05]  /*2f60*/  BSYNC.RECONVERGENT B2 ;  /* 0x0000000000027941 */ /* 0x000fea0003800200 */
.L_x_119:
[----:B------:R-:W0:Y:S01]  /*2f70*/  LDCU UR4, c[0x0][0x3b0] ;  /* 0x00007600ff0477ac */ /* 0x000e220008000800 */
[----:B------:R-:W1:Y:S01]  /*2f80*/  LDC R9, c[0x0][0x3ac] ;  /* 0x0000eb00ff097b82 */ /* 0x000e620000000800 */
[----:B------:R-:W-:Y:S01]  /*2f90*/  ISETP.GT.U32.AND P0, PT, R16, R13, PT ;  /* 0x0000000d1000720c */ /* 0x000fe20003f04070 */
[C---:B------:R-:W-:Y:S01]  /*2fa0*/  VIADD R8, R20.reuse, 0xffffffff ;  /* 0xffffffff14087836 */ /* 0x040fe20000000000 */
[----:B------:R-:W-:Y:S01]  /*2fb0*/  IADD3 R7, PT, PT, R20, UR7, RZ ;  /* 0x0000000714077c10 */ /* 0x000fe2000fffe0ff */
[----:B------:R-:W-:Y:S01]  /*2fc0*/  IMAD.MOV.U32 R10, RZ, RZ, RZ ;  /* 0x000000ffff0a7224 */ /* 0x000fe200078e00ff */
[----:B------:R-:W2:Y:S01]  /*2fd0*/  LDCU UR5, c[0x0][0x398] ;  /* 0x00007300ff0577ac */ /* 0x000ea20008000800 */
[----:B0-----:R-:W-:-:S06]  /*2fe0*/  UIMAD UR4, UR6, UR4, URZ ;  /* 0x00000004060472a4 */ /* 0x001fcc000f8e02ff */
[C---:B-1----:R-:W-:Y:S01]  /*2ff0*/  IMAD R5, R9.reuse, UR4, RZ ;  /* 0x0000000409057c24 */ /* 0x042fe2000f8e02ff */
[C---:B------:R-:W-:Y:S01]  /*3000*/  IADD3 R3, PT, PT, -R9.reuse, RZ, RZ ;  /* 0x000000ff09037210 */ /* 0x040fe20007ffe1ff */
[--C-:B------:R-:W-:Y:S01]  /*3010*/  IMAD R12, R9, 0x2, -R20.reuse ;  /* 0x00000002090c7824 */ /* 0x100fe200078e0a14 */
[C-C-:B------:R-:W-:Y:S01]  /*3020*/  IADD3 R26, PT, PT, -R20.reuse, 0x2, R9.reuse ;  /* 0x00000002141a7810 */ /* 0x140fe20007ffe109 */
[--C-:B------:R-:W-:Y:S01]  /*3030*/  IMAD R6, R5, 0x13, R20.reuse ;  /* 0x0000001305067824 */ /* 0x100fe200078e0214 */
[----:B------:R-:W-:Y:S01]  /*3040*/  IADD3 R5, PT, PT, R20, -R9, RZ ;  /* 0x8000000914057210 */ /* 0x000fe20007ffe0ff */
[----:B------:R-:W-:Y:S01]  /*3050*/  IMAD R3, R3, 0x2, R20 ;  /* 0x0000000203037824 */ /* 0x000fe200078e0214 */
[----:B------:R-:W-:Y:S01]  /*3060*/  IADD3 R12, PT, PT, R12, 0x2, RZ ;  /* 0x000000020c0c7810 */ /* 0x000fe20007ffe0ff */
[----:B--2---:R-:W-:-:S07]  /*3070*/  IMAD.IADD R9, R6, 0x1, R9 ;  /* 0x0000000106097824 */ /* 0x004fce00078e0209 */
.L_x_123:
[----:B0-----:R-:W0:Y:S01]  /*3080*/  LDC.64 R16, c[0x0][0x380] ;  /* 0x0000e000ff107b82 */ /* 0x001e220000000a00 */
[C---:B------:R-:W-:Y:S02]  /*3090*/  ISETP.NE.AND P3, PT, R4.reuse, RZ, PT ;  /* 0x000000ff0400720c */ /* 0x040fe40003f65270 */
[----:B------:R-:W-:-:S05]  /*30a0*/  ISETP.NE.AND P2, PT, R4, R13, PT ;  /* 0x0000000d0400720c */ /* 0x000fca0003f45270 */
[----:B------:R-:W1:Y:S08]  /*30b0*/  @P0 LDC R18, c[0x0][0x3ac] ;  /* 0x0000eb00ff120b82 */ /* 0x000e700000000800 */
[----:B------:R-:W2:Y:S01]  /*30c0*/  LDC.64 R24, c[0x0][0x390] ;  /* 0x0000e400ff187b82 */ /* 0x000ea20000000a00 */
[----:B0-----:R-:W-:-:S05]  /*30d0*/  IMAD.WIDE R22, R6, 0x4, R16 ;  /* 0x0000000406167825 */ /* 0x001fca00078e0210 */
[----:B------:R-:W3:Y:S01]  /*30e0*/  LDG.E R11, desc[UR8][R22.64] ;  /* 0x00000008160b7981 */ /* 0x000ee2000c1e1900 */
[----:B-1----:R-:W-:-:S03]  /*30f0*/  @P0 IMAD.WIDE R18, R18, 0x4, RZ ;  /* 0x0000000412120825 */ /* 0x002fc600078e02ff */
[----:B------:R-:W3:Y:S01]  /*3100*/  @P3 LDG.E R28, desc[UR8][R22.64+-0x4] ;  /* 0xfffffc08161c3981 */ /* 0x000ee2000c1e1900 */
[----:B------:R-:W-:-:S03]  /*3110*/  @P0 IADD3 R20, P4, PT, -R18, R22, RZ ;  /* 0x0000001612140210 */ /* 0x000fc60007f9e1ff */
[----:B------:R-:W4:Y:S01]  /*3120*/  @P2 LDG.E R30, desc[UR8][R22.64+0x4] ;  /* 0x00000408161e2981 */ /* 0x000f22000c1e1900 */
[----:B------:R-:W-:Y:S01]  /*3130*/  @P0 IADD3.X R21, PT, PT, ~R19, R23, RZ, P4, !PT ;  /* 0x0000001713150210 */ /* 0x000fe200027fe5ff */
[----:B------:R-:W-:-:S04]  /*3140*/  @!P1 IMAD.WIDE R16, R9, 0x4, R16 ;  /* 0x0000000409109825 */ /* 0x000fc800078e0210 */
[----:B------:R-:W5:Y:S01]  /*3150*/  @P0 LDG.E R20, desc[UR8][R20.64] ;  /* 0x0000000814140981 */ /* 0x000f62000c1e1900 */
[----:B--2---:R-:W-:-:S03]  /*3160*/  IMAD.WIDE R18, R7, 0x4, R24 ;  /* 0x0000000407127825 */ /* 0x004fc600078e0218 */
[----:B------:R0:W2:Y:S04]  /*3170*/  @!P1 LDG.E R24, desc[UR8][R16.64] ;  /* 0x0000000810189981 */ /* 0x0000a8000c1e1900 */
[----:B------:R1:W2:Y:S01]  /*3180*/  LDG.E R25, desc[UR8][R18.64] ;  /* 0x0000000812197981 */ /* 0x0002a2000c1e1900 */
[----:B------:R-:W-:Y:S02]  /*3190*/  ISETP.NE.AND P4, PT, R5, 0x2, PT ;  /* 0x000000020500780c */ /* 0x000fe40003f85270 */
[C---:B------:R-:W-:Y:S01]  /*31a0*/  ISETP.NE.AND P5, PT, R26.reuse, 0x1, PT ;  /* 0x000000011a00780c */ /* 0x040fe20003fa5270 */
[----:B------:R-:W-:Y:S01]  /*31b0*/  VIADD R26, R26, 0xffffffff ;  /* 0xffffffff1a1a7836 */ /* 0x000fe20000000000 */
[----:B------:R-:W-:Y:S02]  /*31c0*/  FSEL R10, R15, R10, !P4 ;  /* 0x0000000a0f0a7208 */ /* 0x000fe40006000000 */
[----:B------:R-:W-:-:S02]  /*31d0*/  IADD3 R8, PT, PT, R8, 0x1, RZ ;  /* 0x0000000108087810 */ /* 0x000fc40007ffe0ff */
[----:B------:R-:W-:Y:S02]  /*31e0*/  ISETP.NE.AND P4, PT, R26, 0x1, PT ;  /* 0x000000011a00780c */ /* 0x000fe40003f85270 */
[C---:B------:R-:W-:Y:S02]  /*31f0*/  FSEL R10, R15.reuse, R10, !P5 ;  /* 0x0000000a0f0a7208 */ /* 0x040fe40006800000 */
[----:B------:R-:W-:Y:S02]  /*3200*/  ISETP.GE.U32.AND P5, PT, R8, 0x3, PT ;  /* 0x000000030800780c */ /* 0x000fe40003fa6070 */
[C---:B------:R-:W-:Y:S02]  /*3210*/  FSEL R10, R15.reuse, R10, !P4 ;  /* 0x0000000a0f0a7208 */ /* 0x040fe40006000000 */
[C---:B------:R-:W-:Y:S01]  /*3220*/  ISETP.NE.AND P4, PT, R12.reuse, 0x1, PT ;  /* 0x000000010c00780c */ /* 0x040fe20003f85270 */
[----:B------:R-:W-:Y:S01]  /*3230*/  VIADD R12, R12, 0xffffffff ;  /* 0xffffffff0c0c7836 */ /* 0x000fe20000000000 */
[----:B------:R-:W-:-:S02]  /*3240*/  FSEL R10, R15, R10, !P5 ;  /* 0x0000000a0f0a7208 */ /* 0x000fc40006800000 */
[----:B0-----:R-:W-:Y:S02]  /*3250*/  CS2R R16, SRZ ;  /* 0x0000000000107805 */ /* 0x001fe4000001ff00 */
[----:B------:R-:W-:Y:S02]  /*3260*/  FSEL R10, R15, R10, !P4 ;  /* 0x0000000a0f0a7208 */ /* 0x000fe40006000000 */
[----:B------:R-:W-:Y:S02]  /*3270*/  @!P2 MOV R22, RZ ;  /* 0x000000ff0016a202 */ /* 0x000fe40000000f00 */
[C---:B------:R-:W-:Y:S01]  /*3280*/  ISETP.NE.AND P4, PT, R3.reuse, 0x2, PT ;  /* 0x000000020300780c */ /* 0x040fe20003f85270 */
[----:B-1----:R-:W-:Y:S01]  /*3290*/  IMAD.MOV.U32 R18, RZ, RZ, RZ ;  /* 0x000000ffff127224 */ /* 0x002fe200078e00ff */
[----:B------:R-:W-:Y:S01]  /*32a0*/  BSSY.RECONVERGENT B0, `(.L_x_121) ;  /* 0x0000022000007945 */ /* 0x000fe20003800200 */
[----:B------:R-:W-:Y:S01]  /*32b0*/  IADD3 R3, PT, PT, R3, 0x1, RZ ;  /* 0x0000000103037810 */ /* 0x000fe20007ffe0ff */
[----:B------:R-:W-:Y:S01]  /*32c0*/  VIADD R5, R5, 0x1 ;  /* 0x0000000105057836 */ /* 0x000fe20000000000 */
[----:B------:R-:W-:Y:S01]  /*32d0*/  IADD3 R6, PT, PT, R6, 0x1, RZ ;  /* 0x0000000106067810 */ /* 0x000fe20007ffe0ff */
[C---:B---3--:R-:W-:Y:S01]  /*32e0*/  @P3 FADD R17, -R11.reuse, R28 ;  /* 0x0000001c0b113221 */ /* 0x048fe20000000100 */
[----:B------:R-:W-:Y:S01]  /*32f0*/  ISETP.NE.AND P3, PT, R12, 0x1, PT ;  /* 0x000000010c00780c */ /* 0x000fe20003f65270 */
[----:B----4-:R-:W-:-:S03]  /*3300*/  @P2 FADD R22, -R11, R30 ;  /* 0x0000001e0b162221 */ /* 0x010fc60000000100 */
[----:B------:R-:W-:Y:S01]  /*3310*/  FSEL R10, R15, R10, !P3 ;  /* 0x0000000a0f0a7208 */ /* 0x000fe20005800000 */
[----:B------:R-:W-:-:S03]  /*3320*/  FADD R17, R22, R17 ;  /* 0x0000001116117221 */ /* 0x000fc60000000000 */
[----:B------:R-:W-:Y:S01]  /*3330*/  FSEL R10, R15, R10, !P4 ;  /* 0x0000000a0f0a7208 */ /* 0x000fe20006000000 */
[----:B-----5:R-:W-:Y:S01]  /*3340*/  @P0 FADD R16, R20, -R11 ;  /* 0x8000000b14100221 */ /* 0x020fe20000000000 */
[----:B--2---:R-:W-:-:S03]  /*3350*/  @!P1 FADD R18, -R11, R24 ;  /* 0x000000180b129221 */ /* 0x004fc60000000100 */
[----:B------:R-:W-:Y:S02]  /*3360*/  FADD R19, R17, R16 ;  /* 0x0000001011137221 */ /* 0x000fe40000000000 */
[----:B------:R-:W0:Y:S01]  /*3370*/  LDC.64 R16, c[0x0][0x388] ;  /* 0x0000e200ff107b82 */ /* 0x000e220000000a00 */
[----:B------:R-:W-:Y:S01]  /*3380*/  FADD R25, R10, R25 ;  /* 0x000000190a197221 */ /* 0x000fe20000000000 */
[----:B------:R-:W-:-:S03]  /*3390*/  FADD R19, R19, R18 ;  /* 0x0000001213137221 */ /* 0x000fc60000000000 */
[----:B------:R-:W-:-:S04]  /*33a0*/  FMUL R18, R25, -0.5 ;  /* 0xbf00000019127820 */ /* 0x000fc80000400000 */
[----:B------:R-:W-:-:S04]  /*33b0*/  FFMA R18, R19, R0, R18 ;  /* 0x0000000013127223 */ /* 0x000fc80000000012 */
[----:B------:R-:W-:-:S05]  /*33c0*/  FFMA R21, R18, UR5, R11 ;  /* 0x0000000512157c23 */ /* 0x000fca000800000b */
[----:B------:R-:W-:Y:S01]  /*33d0*/  FSETP.NE.AND P2, PT, |R21|, +INF , PT ;  /* 0x7f8000001500780b */ /* 0x000fe20003f45200 */
[----:B0-----:R-:W-:-:S12]  /*33e0*/  IMAD.WIDE R16, R7, 0x4, R16 ;  /* 0x0000000407107825 */ /* 0x001fd800078e0210 */
[----:B------:R0:W-:Y:S04]  /*33f0*/  @!P2 STG.E desc[UR8][R16.64], R11 ;  /* 0x0000000b1000a986 */ /* 0x0001e8000c101908 */
[----:B------:R0:W-:Y:S01]  /*3400*/  @P2 STG.E desc[UR8][R16.64], R21 ;  /* 0x0000001510002986 */ /* 0x0001e2000c101908 */
[----:B------:R-:W-:-:S04]  /*3410*/  @P2 MOV R11, R21 ;  /* 0x00000015000b2202 */ /* 0x000fc80000000f00 */
[----:B------:R-:W-:Y:S01]  /*3420*/  FSETP.GE.AND P2, PT, R11, R2, PT ;  /* 0x000000020b00720b */ /* 0x000fe20003f46000 */
[----:B------:R-:W-:-:S05]  /*3430*/  VIADD R19, R8, 0x1 ;  /* 0x0000000108137836 */ /* 0x000fca0000000000 */
[----:B------:R-:W-:-:S07]  /*3440*/  ISETP.GE.AND P3, PT, R19, R14, PT ;  /* 0x0000000e1300720c */ /* 0x000fce0003f66270 */
[----:B0-----:R-:W-:Y:S06]  /*3450*/  @!P2 BRA `(.L_x_122) ;  /* 0x000000000018a947 */ /* 0x001fec0003800000 */
[----:B------:R-:W0:Y:S02]  /*3460*/  LDC.64 R16, c[0x0][0x3d0] ;  /* 0x0000f400ff107b82 */ /* 0x000e240000000a00 */
[----:B0-----:R-:W-:-:S05]  /*3470*/  IMAD.WIDE R16, R7, 0x4, R16 ;  /* 0x0000000407107825 */ /* 0x001fca00078e0210 */
[----:B------:R-:W2:Y:S02]  /*3480*/  LDG.E R11, desc[UR8][R16.64] ;  /* 0x00000008100b7981 */ /* 0x000ea4000c1e1900 */
[----:B--2---:R-:W-:-:S13]  /*3490*/  ISETP.NE.AND P2, PT, R11, RZ, PT ;  /* 0x000000ff0b00720c */ /* 0x004fda0003f45270 */
[----:B------:R-:W0:Y:S02]  /*34a0*/  @!P2 LDC R11, c[0x0][0x3b8] ;  /* 0x0000ee00ff0bab82 */ /* 0x000e240000000800 */
[----:B0-----:R0:W-:Y:S02]  /*34b0*/  @!P2 STG.E desc[UR8][R16.64], R11 ;  /* 0x0000000b1000a986 */ /* 0x0011e4000c101908 */
.L_x_122:
[----:B------:R-:W-:Y:S05]  /*34c0*/  BSYNC.RECONVERGENT B0 ;  /* 0x0000000000007941 */ /* 0x000fea0003800200 */
.L_x_121:
[----:B------:R-:W-:Y:S01]  /*34d0*/  VIADD R9, R9, 0x1 ;  /* 0x0000000109097836 */ /* 0x000fe20000000000 */
[----:B------:R-:W-:Y:S01]  /*34e0*/  IADD3 R7, PT, PT, R7, 0x1, RZ ;  /* 0x0000000107077810 */ /* 0x000fe20007ffe0ff */
[----:B------:R-:W-:Y:S06]  /*34f0*/  @!P3 BRA `(.L_x_123) ;  /* 0xfffffff800e0b947 */ /* 0x000fec000383ffff */
[----:B------:R-:W-:Y:S05]  /*3500*/  EXIT ;  /* 0x000000000000794d */ /* 0x000fea0003800000 */
        .weak           $__internal_2_$__cuda_sm20_div_rn_f64_full
        .type           $__internal_2_$__cuda_sm20_div_rn_f64_full,@function
        .size           $__internal_2_$__cuda_sm20_div_rn_f64_full,($__internal_3_$__cuda_sm3x_div_rn_noftz_f32_slowpath - $__internal_2_$__cuda_sm20_div_rn_f64_full)
$__internal_2_$__cuda_sm20_div_rn_f64_full:
[----:B------:R-:W-:Y:S01]  /*3510*/  FSETP.GEU.AND P3, PT, |R47|, 1.469367938527859385e-39, PT ;  /* 0x001000002f00780b */ /* 0x000fe20003f6e200 */
[----:B------:R-:W-:Y:S01]  /*3520*/  IMAD.U32 R38, RZ, RZ, UR10 ;  /* 0x0000000aff267e24 */ /* 0x000fe2000f8e00ff */
[C---:B------:R-:W-:Y:S01]  /*3530*/  FSETP.GEU.AND P0, PT, |R17|.reuse, 1.469367938527859385e-39, PT ;  /* 0x001000001100780b */ /* 0x040fe20003f0e200 */
[----:B------:R-:W-:Y:S01]  /*3540*/  IMAD.MOV.U32 R39, RZ, RZ, R17 ;  /* 0x000000ffff277224 */ /* 0x000fe200078e0011 */
[----:B------:R-:W-:Y:S01]  /*3550*/  LOP3.LUT R0, R17, 0x800fffff, RZ, 0xc0, !PT ;  /* 0x800fffff11007812 */ /* 0x000fe200078ec0ff */
[----:B------:R-:W-:Y:S01]  /*3560*/  IMAD.MOV.U32 R42, RZ, RZ, R46 ;  /* 0x000000ffff2a7224 */ /* 0x000fe200078e002e */
[----:B------:R-:W-:Y:S01]  /*3570*/  MOV R36, UR10 ;  /* 0x0000000a00247c02 */ /* 0x000fe20008000f00 */
[----:B------:R-:W-:Y:S01]  /*3580*/  IMAD.MOV.U32 R44, RZ, RZ, 0x1 ;  /* 0x00000001ff2c7424 */ /* 0x000fe200078e00ff */
[----:B------:R-:W-:Y:S01]  /*3590*/  LOP3.LUT R37, R0, 0x3ff00000, RZ, 0xfc, !PT ;  /* 0x3ff0000000257812 */ /* 0x000fe200078efcff */
[----:B------:R-:W-:Y:S01]  /*35a0*/  BSSY.RECONVERGENT B1, `(.L_x_124) ;  /* 0x0000051000017945 */ /* 0x000fe20003800200 */
[----:B------:R-:W-:-:S02]  /*35b0*/  LOP3.LUT R0, R47, 0x7ff00000, RZ, 0xc0, !PT ;  /* 0x7ff000002f007812 */ /* 0x000fc400078ec0ff */
[----:B------:R-:W-:Y:S02]  /*35c0*/  LOP3.LUT R35, R17, 0x7ff00000, RZ, 0xc0, !PT ;  /* 0x7ff0000011237812 */ /* 0x000fe400078ec0ff */
[----:B------:R-:W-:Y:S01]  /*35d0*/  @!P3 LOP3.LUT R3, R39, 0x7ff00000, RZ, 0xc0, !PT ;  /* 0x7ff000002703b812 */ /* 0x000fe200078ec0ff */
[----:B------:R-:W-:Y:S01]  /*35e0*/  @!P0 DMUL R36, R38, 8.98846567431157953865e+307 ;  /* 0x7fe0000026248828 */ /* 0x000fe20000000000 */
[C---:B------:R-:W-:Y:S02]  /*35f0*/  ISETP.GE.U32.AND P2, PT, R0.reuse, R35, PT ;  /* 0x000000230000720c */ /* 0x040fe40003f46070 */
[----:B------:R-:W-:Y:S02]  /*3600*/  @!P3 ISETP.GE.U32.AND P4, PT, R0, R3, PT ;  /* 0x000000030000b20c */ /* 0x000fe40003f86070 */
[----:B------:R-:W-:Y:S01]  /*3610*/  MOV R3, 0x1ca00000 ;  /* 0x1ca0000000037802 */ /* 0x000fe20000000f00 */
[----:B------:R-:W0:Y:S01]  /*3620*/  MUFU.RCP64H R45, R37 ;  /* 0x00000025002d7308 */ /* 0x000e220000001800 */
[----:B------:R-:W-:-:S02]  /*3630*/  @!P3 MOV R48, RZ ;  /* 0x000000ff0030b202 */ /* 0x000fc40000000f00 */
[C---:B------:R-:W-:Y:S02]  /*3640*/  @!P3 SEL R30, R3.reuse, 0x63400000, !P4 ;  /* 0x63400000031eb807 */ /* 0x040fe40006000000 */
[----:B------:R-:W-:Y:S02]  /*3650*/  SEL R32, R3, 0x63400000, !P2 ;  /* 0x6340000003207807 */ /* 0x000fe40005000000 */
[--C-:B------:R-:W-:Y:S02]  /*3660*/  @!P3 LOP3.LUT R30, R30, 0x80000000, R47.reuse, 0xf8, !PT ;  /* 0x800000001e1eb812 */ /* 0x100fe400078ef82f */
[----:B------:R-:W-:Y:S02]  /*3670*/  LOP3.LUT R43, R32, 0x800fffff, R47, 0xf8, !PT ;  /* 0x800fffff202b7812 */ /* 0x000fe400078ef82f */
[----:B------:R-:W-:Y:S02]  /*3680*/  @!P3 LOP3.LUT R49, R30, 0x100000, RZ, 0xfc, !PT ;  /* 0x001000001e31b812 */ /* 0x000fe400078efcff */
[----:B------:R-:W-:-:S02]  /*3690*/  MOV R32, R0 ;  /* 0x0000000000207202 */ /* 0x000fc40000000f00 */
[----:B------:R-:W-:Y:S02]  /*36a0*/  @!P0 LOP3.LUT R35, R37, 0x7ff00000, RZ, 0xc0, !PT ;  /* 0x7ff0000025238812 */ /* 0x000fe400078ec0ff */
[----:B------:R-:W-:Y:S02]  /*36b0*/  @!P3 DFMA R42, R42, 2, -R48 ;  /* 0x400000002a2ab82b */ /* 0x000fe40000000830 */
[----:B0-----:R-:W-:-:S08]  /*36c0*/  DFMA R48, R44, -R36, 1 ;  /* 0x3ff000002c30742b */ /* 0x001fd00000000824 */
[----:B------:R-:W-:Y:S01]  /*36d0*/  DFMA R48, R48, R48, R48 ;  /* 0x000000303030722b */ /* 0x000fe20000000030 */
[----:B------:R-:W-:-:S05]  /*36e0*/  @!P3 LOP3.LUT R32, R43, 0x7ff00000, RZ, 0xc0, !PT ;  /* 0x7ff000002b20b812 */ /* 0x000fca00078ec0ff */
[----:B------:R-:W-:Y:S02]  /*36f0*/  VIADD R30, R32, 0xffffffff ;  /* 0xffffffff201e7836 */ /* 0x000fe40000000000 */
[----:B------:R-:W-:-:S03]  /*3700*/  DFMA R44, R44, R48, R44 ;  /* 0x000000302c2c722b */ /* 0x000fc6000000002c */
[----:B------:R-:W-:Y:S02]  /*3710*/  ISETP.GT.U32.AND P0, PT, R30, 0x7feffffe, PT ;  /* 0x7feffffe1e00780c */ /* 0x000fe40003f04070 */
[----:B------:R-:W-:-:S03]  /*3720*/  IADD3 R30, PT, PT, R35, -0x1, RZ ;  /* 0xffffffff231e7810 */ /* 0x000fc60007ffe0ff */
[----:B------:R-:W-:Y:S01]  /*3730*/  DFMA R50, R44, -R36, 1 ;  /* 0x3ff000002c32742b */ /* 0x000fe20000000824 */
[----:B------:R-:W-:-:S07]  /*3740*/  ISETP.GT.U32.OR P0, PT, R30, 0x7feffffe, P0 ;  /* 0x7feffffe1e00780c */ /* 0x000fce0000704470 */
[----:B------:R-:W-:-:S08]  /*3750*/  DFMA R50, R44, R50, R44 ;  /* 0x000000322c32722b */ /* 0x000fd0000000002c */
[----:B------:R-:W-:-:S08]  /*3760*/  DMUL R48, R50, R42 ;  /* 0x0000002a32307228 */ /* 0x000fd00000000000 */
[----:B------:R-:W-:-:S08]  /*3770*/  DFMA R44, R48, -R36, R42 ;  /* 0x80000024302c722b */ /* 0x000fd0000000002a */
[----:B------:R-:W-:Y:S01]  /*3780*/  DFMA R44, R50, R44, R48 ;  /* 0x0000002c322c722b */ /* 0x000fe20000000030 */
[----:B------:R-:W-:Y:S10]  /*3790*/  @P0 BRA `(.L_x_125) ;  /* 0x0000000000700947 */ /* 0x000ff40003800000 */
[----:B------:R-:W-:Y:S01]  /*37a0*/  LOP3.LUT R35, R39, 0x7ff00000, RZ, 0xc0, !PT ;  /* 0x7ff0000027237812 */ /* 0x000fe200078ec0ff */
[----:B------:R-:W-:-:S03]  /*37b0*/  IMAD.MOV.U32 R34, RZ, RZ, RZ ;  /* 0x000000ffff227224 */ /* 0x000fc600078e00ff */
[CC--:B------:R-:W-:Y:S02]  /*37c0*/  ISETP.GE.U32.AND P0, PT, R0.reuse, R35.reuse, PT ;  /* 0x000000230000720c */ /* 0x0c0fe40003f06070 */
[----:B------:R-:W-:Y:S02]  /*37d0*/  VIADDMNMX R0, R0, -R35, 0xb9600000, !PT ;  /* 0xb960000000007446 */ /* 0x000fe40007800923 */
[----:B------:R-:W-:Y:S02]  /*37e0*/  SEL R3, R3, 0x63400000, !P0 ;  /* 0x6340000003037807 */ /* 0x000fe40004000000 */
[----:B------:R-:W-:-:S05]  /*37f0*/  VIMNMX R0, PT, PT, R0, 0x46a00000, PT ;  /* 0x46a0000000007848 */ /* 0x000fca0003fe0100 */
[----:B------:R-:W-:-:S05]  /*3800*/  IMAD.IADD R0, R0, 0x1, -R3 ;  /* 0x0000000100007824 */ /* 0x000fca00078e0a03 */
[----:B------:R-:W-:-:S06]  /*3810*/  IADD3 R35, PT, PT, R0, 0x7fe00000, RZ ;  /* 0x7fe0000000237810 */ /* 0x000fcc0007ffe0ff */
[----:B------:R-:W-:-:S10]  /*3820*/  DMUL R48, R44, R34 ;  /* 0x000000222c307228 */ /* 0x000fd40000000000 */
[----:B------:R-:W-:-:S13]  /*3830*/  FSETP.GTU.AND P0, PT, |R49|, 1.469367938527859385e-39, PT ;  /* 0x001000003100780b */ /* 0x000fda0003f0c200 */
[----:B------:R-:W-:Y:S05]  /*3840*/  @P0 BRA `(.L_x_126) ;  /* 0x0000000000980947 */ /* 0x000fea0003800000 */
[----:B------:R-:W-:-:S06]  /*3850*/  DFMA R36, R44, -R36, R42 ;  /* 0x800000242c24722b */ /* 0x000fcc000000002a */
[----:B------:R-:W-:-:S04]  /*3860*/  MOV R36, RZ ;  /* 0x000000ff00247202 */ /* 0x000fc80000000f00 */
[C---:B------:R-:W-:Y:S02]  /*3870*/  FSETP.NEU.AND P0, PT, R37.reuse, RZ, PT ;  /* 0x000000ff2500720b */ /* 0x040fe40003f0d000 */
[----:B------:R-:W-:-:S04]  /*3880*/  LOP3.LUT R3, R37, 0x80000000, R39, 0x48, !PT ;  /* 0x8000000025037812 */ /* 0x000fc800078e4827 */
[----:B------:R-:W-:-:S07]  /*3890*/  LOP3.LUT R37, R3, R35, RZ, 0xfc, !PT ;  /* 0x0000002303257212 */ /* 0x000fce00078efcff */
[----:B------:R-:W-:Y:S05]  /*38a0*/  @!P0 BRA `(.L_x_126) ;  /* 0x0000000000808947 */ /* 0x000fea0003800000 */
[----:B------:R-:W-:Y:S01]  /*38b0*/  IMAD.MOV R35, RZ, RZ, -R0 ;  /* 0x000000ffff237224 */ /* 0x000fe200078e0a00 */
[----:B------:R-:W-:Y:S02]  /*38c0*/  MOV R34, RZ ;  /* 0x000000ff00227202 */ /* 0x000fe40000000f00 */
[----:B------:R-:W-:-:S04]  /*38d0*/  IADD3 R0, PT, PT, -R0, -0x43300000, RZ ;  /* 0xbcd0000000007810 */ /* 0x000fc80007ffe1ff */
[----:B------:R-:W-:Y:S02]  /*38e0*/  DFMA R34, R48, -R34, R44 ;  /* 0x800000223022722b */ /* 0x000fe4000000002c */
[----:B------:R-:W-:-:S08]  /*38f0*/  DMUL.RP R44, R44, R36 ;  /* 0x000000242c2c7228 */ /* 0x000fd00000008000 */
[----:B------:R-:W-:Y:S02]  /*3900*/  FSETP.NEU.AND P0, PT, |R35|, R0, PT ;  /* 0x000000002300720b */ /* 0x000fe40003f0d200 */
[----:B------:R-:W-:Y:S02]  /*3910*/  LOP3.LUT R3, R45, R3, RZ, 0x3c, !PT ;  /* 0x000000032d037212 */ /* 0x000fe400078e3cff */
[----:B------:R-:W-:Y:S02]  /*3920*/  FSEL R0, R44, R48, !P0 ;  /* 0x000000302c007208 */ /* 0x000fe40004000000 */
[----:B------:R-:W-:-:S03]  /*3930*/  FSEL R49, R3, R49, !P0 ;  /* 0x0000003103317208 */ /* 0x000fc60004000000 */
[----:B------:R-:W-:Y:S01]  /*3940*/  IMAD.MOV.U32 R48, RZ, RZ, R0 ;  /* 0x000000ffff307224 */ /* 0x000fe200078e0000 */
[----:B------:R-:W-:Y:S06]  /*3950*/  BRA `(.L_x_126) ;  /* 0x0000000000547947 */ /* 0x000fec0003800000 */
.L_x_125:
[----:B------:R-:W-:-:S14]  /*3960*/  DSETP.NAN.AND P0, PT, R46, R46, PT ;  /* 0x0000002e2e00722a */ /* 0x000fdc0003f08000 */
[----:B------:R-:W-:Y:S05]  /*3970*/  @P0 BRA `(.L_x_127) ;  /* 0x0000000000440947 */ /* 0x000fea0003800000 */
[----:B------:R-:W-:-:S14]  /*3980*/  DSETP.NAN.AND P0, PT, R38, R38, PT ;  /* 0x000000262600722a */ /* 0x000fdc0003f08000 */
[----:B------:R-:W-:Y:S05]  /*3990*/  @P0 BRA `(.L_x_128) ;  /* 0x0000000000300947 */ /* 0x000fea0003800000 */
[----:B------:R-:W-:Y:S01]  /*39a0*/  ISETP.NE.AND P0, PT, R32, R35, PT ;  /* 0x000000232000720c */ /* 0x000fe20003f05270 */
[----:B------:R-:W-:Y:S01]  /*39b0*/  IMAD.MOV.U32 R49, RZ, RZ, -0x80000 ;  /* 0xfff80000ff317424 */ /* 0x000fe200078e00ff */
[----:B------:R-:W-:-:S11]  /*39c0*/  MOV R48, 0x0 ;  /* 0x0000000000307802 */ /* 0x000fd60000000f00 */
[----:B------:R-:W-:Y:S05]  /*39d0*/  @!P0 BRA `(.L_x_126) ;  /* 0x0000000000348947 */ /* 0x000fea0003800000 */
[----:B------:R-:W-:Y:S02]  /*39e0*/  ISETP.NE.AND P0, PT, R32, 0x7ff00000, PT ;  /* 0x7ff000002000780c */ /* 0x000fe40003f05270 */
[----:B------:R-:W-:Y:S02]  /*39f0*/  LOP3.LUT R49, R47, 0x80000000, R39, 0x48, !PT ;  /* 0x800000002f317812 */ /* 0x000fe400078e4827 */
[----:B------:R-:W-:-:S13]  /*3a00*/  ISETP.EQ.OR P0, PT, R35, RZ, !P0 ;  /* 0x000000ff2300720c */ /* 0x000fda0004702670 */
[----:B------:R-:W-:Y:S02]  /*3a10*/  @P0 LOP3.LUT R0, R49, 0x7ff00000, RZ, 0xfc, !PT ;  /* 0x7ff0000031000812 */ /* 0x000fe400078efcff */
[----:B------:R-:W-:Y:S01]  /*3a20*/  @!P0 MOV R48, RZ ;  /* 0x000000ff00308202 */ /* 0x000fe20000000f00 */
[----:B------:R-:W-:Y:S01]  /*3a30*/  @P0 IMAD.MOV.U32 R48, RZ, RZ, RZ ;  /* 0x000000ffff300224 */ /* 0x000fe200078e00ff */
[----:B------:R-:W-:Y:S01]  /*3a40*/  @P0 MOV R49, R0 ;  /* 0x0000000000310202 */ /* 0x000fe20000000f00 */
[----:B------:R-:W-:Y:S06]  /*3a50*/  BRA `(.L_x_126) ;  /* 0x0000000000147947 */ /* 0x000fec0003800000 */
.L_x_128:
[----:B------:R-:W-:Y:S01]  /*3a60*/  LOP3.LUT R49, R39, 0x80000, RZ, 0xfc, !PT ;  /* 0x0008000027317812 */ /* 0x000fe200078efcff */
[----:B------:R-:W-:Y:S01]  /*3a70*/  IMAD.MOV.U32 R48, RZ, RZ, R38 ;  /* 0x000000ffff307224 */ /* 0x000fe200078e0026 */
[----:B------:R-:W-:Y:S06]  /*3a80*/  BRA `(.L_x_126) ;  /* 0x0000000000087947 */ /* 0x000fec0003800000 */
.L_x_127:
[----:B------:R-:W-:Y:S02]  /*3a90*/  LOP3.LUT R49, R47, 0x80000, RZ, 0xfc, !PT ;  /* 0x000800002f317812 */ /* 0x000fe400078efcff */
[----:B------:R-:W-:-:S07]  /*3aa0*/  MOV R48, R46 ;  /* 0x0000002e00307202 */ /* 0x000fce0000000f00 */
.L_x_126:
[----:B------:R-:W-:Y:S05]  /*3ab0*/  BSYNC.RECONVERGENT B1 ;  /* 0x0000000000017941 */ /* 0x000fea0003800200 */
.L_x_124:
[----:B------:R-:W-:Y:S02]  /*3ac0*/  HFMA2 R35, -RZ, RZ, 0, 0 ;  /* 0x00000000ff237431 */ /* 0x000fe400000001ff */
[----:B------:R-:W-:-:S04]  /*3ad0*/  IMAD.MOV.U32 R34, RZ, RZ, R18 ;  /* 0x000000ffff227224 */ /* 0x000fc800078e0012 */
[----:B------:R-:W-:Y:S05]  /*3ae0*/  RET.REL.NODEC R34 `(_Z15compute_voltagePfS_S_fS_iiiiiffiibPii) ;  /* 0xffffffc422447950 */ /* 0x000fea0003c3ffff */
        .weak           $__internal_3_$__cuda_sm3x_div_rn_noftz_f32_slowpath
        .type           $__internal_3_$__cuda_sm3x_div_rn_noftz_f32_slowpath,@function
        .size           $__internal_3_$__cuda_sm3x_div_rn_noftz_f32_slowpath,($_Z15compute_voltagePfS_S_fS_iiiiiffiibPii$__internal_accurate_pow - $__internal_3_$__cuda_sm3x_div_rn_noftz_f32_slowpath)
$__internal_3_$__cuda_sm3x_div_rn_noftz_f32_slowpath:
[----:B------:R-:W-:Y:S01]  /*3af0*/  SHF.R.U32.HI R32, RZ, 0x17, R3 ;  /* 0x00000017ff207819 */ /* 0x000fe20000011603 */
[----:B------:R-:W-:Y:S01]  /*3b00*/  BSSY.RECONVERGENT B0, `(.L_x_129) ;  /* 0x0000062000007945 */ /* 0x000fe20003800200 */
[----:B------:R-:W-:Y:S02]  /*3b10*/  SHF.R.U32.HI R34, RZ, 0x17, R0 ;  /* 0x00000017ff227819 */ /* 0x000fe40000011600 */
[----:B------:R-:W-:Y:S02]  /*3b20*/  LOP3.LUT R32, R32, 0xff, RZ, 0xc0, !PT ;  /* 0x000000ff20207812 */ /* 0x000fe400078ec0ff */
[----:B------:R-:W-:-:S03]  /*3b30*/  LOP3.LUT R34, R34, 0xff, RZ, 0xc0, !PT ;  /* 0x000000ff22227812 */ /* 0x000fc600078ec0ff */
[----:B------:R-:W-:Y:S01]  /*3b40*/  VIADD R35, R32, 0xffffffff ;  /* 0xffffffff20237836 */ /* 0x000fe20000000000 */
[----:B------:R-:W-:-:S04]  /*3b50*/  IADD3 R36, PT, PT, R34, -0x1, RZ ;  /* 0xffffffff22247810 */ /* 0x000fc80007ffe0ff */
[----:B------:R-:W-:-:S04]  /*3b60*/  ISETP.GT.U32.AND P0, PT, R35, 0xfd, PT ;  /* 0x000000fd2300780c */ /* 0x000fc80003f04070 */
[----:B------:R-:W-:-:S13]  /*3b70*/  ISETP.GT.U32.OR P0, PT, R36, 0xfd, P0 ;  /* 0x000000fd2400780c */ /* 0x000fda0000704470 */
[----:B------:R-:W-:Y:S01]  /*3b80*/  @!P0 IMAD.MOV.U32 R30, RZ, RZ, RZ ;  /* 0x000000ffff1e8224 */ /* 0x000fe200078e00ff */
[----:B------:R-:W-:Y:S06]  /*3b90*/  @!P0 BRA `(.L_x_130) ;  /* 0x00000000005c8947 */ /* 0x000fec0003800000 */
[----:B------:R-:W-:Y:S02]  /*3ba0*/  FSETP.GTU.FTZ.AND P0, PT, |R0|, +INF , PT ;  /* 0x7f8000000000780b */ /* 0x000fe40003f1c200 */
        /* <DEDUP_REMOVED lines=22> */
.L_x_130:
[----:B------:R-:W-:Y:S01]  /*3d10*/  LEA R38, R32, 0xc0800000, 0x17 ;  /* 0xc080000020267811 */ /* 0x000fe200078eb8ff */
[----:B------:R-:W-:Y:S01]  /*3d20*/  BSSY.RECONVERGENT B1, `(.L_x_135) ;  /* 0x0000036000017945 */ /* 0x000fe20003800200 */
[----:B------:R-:W-:-:S03]  /*3d30*/  IADD3 R35, PT, PT, R34, -0x7f, RZ ;  /* 0xffffff8122237810 */ /* 0x000fc60007ffe0ff */
[----:B------:R-:W-:Y:S02]  /*3d40*/  IMAD.IADD R38, R3, 0x1, -R38 ;  /* 0x0000000103267824 */ /* 0x000fe400078e0a26 */
[C---:B------:R-:W-:Y:S01]  /*3d50*/  IMAD R0, R35.reuse, -0x800000, R0 ;  /* 0xff80000023007824 */ /* 0x040fe200078e0200 */
[----:B------:R-:W-:Y:S01]  /*3d60*/  IADD3 R35, PT, PT, R35, 0x7f, -R32 ;  /* 0x0000007f23237810 */ /* 0x000fe20007ffe820 */
[----:B------:R-:W0:Y:S01]  /*3d70*/  MUFU.RCP R36, R38 ;  /* 0x0000002600247308 */ /* 0x000e220000001000 */
[----:B------:R-:W-:-:S03]  /*3d80*/  FADD.FTZ R3, -R38, -RZ ;  /* 0x800000ff26037221 */ /* 0x000fc60000010100 */
        /* <DEDUP_REMOVED lines=22> */
[C---:B------:R-:W-:Y:S01]  /*3ef0*/  IADD3 R35, PT, PT, R30.reuse, 0x20, RZ ;  /* 0x000000201e237810 */ /* 0x040fe20007ffe0ff */
[CCC-:B------:R-:W-:Y:S01]  /*3f00*/  FFMA.RP R34, R37.reuse, R3.reuse, R36.reuse ;  /* 0x0000000325227223 */ /* 0x1c0fe20000008024 */
[----:B------:R-:W-:Y:S01]  /*3f10*/  FFMA.RM R3, R37, R3, R36 ;  /* 0x0000000325037223 */ /* 0x000fe20000004024 */
[----:B------:R-:W-:Y:S02]  /*3f20*/  ISETP.NE.AND P5, PT, R30, RZ, PT ;  /* 0x000000ff1e00720c */ /* 0x000fe40003fa5270 */
[----:B------:R-:W-:Y:S02]  /*3f30*/  LOP3.LUT R32, R32, 0x7fffff, RZ, 0xc0, !PT ;  /* 0x007fffff20207812 */ /* 0x000fe400078ec0ff */
[----:B------:R-:W-:Y:S01]  /*3f40*/  ISETP.NE.AND P0, PT, R30, RZ, PT ;  /* 0x000000ff1e00720c */ /* 0x000fe20003f05270 */
        /* <DEDUP_REMOVED lines=15> */
.L_x_137:
[----:B------:R-:W-:-:S04]  /*4040*/  LOP3.LUT R0, R0, 0x80000000, RZ, 0xc0, !PT ;  /* 0x8000000000007812 */ /* 0x000fc800078ec0ff */
[----:B------:R-:W-:Y:S01]  /*4050*/  LOP3.LUT R0, R0, 0x7f800000, RZ, 0xfc, !PT ;  /* 0x7f80000000007812 */ /* 0x000fe200078efcff */
[----:B------:R-:W-:Y:S06]  /*4060*/  BRA `(.L_x_138) ;  /* 0x0000000000047947 */ /* 0x000fec0003800000 */
.L_x_136:
[----:B------:R-:W-:-:S07]  /*4070*/  IMAD R0, R35, 0x800000, R0 ;  /* 0x0080000023007824 */ /* 0x000fce00078e0200 */
.L_x_138:
[----:B------:R-:W-:Y:S05]  /*4080*/  BSYNC.RECONVERGENT B1 ;  /* 0x0000000000017941 */ /* 0x000fea0003800200 */
.L_x_135:
[----:B------:R-:W-:Y:S05]  /*4090*/  BRA `(.L_x_139) ;  /* 0x0000000000207947 */ /* 0x000fea0003800000 */
.L_x_134:
[----:B------:R-:W-:-:S04]  /*40a0*/  LOP3.LUT R0, R3, 0x80000000, R0, 0x48, !PT ;  /* 0x8000000003007812 */ /* 0x000fc800078e4800 */
[----:B------:R-:W-:Y:S01]  /*40b0*/  LOP3.LUT R0, R0, 0x7f800000, RZ, 0xfc, !PT ;  /* 0x7f80000000007812 */ /* 0x000fe200078efcff */
[----:B------:R-:W-:Y:S06]  /*40c0*/  BRA `(.L_x_139) ;  /* 0x0000000000147947 */ /* 0x000fec0003800000 */
.L_x_133:
[----:B------:R-:W-:Y:S01]  /*40d0*/  LOP3.LUT R0, R3, 0x80000000, R0, 0x48, !PT ;  /* 0x8000000003007812 */ /* 0x000fe200078e4800 */
[----:B------:R-:W-:Y:S06]  /*40e0*/  BRA `(.L_x_139) ;  /* 0x00000000000c7947 */ /* 0x000fec0003800000 */
.L_x_132:
[----:B------:R-:W0:Y:S01]  /*40f0*/  MUFU.RSQ R0, -QNAN ;  /* 0xffc0000000007908 */ /* 0x000e220000001400 */
[----:B------:R-:W-:Y:S05]  /*4100*/  BRA `(.L_x_139) ;  /* 0x0000000000047947 */ /* 0x000fea0003800000 */
.L_x_131:
[----:B------:R-:W-:-:S07]  /*4110*/  FADD.FTZ R0, R0, R3 ;  /* 0x0000000300007221 */ /* 0x000fce0000010000 */
.L_x_139:
[----:B------:R-:W-:Y:S05]  /*4120*/  BSYNC.RECONVERGENT B0 ;  /* 0x0000000000007941 */ /* 0x000fea0003800200 */
.L_x_129:
[----:B------:R-:W-:Y:S01]  /*4130*/  MOV R34, R18 ;  /* 0x0000001200227202 */ /* 0x000fe20000000f00 */
[----:B------:R-:W-:-:S04]  /*4140*/  IMAD.MOV.U32 R35, RZ, RZ, 0x0 ;  /* 0x00000000ff237424 */ /* 0x000fc800078e00ff */
[----:B0-----:R-:W-:Y:S05]  /*4150*/  RET.REL.NODEC R34 `(_Z15compute_voltagePfS_S_fS_iiiiiffiibPii) ;  /* 0xffffffbc22a87950 */ /* 0x001fea0003c3ffff */
        .type           $_Z15compute_voltagePfS_S_fS_iiiiiffiibPii$__internal_accurate_pow,@function
        .size           $_Z15compute_voltagePfS_S_fS_iiiiiffiibPii$__internal_accurate_pow,(.L_x_549 - $_Z15compute_voltagePfS_S_fS_iiiiiffiibPii$__internal_accurate_pow)
$_Z15compute_voltagePfS_S_fS_iiiiiffiibPii$__internal_accurate_pow:
[----:B------:R-:W-:Y:S01]  /*4160*/  HFMA2 R2, -RZ, RZ, 1.830078125, 8.74996185302734375e-05 ;  /* 0x3f5205bcff027431 */ /* 0x000fe200000001ff */
[----:B------:R-:W-:Y:S01]  /*4170*/  UMOV UR4, URZ ;  /* 0x000000ff00047c82 */ /* 0x000fe20008000000 */
[----:B------:R-:W-:Y:S01]  /*4180*/  MOV R8, RZ ;  /* 0x000000ff00087202 */ /* 0x000fe20000000f00 */
[----:B------:R-:W-:Y:S01]  /*4190*/  IMAD.MOV.U32 R12, RZ, RZ, 0x41ad3b5a ;  /* 0x41ad3b5aff0c7424 */ /* 0x000fe200078e00ff */
[----:B------:R-:W-:Y:S01]  /*41a0*/  MOV R13, 0x3ed0f5d2 ;  /* 0x3ed0f5d2000d7802 */ /* 0x000fe20000000f00 */
[----:B------:R-:W-:Y:S01]  /*41b0*/  UMOV UR8, 0x7d2cafe2 ;  /* 0x7d2cafe200087882 */ /* 0x000fe20000000000 */
[----:B------:R-:W-:Y:S01]  /*41c0*/  UMOV UR9, 0x3eb0f5ff ;  /* 0x3eb0f5ff00097882 */ /* 0x000fe20000000000 */
[----:B------:R-:W-:Y:S01]  /*41d0*/  UMOV UR10, 0x3b39803f ;  /* 0x3b39803f000a7882 */ /* 0x000fe20000000000 */
[----:B------:R-:W-:Y:S01]  /*41e0*/  UMOV UR11, 0x3c7abc9e ;  /* 0x3c7abc9e000b7882 */ /* 0x000fe20000000000 */
[----:B------:R-:W-:-:S04]  /*41f0*/  LOP3.LUT R2, R2, 0x800fffff, RZ, 0xc0, !PT ;  /* 0x800fffff02027812 */ /* 0x000fc800078ec0ff */
[----:B------:R-:W-:Y:S01]  /*4200*/  LOP3.LUT R3, R2, 0x3ff00000, RZ, 0xfc, !PT ;  /* 0x3ff0000002037812 */ /* 0x000fe200078efcff */
[----:B------:R-:W-:-:S03]  /*4210*/  IMAD.U32 R2, RZ, RZ, UR4 ;  /* 0x00000004ff027e24 */ /* 0x000fc6000f8e00ff */
[----:B------:R-:W-:-:S13]  /*4220*/  ISETP.GE.U32.AND P0, PT, R3, 0x3ff6a09f, PT ;  /* 0x3ff6a09f0300780c */ /* 0x000fda0003f06070 */
[----:B------:R-:W-:-:S05]  /*4230*/  @P0 IADD3 R5, PT, PT, R3, -0x100000, RZ ;  /* 0xfff0000003050810 */ /* 0x000fca0007ffe0ff */
[----:B------:R-:W-:-:S06]  /*4240*/  @P0 IMAD.MOV.U32 R3, RZ, RZ, R5 ;  /* 0x000000ffff030224 */ /* 0x000fcc00078e0005 */
[----:B------:R-:W-:-:S06]  /*4250*/  DADD R4, R2, 1 ;  /* 0x3ff0000002047429 */ /* 0x000fcc0000000000 */
[----:B------:R-:W0:Y:S02]  /*4260*/  MUFU.RCP64H R9, R5 ;  /* 0x0000000500097308 */ /* 0x000e240000001800 */
[----:B0-----:R-:W-:-:S08]  /*4270*/  DFMA R6, -R4, R8, 1 ;  /* 0x3ff000000406742b */ /* 0x001fd00000000108 */
[----:B------:R-:W-:Y:S02]  /*4280*/  DFMA R10, R6, R6, R6 ;  /* 0x00000006060a722b */ /* 0x000fe40000000006 */
[----:B------:R-:W-:-:S06]  /*4290*/  DADD R6, R2, -1 ;  /* 0xbff0000002067429 */ /* 0x000fcc0000000000 */
[----:B------:R-:W-:-:S08]  /*42a0*/  DFMA R8, R8, R10, R8 ;  /* 0x0000000a0808722b */ /* 0x000fd00000000008 */
[----:B------:R-:W-:-:S08]  /*42b0*/  DMUL R2, R6, R8 ;  /* 0x0000000806027228 */ /* 0x000fd00000000000 */
[----:B------:R-:W-:-:S08]  /*42c0*/  DFMA R2, R6, R8, R2 ;  /* 0x000000080602722b */ /* 0x000fd00000000002 */
[-C--:B------:R-:W-:Y:S02]  /*42d0*/  DMUL R10, R2, R2.reuse ;  /* 0x00000002020a7228 */ /* 0x080fe40000000000 */
[----:B------:R-:W-:Y:S02]  /*42e0*/  DADD R18, R6, -R2 ;  /* 0x0000000006127229 */ /* 0x000fe40000000802 */
[----:B------:R-:W-:-:S04]  /*42f0*/  DMUL R28, R2, R2 ;  /* 0x00000002021c7228 */ /* 0x000fc80000000000 */
[----:B------:R-:W-:Y:S01]  /*4300*/  DFMA R4, R10, UR8, R12 ;  /* 0x000000080a047c2b */ /* 0x000fe2000800000c */
[----:B------:R-:W-:Y:S01]  /*4310*/  UMOV UR8, 0x75488a3f ;  /* 0x75488a3f00087882 */ /* 0x000fe20000000000 */
[----:B------:R-:W-:Y:S01]  /*4320*/  UMOV UR9, 0x3ef3b20a ;  /* 0x3ef3b20a00097882 */ /* 0x000fe20000000000 */
[----:B------:R-:W-:-:S05]  /*4330*/  DADD R18, R18, R18 ;  /* 0x0000000012127229 */ /* 0x000fca0000000012 */
[----:B------:R-:W-:Y:S01]  /*4340*/  DFMA R4, R10, R4, UR8 ;  /* 0x000000080a047e2b */ /* 0x000fe20008000004 */
[----:B------:R-:W-:Y:S01]  /*4350*/  UMOV UR8, 0xe4faecd5 ;  /* 0xe4faecd500087882 */ /* 0x000fe20000000000 */
[----:B------:R-:W-:Y:S01]  /*4360*/  UMOV UR9, 0x3f1745cd ;  /* 0x3f1745cd00097882 */ /* 0x000fe20000000000 */
[----:B------:R-:W-:Y:S02]  /*4370*/  DFMA R18, R6, -R2, R18 ;  /* 0x800000020612722b */ /* 0x000fe40000000012 */
[----:B------:R-:W-:-:S03]  /*4380*/  DMUL R6, R2, R28 ;  /* 0x0000001c02067228 */ /* 0x000fc60000000000 */
[----:B------:R-:W-:Y:S01]  /*4390*/  DFMA R4, R10, R4, UR8 ;  /* 0x000000080a047e2b */ /* 0x000fe20008000004 */
[----:B------:R-:W-:Y:S01]  /*43a0*/  UMOV UR8, 0x258a578b ;  /* 0x258a578b00087882 */ /* 0x000fe20000000000 */
[----:B------:R-:W-:Y:S01]  /*43b0*/  UMOV UR9, 0x3f3c71c7 ;  /* 0x3f3c71c700097882 */ /* 0x000fe20000000000 */
[----:B------:R-:W-:Y:S02]  /*43c0*/  DMUL R8, R8, R18 ;  /* 0x0000001208087228 */ /* 0x000fe40000000000 */
[----:B------:R-:W-:-:S03]  /*43d0*/  DFMA R30, R2, R28, -R6 ;  /* 0x0000001c021e722b */ /* 0x000fc60000000806 */
[----:B------:R-:W-:Y:S01]  /*43e0*/  DFMA R4, R10, R4, UR8 ;  /* 0x000000080a047e2b */ /* 0x000fe20008000004 */
[----:B------:R-:W-:Y:S01]  /*43f0*/  UMOV UR8, 0x9242b910 ;  /* 0x9242b91000087882 */ /* 0x000fe20000000000 */
[----:B------:R-:W-:-:S03]  /*4400*/  UMOV UR9, 0x3f624924 ;  /* 0x3f62492400097882 */ /* 0x000fc60000000000 */
[----:B------:R-:W-:Y:S01]  /*4410*/  VIADD R19, R9, 0x100000 ;  /* 0x0010000009137836 */ /* 0x000fe20000000000 */
[----:B------:R-:W-:Y:S01]  /*4420*/  MOV R18, R8 ;  /* 0x0000000800127202 */ /* 0x000fe20000000f00 */
[----:B------:R-:W-:Y:S02]  /*4430*/  DFMA R30, R8, R28, R30 ;  /* 0x0000001c081e722b */ /* 0x000fe4000000001e */
[----:B------:R-:W-:Y:S01]  /*4440*/  DFMA R4, R10, R4, UR8 ;  /* 0x000000080a047e2b */ /* 0x000fe20008000004 */
[----:B------:R-:W-:Y:S01]  /*4450*/  UMOV UR8, 0x99999dfb ;  /* 0x99999dfb00087882 */ /* 0x000fe20000000000 */
[----:B------:R-:W-:-:S06]  /*4460*/  UMOV UR9, 0x3f899999 ;  /* 0x3f89999900097882 */ /* 0x000fcc0000000000 */
[----:B------:R-:W-:Y:S01]  /*4470*/  DFMA R12, R10, R4, UR8 ;  /* 0x000000080a0c7e2b */ /* 0x000fe20008000004 */
[----:B------:R-:W-:Y:S01]  /*4480*/  UMOV UR8, 0x55555555 ;  /* 0x5555555500087882 */ /* 0x000fe20000000000 */
[----:B------:R-:W-:-:S06]  /*4490*/  UMOV UR9, 0x3fb55555 ;  /* 0x3fb5555500097882 */ /* 0x000fcc0000000000 */
[----:B------:R-:W-:-:S08]  /*44a0*/  DFMA R4, R10, R12, UR8 ;  /* 0x000000080a047e2b */ /* 0x000fd0000800000c */
[----:B------:R-:W-:Y:S01]  /*44b0*/  DADD R22, -R4, UR8 ;  /* 0x0000000804167e29 */ /* 0x000fe20008000100 */
[----:B------:R-:W-:Y:S01]  /*44c0*/  UMOV UR8, 0xb9e7b0 ;  /* 0x00b9e7b000087882 */ /* 0x000fe20000000000 */
[----:B------:R-:W-:-:S06]  /*44d0*/  UMOV UR9, 0x3c46a4cb ;  /* 0x3c46a4cb00097882 */ /* 0x000fcc0000000000 */
[----:B------:R-:W-:Y:S02]  /*44e0*/  DFMA R22, R10, R12, R22 ;  /* 0x0000000c0a16722b */ /* 0x000fe40000000016 */
[----:B------:R-:W-:-:S06]  /*44f0*/  DFMA R12, R2, R2, -R28 ;  /* 0x00000002020c722b */ /* 0x000fcc000000081c */
[----:B------:R-:W-:Y:S01]  /*4500*/  DADD R22, R22, -UR8 ;  /* 0x8000000816167e29 */ /* 0x000fe20008000000 */
[----:B------:R-:W-:Y:S01]  /*4510*/  UMOV UR8, 0x80000000 ;  /* 0x8000000000087882 */ /* 0x000fe20000000000 */
[----:B------:R-:W-:Y:S01]  /*4520*/  DFMA R12, R2, R18, R12 ;  /* 0x00000012020c722b */ /* 0x000fe2000000000c */
[----:B------:R-:W-:-:S05]  /*4530*/  UMOV UR9, 0x43300000 ;  /* 0x4330000000097882 */ /* 0x000fca0000000000 */
[----:B------:R-:W-:Y:S02]  /*4540*/  DADD R10, R4, R22 ;  /* 0x00000000040a7229 */ /* 0x000fe40000000016 */
[----:B------:R-:W-:-:S06]  /*4550*/  DFMA R12, R2, R12, R30 ;  /* 0x0000000c020c722b */ /* 0x000fcc000000001e */
[----:B------:R-:W-:Y:S02]  /*4560*/  DMUL R18, R10, R6 ;  /* 0x000000060a127228 */ /* 0x000fe40000000000 */
[----:B------:R-:W-:-:S06]  /*4570*/  DADD R4, R4, -R10 ;  /* 0x0000000004047229 */ /* 0x000fcc000000080a */
[----:B------:R-:W-:Y:S02]  /*4580*/  DFMA R28, R10, R6, -R18 ;  /* 0x000000060a1c722b */ /* 0x000fe40000000812 */
[----:B------:R-:W-:-:S06]  /*4590*/  DADD R4, R22, R4 ;  /* 0x0000000016047229 */ /* 0x000fcc0000000004 */
[----:B------:R-:W-:-:S08]  /*45a0*/  DFMA R12, R10, R12, R28 ;  /* 0x0000000c0a0c722b */ /* 0x000fd0000000001c */
[----:B------:R-:W-:-:S08]  /*45b0*/  DFMA R4, R4, R6, R12 ;  /* 0x000000060404722b */ /* 0x000fd0000000000c */
[----:B------:R-:W-:-:S08]  /*45c0*/  DADD R6, R18, R4 ;  /* 0x0000000012067229 */ /* 0x000fd00000000004 */
[--C-:B------:R-:W-:Y:S02]  /*45d0*/  DADD R10, R2, R6.reuse ;  /* 0x00000000020a7229 */ /* 0x100fe40000000006 */
[----:B------:R-:W-:-:S06]  /*45e0*/  DADD R18, R18, -R6 ;  /* 0x0000000012127229 */ /* 0x000fcc0000000806 */
[----:B------:R-:W-:Y:S02]  /*45f0*/  DADD R2, R2, -R10 ;  /* 0x0000000002027229 */ /* 0x000fe4000000080a */
[----:B------:R-:W-:Y:S01]  /*4600*/  DADD R18, R4, R18 ;  /* 0x0000000004127229 */ /* 0x000fe20000000012 */
[----:B------:R-:W-:-:S05]  /*4610*/  IMAD.MOV.U32 R5, RZ, RZ, 0x3f5 ;  /* 0x000003f5ff057424 */ /* 0x000fca00078e00ff */
[----:B------:R-:W-:Y:S01]  /*4620*/  DADD R2, R6, R2 ;  /* 0x0000000006027229 */ /* 0x000fe20000000002 */
[C---:B------:R-:W-:Y:S01]  /*4630*/  IADD3 R4, PT, PT, R5.reuse, -0x3ff, RZ ;  /* 0xfffffc0105047810 */ /* 0x040fe20007ffe0ff */
[----:B------:R-:W-:Y:S02]  /*4640*/  @P0 VIADD R4, R5, 0xfffffc02 ;  /* 0xfffffc0205040836 */ /* 0x000fe40000000000 */
[----:B------:R-:W-:-:S03]  /*4650*/  HFMA2 R5, -RZ, RZ, 3.59375, 0 ;  /* 0x43300000ff057431 */ /* 0x000fc600000001ff */
[----:B------:R-:W-:Y:S01]  /*4660*/  LOP3.LUT R4, R4, 0x80000000, RZ, 0x3c, !PT ;  /* 0x8000000004047812 */ /* 0x000fe200078e3cff */
[----:B------:R-:W-:-:S05]  /*4670*/  DADD R2, R18, R2 ;  /* 0x0000000012027229 */ /* 0x000fca0000000002 */
[----:B------:R-:W-:Y:S01]  /*4680*/  DADD R6, R4, -UR8 ;  /* 0x8000000804067e29 */ /* 0x000fe20008000000 */
[----:B------:R-:W-:Y:S01]  /*4690*/  UMOV UR8, 0xfefa39ef ;  /* 0xfefa39ef00087882 */ /* 0x000fe20000000000 */
[----:B------:R-:W-:Y:S01]  /*46a0*/  UMOV UR9, 0x3fe62e42 ;  /* 0x3fe62e4200097882 */ /* 0x000fe20000000000 */
[----:B------:R-:W-:-:S08]  /*46b0*/  DADD R2, R8, R2 ;  /* 0x0000000008027229 */ /* 0x000fd00000000002 */
[----:B------:R-:W-:-:S08]  /*46c0*/  DADD R4, R10, R2 ;  /* 0x000000000a047229 */ /* 0x000fd00000000002 */
[--C-:B------:R-:W-:Y:S02]  /*46d0*/  DFMA R8, R6, UR8, R4.reuse ;  /* 0x0000000806087c2b */ /* 0x100fe40008000004 */
[----:B------:R-:W-:-:S06]  /*46e0*/  DADD R10, R10, -R4 ;  /* 0x000000000a0a7229 */ /* 0x000fcc0000000804 */
[----:B------:R-:W-:Y:S02]  /*46f0*/  DFMA R12, R6, -UR8, R8 ;  /* 0x80000008060c7c2b */ /* 0x000fe40008000008 */
[----:B------:R-:W-:-:S06]  /*4700*/  DADD R10, R2, R10 ;  /* 0x00000000020a7229 */ /* 0x000fcc000000000a */
[----:B------:R-:W-:-:S08]  /*4710*/  DADD R12, -R4, R12 ;  /* 0x00000000040c7229 */ /* 0x000fd0000000010c */
[----:B------:R-:W-:-:S08]  /*4720*/  DADD R10, R10, -R12 ;  /* 0x000000000a0a7229 */ /* 0x000fd0000000080c */
[----:B------:R-:W-:Y:S01]  /*4730*/  DFMA R10, R6, UR10, R10 ;  /* 0x0000000a060a7c2b */ /* 0x000fe2000800000a */
[----:B------:R-:W-:Y:S01]  /*4740*/  IMAD.MOV.U32 R6, RZ, RZ, 0x652b82fe ;  /* 0x652b82feff067424 */ /* 0x000fe200078e00ff */
[----:B------:R-:W-:-:S06]  /*4750*/  MOV R7, 0x3ff71547 ;  /* 0x3ff7154700077802 */ /* 0x000fcc0000000f00 */
[----:B------:R-:W-:-:S08]  /*4760*/  DADD R4, R8, R10 ;  /* 0x0000000008047229 */ /* 0x000fd0000000000a */
[----:B------:R-:W-:Y:S02]  /*4770*/  DADD R8, R8, -R4 ;  /* 0x0000000008087229 */ /* 0x000fe40000000804 */
[----:B------:R-:W-:-:S06]  /*4780*/  DMUL R2, R4, 2 ;  /* 0x4000000004027828 */ /* 0x000fcc0000000000 */
[----:B------:R-:W-:Y:S02]  /*4790*/  DADD R8, R10, R8 ;  /* 0x000000000a087229 */ /* 0x000fe40000000008 */
[----:B------:R-:W-:-:S08]  /*47a0*/  DFMA R4, R4, 2, -R2 ;  /* 0x400000000404782b */ /* 0x000fd00000000802 */
[----:B------:R-:W-:-:S08]  /*47b0*/  DFMA R8, R8, 2, R4 ;  /* 0x400000000808782b */ /* 0x000fd00000000004 */
[----:B------:R-:W-:-:S08]  /*47c0*/  DADD R4, R2, R8 ;  /* 0x0000000002047229 */ /* 0x000fd00000000008 */
[----:B------:R-:W-:Y:S02]  /*47d0*/  DFMA R6, R4, R6, 6.75539944105574400000e+15 ;  /* 0x433800000406742b */ /* 0x000fe40000000006 */
[----:B------:R-:W-:Y:S01]  /*47e0*/  FSETP.GEU.AND P0, PT, |R5|, 4.1917929649353027344, PT ;  /* 0x4086232b0500780b */ /* 0x000fe20003f0e200 */
[----:B------:R-:W-:-:S05]  /*47f0*/  DADD R2, R2, -R4 ;  /* 0x0000000002027229 */ /* 0x000fca0000000804 */
[----:B------:R-:W-:-:S03]  /*4800*/  DADD R10, R6, -6.75539944105574400000e+15 ;  /* 0xc3380000060a7429 */ /* 0x000fc60000000000 */
[----:B------:R-:W-:-:S05]  /*4810*/  DADD R8, R8, R2 ;  /* 0x0000000008087229 */ /* 0x000fca0000000002 */
[----:B------:R-:W-:Y:S01]  /*4820*/  DFMA R12, R10, -UR8, R4 ;  /* 0x800000080a0c7c2b */ /* 0x000fe20008000004 */
[----:B------:R-:W-:Y:S01]  /*4830*/  UMOV UR8, 0x3b39803f ;  /* 0x3b39803f00087882 */ /* 0x000fe20000000000 */
[----:B------:R-:W-:-:S06]  /*4840*/  UMOV UR9, 0x3c7abc9e ;  /* 0x3c7abc9e00097882 */ /* 0x000fcc0000000000 */
[----:B------:R-:W-:Y:S01]  /*4850*/  DFMA R12, R10, -UR8, R12 ;  /* 0x800000080a0c7c2b */ /* 0x000fe2000800000c */
[----:B------:R-:W-:Y:S01]  /*4860*/  UMOV UR8, 0x69ce2bdf ;  /* 0x69ce2bdf00087882 */ /* 0x000fe20000000000 */
[----:B------:R-:W-:Y:S01]  /*4870*/  IMAD.MOV.U32 R10, RZ, RZ, -0x35dec16 ;  /* 0xfca213eaff0a7424 */ /* 0x000fe200078e00ff */
[----:B------:R-:W-:Y:S01]  /*4880*/  MOV R11, 0x3e928af3 ;  /* 0x3e928af3000b7802 */ /* 0x000fe20000000f00 */
[----:B------:R-:W-:-:S05]  /*4890*/  UMOV UR9, 0x3e5ade15 ;  /* 0x3e5ade1500097882 */ /* 0x000fca0000000000 */
[----:B------:R-:W-:Y:S01]  /*48a0*/  DFMA R10, R12, UR8, R10 ;  /* 0x000000080c0a7c2b */ /* 0x000fe2000800000a */
[----:B------:R-:W-:Y:S01]  /*48b0*/  UMOV UR8, 0x62401315 ;  /* 0x6240131500087882 */ /* 0x000fe20000000000 */
[----:B------:R-:W-:-:S06]  /*48c0*/  UMOV UR9, 0x3ec71dee ;  /* 0x3ec71dee00097882 */ /* 0x000fcc0000000000 */
[----:B------:R-:W-:Y:S01]  /*48d0*/  DFMA R10, R12, R10, UR8 ;  /* 0x000000080c0a7e2b */ /* 0x000fe2000800000a */
        /* <DEDUP_REMOVED lines=20> */
[----:B------:R-:W-:-:S08]  /*4a20*/  DFMA R10, R12, R10, UR8 ;  /* 0x000000080c0a7e2b */ /* 0x000fd0000800000a */
[----:B------:R-:W-:-:S08]  /*4a30*/  DFMA R10, R12, R10, 1 ;  /* 0x3ff000000c0a742b */ /* 0x000fd0000000000a */
[----:B------:R-:W-:-:S10]  /*4a40*/  DFMA R10, R12, R10, 1 ;  /* 0x3ff000000c0a742b */ /* 0x000fd4000000000a */
[----:B------:R-:W-:Y:S01]  /*4a50*/  IMAD R3, R6, 0x100000, R11 ;  /* 0x0010000006037824 */ /* 0x000fe200078e020b */
[----:B------:R-:W-:Y:S01]  /*4a60*/  MOV R2, R10 ;  /* 0x0000000a00027202 */ /* 0x000fe20000000f00 */
[----:B------:R-:W-:Y:S06]  /*4a70*/  @!P0 BRA `(.L_x_140) ;  /* 0x0000000000388947 */ /* 0x000fec0003800000 */
[----:B------:R-:W-:Y:S01]  /*4a80*/  FSETP.GEU.AND P1, PT, |R5|, 4.2275390625, PT ;  /* 0x408748000500780b */ /* 0x000fe20003f2e200 */
[C---:B------:R-:W-:Y:S02]  /*4a90*/  DADD R2, R4.reuse, +INF ;  /* 0x7ff0000004027429 */ /* 0x040fe40000000000 */
[----:B------:R-:W-:-:S08]  /*4aa0*/  DSETP.GEU.AND P0, PT, R4, RZ, PT ;  /* 0x000000ff0400722a */ /* 0x000fd00003f0e000 */
[----:B------:R-:W-:Y:S02]  /*4ab0*/  FSEL R2, R2, RZ, P0 ;  /* 0x000000ff02027208 */ /* 0x000fe40000000000 */
[----:B------:R-:W-:Y:S01]  /*4ac0*/  FSEL R3, R3, RZ, P0 ;  /* 0x000000ff03037208 */ /* 0x000fe20000000000 */
[----:B------:R-:W-:Y:S06]  /*4ad0*/  @P1 BRA `(.L_x_140) ;  /* 0x0000000000201947 */ /* 0x000fec0003800000 */
[----:B------:R-:W-:-:S04]  /*4ae0*/  LEA.HI R2, R6, R6, RZ, 0x1 ;  /* 0x0000000606027211 */ /* 0x000fc800078f08ff */
[----:B------:R-:W-:Y:S01]  /*4af0*/  SHF.R.S32.HI R3, RZ, 0x1, R2 ;  /* 0x00000001ff037819 */ /* 0x000fe20000011402 */
[----:B------:R-:W-:-:S04]  /*4b00*/  IMAD.MOV.U32 R2, RZ, RZ, R10 ;  /* 0x000000ffff027224 */ /* 0x000fc800078e000a */
[----:B------:R-:W-:Y:S01]  /*4b10*/  IMAD.IADD R4, R6, 0x1, -R3 ;  /* 0x0000000106047824 */ /* 0x000fe200078e0a03 */
[----:B------:R-:W-:-:S04]  /*4b20*/  LEA R3, R3, R11, 0x14 ;  /* 0x0000000b03037211 */ /* 0x000fc800078ea0ff */
[----:B------:R-:W-:Y:S02]  /*4b30*/  LEA R5, R4, 0x3ff00000, 0x14 ;  /* 0x3ff0000004057811 */ /* 0x000fe400078ea0ff */
[----:B------:R-:W-:-:S06]  /*4b40*/  MOV R4, RZ ;  /* 0x000000ff00047202 */ /* 0x000fcc0000000f00 */
[----:B------:R-:W-:-:S11]  /*4b50*/  DMUL R2, R2, R4 ;  /* 0x0000000402027228 */ /* 0x000fd60000000000 */
.L_x_140:
[----:B------:R-:W-:Y:S02]  /*4b60*/  DFMA R4, R8, R2, R2 ;  /* 0x000000020804722b */ /* 0x000fe40000000002 */
[----:B------:R-:W-:-:S08]  /*4b70*/  DSETP.NEU.AND P0, PT, |R2|, +INF , PT ;  /* 0x7ff000000200742a */ /* 0x000fd00003f0d200 */
[----:B------:R-:W-:Y:S01]  /*4b80*/  FSEL R22, R2, R4, !P0 ;  /* 0x0000000402167208 */ /* 0x000fe20004000000 */
[----:B------:R-:W-:Y:S01]  /*4b90*/  IMAD.MOV.U32 R2, RZ, RZ, R0 ;  /* 0x000000ffff027224 */ /* 0x000fe200078e0000 */
[----:B------:R-:W-:Y:S02]  /*4ba0*/  FSEL R23, R3, R5, !P0 ;  /* 0x0000000503177208 */ /* 0x000fe40004000000 */
[----:B------:R-:W-:-:S04]  /*4bb0*/  MOV R3, 0x0 ;  /* 0x0000000000037802 */ /* 0x000fc80000000f00 */
[----:B------:R-:W-:Y:S05]  /*4bc0*/  RET.REL.NODEC R2 `(_Z15compute_voltagePfS_S_fS_iiiiiffiibPii) ;  /* 0xffffffb4020c7950 */ /* 0x000fea0003c3ffff */
.L_x_141:
        /* <DEDUP_REMOVED lines=11> */
.L_x_549:


//--------------------- .text._Z11updateStatePfS_ii --------------------------
	.section	.text._Z11updateStatePfS_ii,"ax",@progbits
	.align	128
        .global         _Z11updateStatePfS_ii
        .type           _Z11updateStatePfS_ii,@function
        .size           _Z11updateStatePfS_ii,(.L_x_564 - _Z11updateStatePfS_ii)
        .other          _Z11updateStatePfS_ii,@"STO_CUDA_ENTRY STV_DEFAULT"
_Z11updateStatePfS_ii:
.text._Z11updateStatePfS_ii:
[----:B------:R-:W-:Y:S08]  /*0000*/  LDC R1, c[0x0][0x37c] ;  /* 0x0000df00ff017b82 */ /* 0x000ff00000000800 */
[----:B------:R-:W0:Y:S02]  /*0010*/  LDC R6, c[0x0][0x394] ;  /* 0x0000e500ff067b82 */ /* 0x000e240000000800 */
[----:B0-----:R-:W-:-:S13]  /*0020*/  ISETP.GE.AND P0, PT, R6, 0x1, PT ;  /* 0x000000010600780c */ /* 0x001fda0003f06270 */
[----:B------:R-:W-:Y:S05]  /*0030*/  @!P0 EXIT ;  /* 0x000000000000894d */ /* 0x000fea0003800000 */
[----:B------:R-:W0:Y:S01]  /*0040*/  S2R R9, SR_TID.X ;  /* 0x0000000000097919 */ /* 0x000e220000002100 */
[----:B------:R-:W1:Y:S01]  /*0050*/  S2UR UR4, SR_CTAID.X ;  /* 0x00000000000479c3 */ /* 0x000e620000002500 */
[----:B------:R-:W2:Y:S07]  /*0060*/  LDCU.64 UR6, c[0x0][0x358] ;  /* 0x00006b00ff0677ac */ /* 0x000eae0008000a00 */
[----:B------:R-:W1:Y:S01]  /*0070*/  LDC R7, c[0x0][0x390] ;  /* 0x0000e400ff077b82 */ /* 0x000e620000000800 */
[----:B0-----:R-:W-:-:S02]  /*0080*/  IMAD R9, R9, R6, RZ ;  /* 0x0000000609097224 */ /* 0x001fc400078e02ff */
[----:B-1----:R-:W-:-:S03]  /*0090*/  IMAD R0, R7, UR4, RZ ;  /* 0x0000000407007c24 */ /* 0x002fc6000f8e02ff */
[----:B------:R-:W-:Y:S01]  /*00a0*/  IADD3 R6, PT, PT, R9, R6, RZ ;  /* 0x0000000609067210 */ /* 0x000fe20007ffe0ff */
[----:B------:R-:W-:-:S05]  /*00b0*/  IMAD R0, R0, 0x13, R7 ;  /* 0x0000001300007824 */ /* 0x000fca00078e0207 */
[----:B--2---:R-:W-:-:S07]  /*00c0*/  IADD3 R0, PT, PT, R0, R9, RZ ;  /* 0x0000000900007210 */ /* 0x004fce0007ffe0ff */
.L_x_142:
[----:B-1----:R-:W0:Y:S08]  /*00d0*/  LDC.64 R4, c[0x0][0x388] ;  /* 0x0000e200ff047b82 */ /* 0x002e300000000a00 */
[----:B------:R-:W1:Y:S01]  /*00e0*/  LDC.64 R2, c[0x0][0x380] ;  /* 0x0000e000ff027b82 */ /* 0x000e620000000a00 */
[----:B0-----:R-:W-:-:S05]  /*00f0*/  IMAD.WIDE R4, R0, 0x4, R4 ;  /* 0x0000000400047825 */ /* 0x001fca00078e0204 */
[----:B------:R-:W2:Y:S01]  /*0100*/  LDG.E R23, desc[UR6][R4.64] ;  /* 0x0000000604177981 */ /* 0x000ea2000c1e1900 */
[----:B------:R-:W-:-:S04]  /*0110*/  IMAD.WIDE R10, R7, 0x4, R4 ;  /* 0x00000004070a7825 */ /* 0x000fc800078e0204 */
[----:B-1----:R-:W-:-:S05]  /*0120*/  IMAD.WIDE R2, R0, 0x4, R2 ;  /* 0x0000000400027825 */ /* 0x002fca00078e0202 */
[----:B--2---:R0:W-:Y:S04]  /*0130*/  STG.E desc[UR6][R2.64], R23 ;  /* 0x0000001702007986 */ /* 0x0041e8000c101906 */
[----:B------:R-:W2:Y:S01]  /*0140*/  LDG.E R25, desc[UR6][R10.64] ;  /* 0x000000060a197981 */ /* 0x000ea2000c1e1900 */
[----:B------:R-:W-:-:S04]  /*0150*/  IMAD.WIDE R12, R7, 0x4, R2 ;  /* 0x00000004070c7825 */ /* 0x000fc800078e0202 */
[C---:B------:R-:W-:Y:S01]  /*0160*/  IMAD.WIDE R14, R7.reuse, 0x8, R4 ;  /* 0x00000008070e7825 */ /* 0x040fe200078e0204 */
[----:B--2---:R1:W-:Y:S04]  /*0170*/  STG.E desc[UR6][R12.64], R25 ;  /* 0x000000190c007986 */ /* 0x0043e8000c101906 */
[----:B------:R-:W2:Y:S01]  /*0180*/  LDG.E R27, desc[UR6][R14.64] ;  /* 0x000000060e1b7981 */ /* 0x000ea2000c1e1900 */
[----:B------:R-:W-:-:S04]  /*0190*/  IMAD.WIDE R16, R7, 0x8, R2 ;  /* 0x0000000807107825 */ /* 0x000fc800078e0202 */
[C---:B------:R-:W-:Y:S01]  /*01a0*/  IMAD.WIDE R18, R7.reuse, 0xc, R4 ;  /* 0x0000000c07127825 */ /* 0x040fe200078e0204 */
[----:B--2---:R2:W-:Y:S04]  /*01b0*/  STG.E desc[UR6][R16.64], R27 ;  /* 0x0000001b10007986 */ /* 0x0045e8000c101906 */
[----:B------:R-:W3:Y:S01]  /*01c0*/  LDG.E R29, desc[UR6][R18.64] ;  /* 0x00000006121d7981 */ /* 0x000ee2000c1e1900 */
[----:B------:R-:W-:-:S04]  /*01d0*/  IMAD.WIDE R20, R7, 0xc, R2 ;  /* 0x0000000c07147825 */ /* 0x000fc800078e0202 */
[C---:B0-----:R-:W-:Y:S01]  /*01e0*/  IMAD.WIDE R22, R7.reuse, 0x10, R4 ;  /* 0x0000001007167825 */ /* 0x041fe200078e0204 */
[----:B---3--:R0:W-:Y:S04]  /*01f0*/  STG.E desc[UR6][R20.64], R29 ;  /* 0x0000001d14007986 */ /* 0x0081e8000c101906 */
[----:B------:R-:W3:Y:S01]  /*0200*/  LDG.E R8, desc[UR6][R22.64] ;  /* 0x0000000616087981 */ /* 0x000ee2000c1e1900 */
[----:B------:R-:W-:-:S04]  /*0210*/  IMAD.WIDE R10, R7, 0x10, R2 ;  /* 0x00000010070a7825 */ /* 0x000fc800078e0202 */
[C---:B-1----:R-:W-:Y:S01]  /*0220*/  IMAD.WIDE R12, R7.reuse, 0x14, R4 ;  /* 0x00000014070c7825 */ /* 0x042fe200078e0204 */
[----:B---3--:R1:W-:Y:S04]  /*0230*/  STG.E desc[UR6][R10.64], R8 ;  /* 0x000000080a007986 */ /* 0x0083e8000c101906 */
[----:B------:R-:W3:Y:S01]  /*0240*/  LDG.E R25, desc[UR6][R12.64] ;  /* 0x000000060c197981 */ /* 0x000ee2000c1e1900 */
[----:B------:R-:W-:-:S04]  /*0250*/  IMAD.WIDE R14, R7, 0x14, R2 ;  /* 0x00000014070e7825 */ /* 0x000fc800078e0202 */
[C---:B--2---:R-:W-:Y:S01]  /*0260*/  IMAD.WIDE R16, R7.reuse, 0x18, R4 ;  /* 0x0000001807107825 */ /* 0x044fe200078e0204 */
[----:B---3--:R2:W-:Y:S04]  /*0270*/  STG.E desc[UR6][R14.64], R25 ;  /* 0x000000190e007986 */ /* 0x0085e8000c101906 */
        /* <DEDUP_REMOVED lines=31> */
[----:B---3--:R1:W-:Y:S05]  /*0470*/  STG.E desc[UR6][R18.64], R25 ;  /* 0x0000001912007986 */ /* 0x0083ea000c101906 */
[----:B------:R-:W3:Y:S01]  /*0480*/  LDG.E R21, desc[UR6][R20.64] ;  /* 0x0000000614157981 */ /* 0x000ee2000c1e1900 */
[----:B------:R-:W-:-:S04]  /*0490*/  IMAD.WIDE R22, R7, 0x38, R2 ;  /* 0x0000003807167825 */ /* 0x000fc800078e0202 */
[C---:B--2---:R-:W-:Y:S01]  /*04a0*/  IMAD.WIDE R10, R7.reuse, 0x3c, R4 ;  /* 0x0000003c070a7825 */ /* 0x044fe200078e0204 */
[----:B---3--:R1:W-:Y:S05]  /*04b0*/  STG.E desc[UR6][R22.64], R21 ;  /* 0x0000001516007986 */ /* 0x0083ea000c101906 */
[----:B------:R-:W2:Y:S01]  /*04c0*/  LDG.E R11, desc[UR6][R10.64] ;  /* 0x000000060a0b7981 */ /* 0x000ea2000c1e1900 */
[----:B------:R-:W-:-:S04]  /*04d0*/  IMAD.WIDE R12, R7, 0x3c, R2 ;  /* 0x0000003c070c7825 */ /* 0x000fc800078e0202 */
[C---:B0-----:R-:W-:Y:S01]  /*04e0*/  IMAD.WIDE R14, R7.reuse, 0x40, R4 ;  /* 0x00000040070e7825 */ /* 0x041fe200078e0204 */
[----:B--2---:R1:W-:Y:S05]  /*04f0*/  STG.E desc[UR6][R12.64], R11 ;  /* 0x0000000b0c007986 */ /* 0x0043ea000c101906 */
[----:B------:R-:W2:Y:S01]  /*0500*/  LDG.E R15, desc[UR6][R14.64] ;  /* 0x000000060e0f7981 */ /* 0x000ea2000c1e1900 */
[----:B------:R-:W-:-:S04]  /*0510*/  IMAD.WIDE R16, R7, 0x40, R2 ;  /* 0x0000004007107825 */ /* 0x000fc800078e0202 */
[C---:B------:R-:W-:Y:S01]  /*0520*/  IMAD.WIDE R4, R7.reuse, 0x44, R4 ;  /* 0x0000004407047825 */ /* 0x040fe200078e0204 */
[----:B--2---:R1:W-:Y:S05]  /*0530*/  STG.E desc[UR6][R16.64], R15 ;  /* 0x0000000f10007986 */ /* 0x0043ea000c101906 */
[----:B------:R-:W2:Y:S01]  /*0540*/  LDG.E R5, desc[UR6][R4.64] ;  /* 0x0000000604057981 */ /* 0x000ea2000c1e1900 */
[----:B------:R-:W-:Y:S01]  /*0550*/  IMAD.WIDE R2, R7, 0x44, R2 ;  /* 0x0000004407027825 */ /* 0x000fe200078e0202 */
[----:B------:R-:W-:Y:S02]  /*0560*/  IADD3 R9, PT, PT, R9, 0x1, RZ ;  /* 0x0000000109097810 */ /* 0x000fe40007ffe0ff */
[----:B------:R-:W-:-:S02]  /*0570*/  IADD3 R0, PT, PT, R0, 0x1, RZ ;  /* 0x0000000100007810 */ /* 0x000fc40007ffe0ff */
[----:B------:R-:W-:Y:S01]  /*0580*/  ISETP.GE.AND P0, PT, R9, R6, PT ;  /* 0x000000060900720c */ /* 0x000fe20003f06270 */
[----:B--2---:R1:W-:-:S12]  /*0590*/  STG.E desc[UR6][R2.64], R5 ;  /* 0x0000000502007986 */ /* 0x0043d8000c101906 */
[----:B------:R-:W-:Y:S05]  /*05a0*/  @!P0 BRA `(.L_x_142) ;  /* 0xfffffff800c88947 */ /* 0x000fea000383ffff */
[----:B------:R-:W-:Y:S05]  /*05b0*/  EXIT ;  /* 0x000000000000794d */ /* 0x000fea0003800000 */
.L_x_143:
        /* <DEDUP_REMOVED lines=12> */
.L_x_564:


//--------------------- .text._Z12computeStatePfS_ifS_iS_ii --------------------------
	.section	.text._Z12computeStatePfS_ifS_iS_ii,"ax",@progbits
	.align	128
        .global         _Z12computeStatePfS_ifS_iS_ii
        .type           _Z12computeStatePfS_ifS_iS_ii,@function
        .size           _Z12computeStatePfS_ifS_iS_ii,(.L_x_555 - _Z12computeStatePfS_ifS_iS_ii)
        .other          _Z12computeStatePfS_ifS_iS_ii,@"STO_CUDA_ENTRY STV_DEFAULT"
_Z12computeStatePfS_ifS_iS_ii:
.text._Z12computeStatePfS_ifS_iS_ii:
[----:B------:R-:W-:Y:S08]  /*0000*/  LDC R1, c[0x0][0x37c] ;  /* 0x0000df00ff017b82 */ /* 0x000ff00000000800 */
[----:B------:R-:W0:Y:S02]  /*0010*/  LDC R4, c[0x0][0x3b4] ;  /* 0x0000ed00ff047b82 */ /* 0x000e240000000800 */
[----:B0-----:R-:W-:-:S13]  /*0020*/  ISETP.GE.AND P0, PT, R4, 0x1, PT ;  /* 0x000000010400780c */ /* 0x001fda0003f06270 */
[----:B------:R-:W-:Y:S05]  /*0030*/  @!P0 EXIT ;  /* 0x000000000000894d */ /* 0x000fea0003800000 */
[----:B------:R-:W0:Y:S01]  /*0040*/  S2R R129, SR_TID.X ;  /* 0x0000000000817919 */ /* 0x000e220000002100 */
[----:B------:R-:W1:Y:S01]  /*0050*/  S2UR UR5, SR_CTAID.X ;  /* 0x00000000000579c3 */ /* 0x000e620000002500 */
[----:B------:R-:W2:Y:S01]  /*0060*/  LDCU UR4, c[0x0][0x3b0] ;  /* 0x00007600ff0477ac */ /* 0x000ea20008000800 */
[----:B------:R-:W-:Y:S01]  /*0070*/  HFMA2 R127, -RZ, RZ, 2.478515625, 304 ;  /* 0x40f55cc0ff7f7431 */ /* 0x000fe200000001ff */
[----:B------:R-:W-:Y:S01]  /*0080*/  BSSY.RECONVERGENT B0, `(.L_x_144) ;  /* 0x0000029000007945 */ /* 0x000fe20003800200 */
[----:B------:R-:W-:Y:S01]  /*0090*/  IMAD.MOV.U32 R88, RZ, RZ, RZ ;  /* 0x000000ffff587224 */ /* 0x000fe200078e00ff */
[----:B------:R-:W-:Y:S01]  /*00a0*/  MOV R124, 0x310 ;  /* 0x00000310007c7802 */ /* 0x000fe20000000f00 */
[----:B------:R-:W-:Y:S02]  /*00b0*/  IMAD.MOV.U32 R125, RZ, RZ, 0x40080000 ;  /* 0x40080000ff7d7424 */ /* 0x000fe400078e00ff */
[----:B------:R-:W1:Y:S08]  /*00c0*/  LDC R0, c[0x0][0x390] ;  /* 0x0000e400ff007b82 */ /* 0x000e700000000800 */
[----:B------:R-:W3:Y:S01]  /*00d0*/  LDC.64 R56, c[0x0][0x398] ;  /* 0x0000e600ff387b82 */ /* 0x000ee20000000a00 */
[----:B-1----:R-:W-:-:S05]  /*00e0*/  IMAD R0, R0, UR5, RZ ;  /* 0x0000000500007c24 */ /* 0x002fca000f8e02ff */
[----:B0-----:R-:W-:Y:S01]  /*00f0*/  IADD3 R2, PT, PT, R0, R129, RZ ;  /* 0x0000008100027210 */ /* 0x001fe20007ffe0ff */
[----:B------:R-:W-:-:S04]  /*0100*/  IMAD R129, R129, R4, RZ ;  /* 0x0000000481817224 */ /* 0x000fc800078e02ff */
[----:B--2---:R-:W-:Y:S01]  /*0110*/  IMAD R85, R2, UR4, RZ ;  /* 0x0000000402557c24 */ /* 0x004fe2000f8e02ff */
[----:B------:R-:W-:-:S03]  /*0120*/  UMOV UR4, URZ ;  /* 0x000000ff00047c82 */ /* 0x000fc60008000000 */
[C---:B------:R-:W-:Y:S01]  /*0130*/  VIADD R83, R85.reuse, 0x1 ;  /* 0x0000000155537836 */ /* 0x040fe20000000000 */
[C---:B------:R-:W-:Y:S01]  /*0140*/  IADD3 R81, PT, PT, R85.reuse, 0x2, RZ ;  /* 0x0000000255517810 */ /* 0x040fe20007ffe0ff */
        /* <DEDUP_REMOVED lines=12> */
[----:B---3--:R-:W-:-:S04]  /*0210*/  IMAD.WIDE.U32 R84, R85, 0x4, R56 ;  /* 0x0000000455547825 */ /* 0x008fc800078e0038 */
[----:B------:R-:W-:-:S04]  /*0220*/  IMAD.WIDE.U32 R82, R83, 0x4, R56 ;  /* 0x0000000453527825 */ /* 0x000fc800078e0038 */
        /* <DEDUP_REMOVED lines=12> */
[----:B------:R-:W-:-:S07]  /*02f0*/  IMAD.WIDE.U32 R56, R3, 0x4, R56 ;  /* 0x0000000403387825 */ /* 0x000fce00078e0038 */
[----:B------:R-:W-:Y:S05]  /*0300*/  CALL.REL.NOINC `($_Z12computeStatePfS_ifS_iS_ii$__internal_accurate_pow) ;  /* 0x0000014c00487944 */ /* 0x000fea0003c00000 */
[----:B------:R-:W-:Y:S05]  /*0310*/  BSYNC.RECONVERGENT B0 ;  /* 0x0000000000007941 */ /* 0x000fea0003800200 */
.L_x_144:
[----:B------:R-:W-:Y:S01]  /*0320*/  HFMA2 R88, -RZ, RZ, 0, 0 ;  /* 0x00000000ff587431 */ /* 0x000fe200000001ff */
[----:B------:R-:W-:Y:S01]  /*0330*/  BSSY.RECONVERGENT B0, `(.L_x_145) ;  /* 0x0000007000007945 */ /* 0x000fe20003800200 */
[----:B------:R-:W-:Y:S01]  /*0340*/  IMAD.MOV.U32 R127, RZ, RZ, 0x41011700 ;  /* 0x41011700ff7f7424 */ /* 0x000fe200078e00ff */
[----:B------:R-:W-:Y:S01]  /*0350*/  MOV R125, 0x40080000 ;  /* 0x40080000007d7802 */ /* 0x000fe20000000f00 */
[----:B------:R-:W-:Y:S01]  /*0360*/  IMAD.MOV.U32 R6, RZ, RZ, R86 ;  /* 0x000000ffff067224 */ /* 0x000fe200078e0056 */
[----:B------:R-:W-:Y:S02]  /*0370*/  MOV R7, R87 ;  /* 0x0000005700077202 */ /* 0x000fe40000000f00 */
[----:B------:R-:W-:-:S07]  /*0380*/  MOV R124, 0x3a0 ;  /* 0x000003a0007c7802 */ /* 0x000fce0000000f00 */
[----:B------:R-:W-:Y:S05]  /*0390*/  CALL.REL.NOINC `($_Z12computeStatePfS_ifS_iS_ii$__internal_accurate_pow) ;  /* 0x0000014c00247944 */ /* 0x000fea0003c00000 */
[----:B------:R-:W-:Y:S05]  /*03a0*/  BSYNC.RECONVERGENT B0 ;  /* 0x0000000000007941 */ /* 0x000fea0003800200 */
.L_x_145:
[----:B------:R-:W-:Y:S01]  /*03b0*/  IMAD.MOV.U32 R54, RZ, RZ, R86 ;  /* 0x000000ffff367224 */ /* 0x000fe200078e0056 */
[----:B------:R-:W-:Y:S01]  /*03c0*/  MOV R55, R87 ;  /* 0x0000005700377202 */ /* 0x000fe20000000f00 */
[----:B------:R-:W-:Y:S01]  /*03d0*/  BSSY.RECONVERGENT B0, `(.L_x_146) ;  /* 0x0000007000007945 */ /* 0x000fe20003800200 */
[----:B------:R-:W-:Y:S01]  /*03e0*/  IMAD.MOV.U32 R125, RZ, RZ, -0x40100000 ;  /* 0xbff00000ff7d7424 */ /* 0x000fe200078e00ff */
[----:B------:R-:W-:-:S03]  /*03f0*/  MOV R124, 0x440 ;  /* 0x00000440007c7802 */ /* 0x000fc60000000f00 */
[----:B------:R-:W-:-:S08]  /*0400*/  DADD R6, R6, R54 ;  /* 0x0000000006067229 */ /* 0x000fd00000000036 */
[----:B------:R-:W-:-:S10]  /*0410*/  DADD R88, -RZ, |R6| ;  /* 0x00000000ff587229 */ /* 0x000fd40000000506 */
[----:B------:R-:W-:-:S07]  /*0420*/  MOV R127, R89 ;  /* 0x00000059007f7202 */ /* 0x000fce0000000f00 */
[----:B------:R-:W-:Y:S05]  /*0430*/  CALL.REL.NOINC `($_Z12computeStatePfS_ifS_iS_ii$__internal_accurate_pow) ;  /* 0x0000014800fc7944 */ /* 0x000fea0003c00000 */
[----:B------:R-:W-:Y:S05]  /*0440*/  BSYNC.RECONVERGENT B0 ;  /* 0x0000000000007941 */ /* 0x000fea0003800200 */
.L_x_146:
[C---:B------:R-:W-:Y:S01]  /*0450*/  DADD R2, R6.reuse, -1 ;  /* 0xbff0000006027429 */ /* 0x040fe20000000000 */
[----:B------:R-:W-:Y:S01]  /*0460*/  ISETP.GE.AND P5, PT, R7, RZ, PT ;  /* 0x000000ff0700720c */ /* 0x000fe20003fa6270 */
[----:B------:R-:W-:Y:S01]  /*0470*/  DADD R4, -RZ, -R86 ;  /* 0x00000000ff047229 */ /* 0x000fe20000000956 */
[----:B------:R-:W-:Y:S01]  /*0480*/  BSSY.RECONVERGENT B0, `(.L_x_147) ;  /* 0x0000011000007945 */ /* 0x000fe20003800200 */
[C---:B------:R-:W-:Y:S01]  /*0490*/  DSETP.NEU.AND P0, PT, R6.reuse, RZ, PT ;  /* 0x000000ff0600722a */ /* 0x040fe20003f0d000 */
[----:B------:R-:W-:Y:S01]  /*04a0*/  IMAD.MOV.U32 R88, RZ, RZ, RZ ;  /* 0x000000ffff587224 */ /* 0x000fe200078e00ff */
[C---:B------:R-:W-:Y:S01]  /*04b0*/  DSETP.NAN.AND P1, PT, R6.reuse, R6, PT ;  /* 0x000000060600722a */ /* 0x040fe20003f28000 */
[----:B------:R-:W-:Y:S01]  /*04c0*/  MOV R127, 0x40aa6800 ;  /* 0x40aa6800007f7802 */ /* 0x000fe20000000f00 */
[C---:B------:R-:W-:Y:S01]  /*04d0*/  DSETP.NEU.AND P2, PT, |R6|.reuse, +INF , PT ;  /* 0x7ff000000600742a */ /* 0x040fe20003f4d200 */
[----:B------:R-:W-:Y:S01]  /*04e0*/  IMAD.MOV.U32 R125, RZ, RZ, -0x40100000 ;  /* 0xbff00000ff7d7424 */ /* 0x000fe200078e00ff */
[----:B------:R-:W-:Y:S01]  /*04f0*/  LOP3.LUT R8, R3, 0x7ff00000, RZ, 0xc0, !PT ;  /* 0x7ff0000003087812 */ /* 0x000fe200078ec0ff */
[----:B------:R-:W-:Y:S01]  /*0500*/  DSETP.NEU.AND P3, PT, R6, 1, PT ;  /* 0x3ff000000600742a */ /* 0x000fe20003f6d000 */
[----:B------:R-:W-:-:S02]  /*0510*/  FSEL R2, R4, R86, !P5 ;  /* 0x0000005604027208 */ /* 0x000fc40006800000 */
[----:B------:R-:W-:Y:S01]  /*0520*/  LOP3.LUT R4, R7, 0x7ff00000, RZ, 0xfc, !PT ;  /* 0x7ff0000007047812 */ /* 0x000fe200078efcff */
[----:B------:R-:W-:Y:S01]  /*0530*/  DADD R6, R6, -1 ;  /* 0xbff0000006067429 */ /* 0x000fe20000000000 */
[----:B------:R-:W-:Y:S02]  /*0540*/  FSEL R3, R5, R87, !P5 ;  /* 0x0000005705037208 */ /* 0x000fe40006800000 */
[----:B------:R-:W-:Y:S02]  /*0550*/  ISETP.NE.AND P4, PT, R8, 0x7ff00000, PT ;  /* 0x7ff000000800780c */ /* 0x000fe40003f85270 */
[----:B------:R-:W-:Y:S02]  /*0560*/  SEL R5, RZ, 0x80000000, P5 ;  /* 0x80000000ff057807 */ /* 0x000fe40002800000 */
[----:B------:R-:W-:-:S09]  /*0570*/  MOV R124, 0x590 ;  /* 0x00000590007c7802 */ /* 0x000fd20000000f00 */
[----:B------:R-:W-:Y:S05]  /*0580*/  CALL.REL.NOINC `($_Z12computeStatePfS_ifS_iS_ii$__internal_accurate_pow) ;  /* 0x0000014800a87944 */ /* 0x000fea0003c00000 */
[----:B------:R-:W-:Y:S05]  /*0590*/  BSYNC.RECONVERGENT B0 ;  /* 0x0000000000007941 */ /* 0x000fea0003800200 */
.L_x_147:
[----:B------:R-:W0:Y:S01]  /*05a0*/  LDC.64 R8, c[0x0][0x390] ;  /* 0x0000e400ff087b82 */ /* 0x000e220000000a00 */
[----:B------:R-:W-:Y:S01]  /*05b0*/  FSEL R51, R2, RZ, P0 ;  /* 0x000000ff02337208 */ /* 0x000fe20000000000 */
[----:B------:R-:W-:Y:S01]  /*05c0*/  UIMAD UR5, UR5, 0x13, URZ ;  /* 0x00000013050578a4 */ /* 0x000fe2000f8e02ff */
[----:B------:R-:W-:Y:S01]  /*05d0*/  FSEL R3, R4, R3, !P0 ;  /* 0x0000000304037208 */ /* 0x000fe20004000000 */
[----:B------:R-:W-:Y:S01]  /*05e0*/  IMAD R39, R0, 0x13, R129 ;  /* 0x0000001300277824 */ /* 0x000fe200078e0281 */
[----:B------:R-:W-:Y:S01]  /*05f0*/  FSEL R2, R6, R51, P1 ;  /* 0x0000003306027208 */ /* 0x000fe20000800000 */
[----:B------:R-:W-:Y:S01]  /*0600*/  UIADD3 UR12, UPT, UPT, UR5, 0x12, URZ ;  /* 0x00000012050c7890 */ /* 0x000fe2000fffe0ff */
[-C--:B------:R-:W-:Y:S01]  /*0610*/  @P2 FSEL R5, R7, R3.reuse, P1 ;  /* 0x0000000307052208 */ /* 0x080fe20000800000 */
[----:B------:R-:W-:Y:S01]  /*0620*/  UIADD3 UR13, UPT, UPT, UR5, 0xe, URZ ;  /* 0x0000000e050d7890 */ /* 0x000fe2000fffe0ff */
[----:B------:R-:W-:Y:S01]  /*0630*/  @!P4 FSEL R51, R2, RZ, P2 ;  /* 0x000000ff0233c208 */ /* 0x000fe20001000000 */
[----:B------:R-:W-:Y:S01]  /*0640*/  UIADD3 UR14, UPT, UPT, UR5, 0xf, URZ ;  /* 0x0000000f050e7890 */ /* 0x000fe2000fffe0ff */
[----:B------:R-:W-:Y:S01]  /*0650*/  FSEL R5, R5, R3, !P4 ;  /* 0x0000000305057208 */ /* 0x000fe20006000000 */
[----:B------:R-:W-:Y:S01]  /*0660*/  UIADD3 UR15, UPT, UPT, UR5, 0x10, URZ ;  /* 0x00000010050f7890 */ /* 0x000fe2000fffe0ff */
[----:B------:R-:W-:Y:S01]  /*0670*/  FSEL R50, R51, RZ, P3 ;  /* 0x000000ff33327208 */ /* 0x000fe20001800000 */
[----:B------:R-:W-:Y:S01]  /*0680*/  UIADD3 UR16, UPT, UPT, UR5, 0x2, URZ ;  /* 0x0000000205107890 */ /* 0x000fe2000fffe0ff */
[----:B------:R-:W-:Y:S01]  /*0690*/  IADD3 R40, PT, PT, R129, R0, RZ ;  /* 0x0000000081287210 */ /* 0x000fe20007ffe0ff */
[----:B------:R-:W-:Y:S01]  /*06a0*/  UIADD3 UR17, UPT, UPT, UR5, 0x3, URZ ;  /* 0x0000000305117890 */ /* 0x000fe2000fffe0ff */
[----:B------:R-:W-:Y:S01]  /*06b0*/  FSEL R51, R5, 1.875, P3 ;  /* 0x3ff0000005337808 */ /* 0x000fe20001800000 */
[----:B------:R-:W-:Y:S01]  /*06c0*/  UIADD3 UR18, UPT, UPT, UR5, 0x4, URZ ;  /* 0x0000000405127890 */ /* 0x000fe2000fffe0ff */
[----:B------:R-:W-:Y:S01]  /*06d0*/  MOV R48, R86 ;  /* 0x0000005600307202 */ /* 0x000fe20000000f00 */
[----:B------:R-:W-:Y:S01]  /*06e0*/  UIADD3 UR19, UPT, UPT, UR5, 0x5, URZ ;  /* 0x0000000505137890 */ /* 0x000fe2000fffe0ff */
[----:B------:R-:W-:Y:S01]  /*06f0*/  IMAD.MOV.U32 R49, RZ, RZ, R87 ;  /* 0x000000ffff317224 */ /* 0x000fe200078e0057 */
[----:B------:R-:W-:Y:S01]  /*0700*/  UIADD3 UR20, UPT, UPT, UR5, 0x6, URZ ;  /* 0x0000000605147890 */ /* 0x000fe2000fffe0ff */
[----:B0-----:R0:W1:Y:S01]  /*0710*/  F2F.F64.F32 R52, R9 ;  /* 0x0000000900347310 */ /* 0x0010620000201800 */
[----:B------:R-:W-:-:S02]  /*0720*/  UIADD3 UR21, UPT, UPT, UR5, 0x7, URZ ;  /* 0x0000000705157890 */ /* 0x000fc4000fffe0ff */
[C---:B------:R-:W-:Y:S01]  /*0730*/  IMAD R2, R8.reuse, UR5, R8 ;  /* 0x0000000508027c24 */ /* 0x040fe2000f8e0208 */
[----:B------:R-:W-:Y:S01]  /*0740*/  UIADD3 UR22, UPT, UPT, UR5, 0x8, URZ ;  /* 0x0000000805167890 */ /* 0x000fe2000fffe0ff */
[C-C-:B------:R-:W-:Y:S01]  /*0750*/  IMAD R123, R8.reuse, UR12, R129.reuse ;  /* 0x0000000c087b7c24 */ /* 0x140fe2000f8e0281 */
        /* <DEDUP_REMOVED lines=12> */
[----:B------:R-:W2:Y:S01]  /*0820*/  LDCU.64 UR6, c[0x0][0x358] ;  /* 0x00006b00ff0677ac */ /* 0x000ea20008000a00 */
[----:B------:R-:W-:-:S02]  /*0830*/  IMAD R116, R8, UR19, R129 ;  /* 0x0000001308747c24 */ /* 0x000fc4000f8e0281 */
[C-C-:B------:R-:W-:Y:S01]  /*0840*/  IMAD R115, R8.reuse, UR20, R129.reuse ;  /* 0x0000001408737c24 */ /* 0x140fe2000f8e0281 */
[----:B------:R-:W3:Y:S01]  /*0850*/  LDCU.64 UR8, c[0x0][0x3a8] ;  /* 0x00007500ff0877ac */ /* 0x000ee20008000a00 */
[C-C-:B------:R-:W-:Y:S02]  /*0860*/  IMAD R114, R8.reuse, UR21, R129.reuse ;  /* 0x0000001508727c24 */ /* 0x140fe4000f8e0281 */
[C-C-:B------:R-:W-:Y:S01]  /*0870*/  IMAD R113, R8.reuse, UR22, R129.reuse ;  /* 0x0000001608717c24 */ /* 0x140fe2000f8e0281 */
[----:B------:R-:W4:Y:S01]  /*0880*/  LDCU UR10, c[0x0][0x394] ;  /* 0x00007280ff0a77ac */ /* 0x000f220008000800 */
[C-C-:B------:R-:W-:Y:S02]  /*0890*/  IMAD R112, R8.reuse, UR23, R129.reuse ;  /* 0x0000001708707c24 */ /* 0x140fe4000f8e0281 */
[C-C-:B------:R-:W-:Y:S01]  /*08a0*/  IMAD R45, R8.reuse, UR24, R129.reuse ;  /* 0x00000018082d7c24 */ /* 0x140fe2000f8e0281 */
[----:B------:R-:W0:Y:S01]  /*08b0*/  LDCU UR11, c[0x0][0x3b0] ;  /* 0x00007600ff0b77ac */ /* 0x000e220008000800 */
[----:B------:R-:W-:-:S02]  /*08c0*/  IMAD R44, R8, UR25, R129 ;  /* 0x00000019082c7c24 */ /* 0x000fc4000f8e0281 */
[C-C-:B------:R-:W-:Y:S02]  /*08d0*/  IMAD R43, R8.reuse, UR26, R129.reuse ;  /* 0x0000001a082b7c24 */ /* 0x140fe4000f8e0281 */
[C-C-:B------:R-:W-:Y:S02]  /*08e0*/  IMAD R42, R8.reuse, UR27, R129.reuse ;  /* 0x0000001b082a7c24 */ /* 0x140fe4000f8e0281 */
[----:B------:R-:W-:Y:S02]  /*08f0*/  IMAD R41, R8, UR28, R129 ;  /* 0x0000001c08297c24 */ /* 0x000fe4000f8e0281 */
[----:B-12---:R-:W-:-:S07]  /*0900*/  IMAD.IADD R37, R129, 0x1, R2 ;  /* 0x0000000181257824 */ /* 0x006fce00078e0202 */
.L_x_511:
[----:B------:R-:W0:Y:S08]  /*0910*/  LDC.64 R46, c[0x0][0x380] ;  /* 0x0000e000ff2e7b82 */ /* 0x000e300000000a00 */
[----:B------:R-:W1:Y:S01]  /*0920*/  LDC R3, c[0x0][0x390] ;  /* 0x0000e400ff037b82 */ /* 0x000e620000000800 */
[----:B0-----:R-:W-:-:S04]  /*0930*/  IMAD.WIDE R8, R41, 0x4, R46 ;  /* 0x0000000429087825 */ /* 0x001fc800078e022e */
[----:B-1----:R-:W-:Y:S01]  /*0940*/  IMAD.WIDE R2, R3, 0x4, R8 ;  /* 0x0000000403027825 */ /* 0x002fe200078e0208 */
[----:B------:R-:W-:Y:S01]  /*0950*/  UISETP.NE.AND UP0, UPT, UR11, URZ, UPT ;  /* 0x000000ff0b00728c */ /* 0x000fe2000bf05270 */
[----:B------:R0:W5:Y:S04]  /*0960*/  LDG.E R8, desc[UR6][R8.64] ;  /* 0x0000000608087981 */ /* 0x000168000c1e1900 */
[----:B------:R1:W2:Y:S01]  /*0970*/  LDG.E R11, desc[UR6][R2.64] ;  /* 0x00000006020b7981 */ /* 0x0002a2000c1e1900 */
[----:B------:R-:W-:Y:S02]  /*0980*/  UMOV UR5, 0x45a8c000 ;  /* 0x45a8c00000057882 */ /* 0x000fe40000000000 */
[----:B------:R-:W-:Y:S01]  /*0990*/  MOV R10, UR5 ;  /* 0x00000005000a7c02 */ /* 0x000fe20008000f00 */
[----:B------:R-:W-:-:S02]  /*09a0*/  HFMA2 R16, -RZ, RZ, 0, 0 ;  /* 0x00000000ff107431 */ /* 0x000fc400000001ff */
[----:B0-----:R-:W-:Y:S02]  /*09b0*/  HFMA2 R9, -RZ, RZ, 2.3359375, -23600 ;  /* 0x40acf5c3ff097431 */ /* 0x001fe400000001ff */
[----:B------:R-:W-:Y:S02]  /*09c0*/  HFMA2 R20, -RZ, RZ, 512, 0 ;  /* 0x60000000ff147431 */ /* 0x000fe400000001ff */
[----:B------:R-:W-:Y:S01]  /*09d0*/  IMAD.MOV.U32 R130, RZ, RZ, 0x3dd0e560 ;  /* 0x3dd0e560ff827424 */ /* 0x000fe200078e00ff */
[----:B-1----:R-:W-:Y:S01]  /*09e0*/  MOV R3, 0x3e96872b ;  /* 0x3e96872b00037802 */ /* 0x002fe20000000f00 */
[----:B------:R-:W-:Y:S01]  /*09f0*/  IMAD.MOV.U32 R7, RZ, RZ, 0x4665d666 ;  /* 0x4665d666ff077424 */ /* 0x000fe200078e00ff */
[----:B------:R-:W-:Y:S01]  /*0a00*/  MOV R6, 0x3c6f34d7 ;  /* 0x3c6f34d700067802 */ /* 0x000fe20000000f00 */
[----:B------:R-:W-:Y:S01]  /*0a10*/  IMAD.MOV.U32 R26, RZ, RZ, 0x3a1b3073 ;  /* 0x3a1b3073ff1a7424 */ /* 0x000fe200078e00ff */
[----:B------:R-:W-:Y:S01]  /*0a20*/  MOV R108, 0x0 ;  /* 0x00000000006c7802 */ /* 0x000fe20000000f00 */
[----:B------:R-:W-:Y:S01]  /*0a30*/  IMAD.MOV.U32 R12, RZ, RZ, 0x3826eeed ;  /* 0x3826eeedff0c7424 */ /* 0x000fe200078e00ff */
[----:B------:R-:W-:Y:S01]  /*0a40*/  MOV R18, 0x20000000 ;  /* 0x2000000000127802 */ /* 0x000fe20000000f00 */
[----:B------:R-:W-:-:S02]  /*0a50*/  IMAD.MOV.U32 R109, RZ, RZ, 0x40198000 ;  /* 0x40198000ff6d7424 */ /* 0x000fc400078e00ff */
[----:B------:R-:W-:Y:S02]  /*0a60*/  IMAD.MOV.U32 R17, RZ, RZ, 0x408f4000 ;  /* 0x408f4000ff117424 */ /* 0x000fe400078e00ff */
[----:B------:R-:W-:Y:S02]  /*0a70*/  IMAD.MOV.U32 R19, RZ, RZ, 0x3fd91687 ;  /* 0x3fd91687ff137424 */ /* 0x000fe400078e00ff */
[----:B------:R-:W-:Y:S01]  /*0a80*/  IMAD.MOV.U32 R21, RZ, RZ, 0x402dad0e ;  /* 0x402dad0eff157424 */ /* 0x000fe200078e00ff */
[----:B--2---:R-:W0:Y:S02]  /*0a90*/  MUFU.RCP R0, R11 ;  /* 0x0000000b00007308 */ /* 0x004e240000001000 */
[----:B0-----:R-:W-:-:S04]  /*0aa0*/  FFMA R5, -R11, R0, 1 ;  /* 0x3f8000000b057423 */ /* 0x001fc80000000100 */
[----:B------:R-:W-:-:S04]  /*0ab0*/  FFMA R0, R0, R5, R0 ;  /* 0x0000000500007223 */ /* 0x000fc80000000000 */
[----:B------:R-:W-:-:S04]  /*0ac0*/  FFMA R13, R0, 5400, RZ ;  /* 0x45a8c000000d7823 */ /* 0x000fc800000000ff */
[----:B------:R-:W-:Y:S01]  /*0ad0*/  FFMA R4, -R11, R13, 5400 ;  /* 0x45a8c0000b047423 */ /* 0x000fe2000000010d */
[----:B------:R0:W1:Y:S03]  /*0ae0*/  FCHK P0, R10, R11 ;  /* 0x0000000b0a007302 */ /* 0x0000660000000000 */
[----:B------:R-:W-:Y:S01]  /*0af0*/  FFMA R13, R0, R4, R13 ;  /* 0x00000004000d7223 */ /* 0x000fe2000000000d */
[----:B------:R-:W-:Y:S02]  /*0b00*/  HFMA2 R0, -RZ, RZ, 0.716796875, -1.595703125 ;  /* 0x39bcbe62ff007431 */ /* 0x000fe400000001ff */
[----:B------:R-:W-:Y:S02]  /*0b10*/  HFMA2 R4, -RZ, RZ, 0.69921875, 0.000217914581298828125 ;  /* 0x39980b24ff047431 */ /* 0x000fe400000001ff */
[----:B------:R-:W-:Y:S02]  /*0b20*/  IMAD.MOV.U32 R5, RZ, RZ, 0x3dfd8adb ;  /* 0x3dfd8adbff057424 */ /* 0x000fe400078e00ff */
[----:B0-----:R-:W-:Y:S01]  /*0b30*/  IMAD.MOV.U32 R10, RZ, RZ, 0x3e1cac08 ;  /* 0x3e1cac08ff0a7424 */ /* 0x001fe200078e00ff */
[----:B------:R-:W-:Y:S06]  /*0b40*/  BRA.U !UP0, `(.L_x_148) ;  /* 0x00000005085c7547 */ /* 0x000fec000b800000 */
[----:B------:R-:W2:Y:S04]  /*0b50*/  LDG.E R0, desc[UR6][R84.64] ;  /* 0x0000000654007981 */ /* 0x000ea8000c1e1900 */
[----:B------:R-:W3:Y:S04]  /*0b60*/  LDG.E R12, desc[UR6][R82.64] ;  /* 0x00000006520c7981 */ /* 0x000ee8000c1e1900 */
[----:B------:R-:W4:Y:S04]  /*0b70*/  LDG.E R6, desc[UR6][R80.64] ;  /* 0x0000000650067981 */ /* 0x000f28000c1e1900 */
        /* <DEDUP_REMOVED lines=11> */
[----:B------:R-:W4:Y:S01]  /*0c30*/  LDG.E R34, desc[UR6][R58.64] ;  /* 0x000000063a227981 */ /* 0x000f22000c1e1900 */
[----:B------:R-:W-:Y:S01]  /*0c40*/  UMOV UR12, 0x56041893 ;  /* 0x56041893000c7882 */ /* 0x000fe20000000000 */
[----:B------:R-:W-:Y:S01]  /*0c50*/  UMOV UR13, 0x402dad0e ;  /* 0x402dad0e000d7882 */ /* 0x000fe20000000000 */
[----:B--2---:R-:W0:Y:S08]  /*0c60*/  F2F.F64.F32 R2, R0 ;  /* 0x0000000000027310 */ /* 0x004e300000201800 */
[----:B---3--:R-:W2:Y:S01]  /*0c70*/  F2F.F64.F32 R4, R12 ;  /* 0x0000000c00047310 */ /* 0x008ea20000201800 */
[----:B0-----:R-:W-:-:S07]  /*0c80*/  DMUL R2, R2, UR12 ;  /* 0x0000000c02027c28 */ /* 0x001fce0008000000 */
[----:B----4-:R-:W0:Y:S01]  /*0c90*/  F2F.F64.F32 R6, R6 ;  /* 0x0000000600067310 */ /* 0x010e220000201800 */
[----:B------:R-:W-:Y:S01]  /*0ca0*/  UMOV UR12, 0x51eb851f ;  /* 0x51eb851f000c7882 */ /* 0x000fe20000000000 */
[----:B------:R-:W-:Y:S02]  /*0cb0*/  UMOV UR13, 0x40159eb8 ;  /* 0x40159eb8000d7882 */ /* 0x000fe40000000000 */
[----:B--2---:R-:W-:-:S04]  /*0cc0*/  DMUL R4, R4, UR12 ;  /* 0x0000000c04047c28 */ /* 0x004fc80008000000 */
[----:B------:R-:W2:Y:S01]  /*0cd0*/  F2F.F64.F32 R16, R20 ;  /* 0x0000001400107310 */ /* 0x000ea20000201800 */
[----:B------:R-:W-:Y:S01]  /*0ce0*/  UMOV UR12, 0x624dd2f ;  /* 0x0624dd2f000c7882 */ /* 0x000fe20000000000 */
[----:B------:R-:W-:Y:S02]  /*0cf0*/  UMOV UR13, 0x3fc39581 ;  /* 0x3fc39581000d7882 */ /* 0x000fe40000000000 */
[----:B0-----:R-:W-:-:S04]  /*0d00*/  DMUL R14, R6, UR12 ;  /* 0x0000000c060e7c28 */ /* 0x001fc80008000000 */
[----:B------:R-:W0:Y:S01]  /*0d10*/  F2F.F64.F32 R18, R22 ;  /* 0x0000001600127310 */ /* 0x000e220000201800 */
[----:B------:R-:W-:Y:S01]  /*0d20*/  UMOV UR12, 0xd42c3c9f ;  /* 0xd42c3c9f000c7882 */ /* 0x000fe20000000000 */
[----:B------:R-:W-:Y:S02]  /*0d30*/  UMOV UR13, 0x3f8de69a ;  /* 0x3f8de69a000d7882 */ /* 0x000fe40000000000 */
[----:B--2---:R-:W-:-:S04]  /*0d40*/  DMUL R16, R16, UR12 ;  /* 0x0000000c10107c28 */ /* 0x004fc80008000000 */
[----:B------:R-:W-:Y:S01]  /*0d50*/  F2F.F32.F64 R27, R2 ;  /* 0x00000002001b7310 */ /* 0x000fe20000301000 */
[----:B------:R-:W-:Y:S01]  /*0d60*/  UMOV UR12, 0x573eab36 ;  /* 0x573eab36000c7882 */ /* 0x000fe20000000000 */
[----:B------:R-:W-:Y:S02]  /*0d70*/  UMOV UR13, 0x3fbfb15b ;  /* 0x3fbfb15b000d7882 */ /* 0x000fe40000000000 */
[----:B0-----:R-:W-:-:S04]  /*0d80*/  DMUL R18, R18, UR12 ;  /* 0x0000000c12127c28 */ /* 0x001fc80008000000 */
[----:B------:R-:W0:Y:S01]  /*0d90*/  F2F.F64.F32 R2, R23 ;  /* 0x0000001700027310 */ /* 0x000e220000201800 */
[----:B------:R-:W-:Y:S01]  /*0da0*/  UMOV UR12, 0x840e171a ;  /* 0x840e171a000c7882 */ /* 0x000fe20000000000 */
[----:B------:R-:W-:Y:S01]  /*0db0*/  UMOV UR13, 0x3f330164 ;  /* 0x3f330164000d7882 */ /* 0x000fe20000000000 */
[----:B------:R-:W-:-:S05]  /*0dc0*/  FMUL R32, R32, 1000 ;  /* 0x447a000020207820 */ /* 0x000fca0000400000 */
[----:B------:R-:W2:Y:S01]  /*0dd0*/  F2F.F64.F32 R20, R24 ;  /* 0x0000001800147310 */ /* 0x000ea20000201800 */
[----:B------:R-:W-:-:S07]  /*0de0*/  FMUL R34, R34, 6.375 ;  /* 0x40cc000022227820 */ /* 0x000fce0000400000 */
[----:B------:R0:W-:Y:S08]  /*0df0*/  F2F.F32.F64 R10, R14 ;  /* 0x0000000e000a7310 */ /* 0x0001f00000301000 */
[----:B------:R-:W-:Y:S01]  /*0e00*/  F2F.F32.F64 R6, R16 ;  /* 0x0000001000067310 */ /* 0x000fe20000301000 */
[----:B0-----:R-:W-:Y:S01]  /*0e10*/  DMUL R14, R2, UR12 ;  /* 0x0000000c020e7c28 */ /* 0x001fe20008000000 */
[----:B------:R-:W-:Y:S01]  /*0e20*/  UMOV UR12, 0x51d25aab ;  /* 0x51d25aab000c7882 */ /* 0x000fe20000000000 */
[----:B------:R-:W-:-:S02]  /*0e30*/  UMOV UR13, 0x3f43660e ;  /* 0x3f43660e000d7882 */ /* 0x000fc40000000000 */
[----:B--2---:R-:W-:Y:S01]  /*0e40*/  DMUL R20, R20, UR12 ;  /* 0x0000000c14147c28 */ /* 0x004fe20008000000 */
[----:B------:R-:W-:Y:S02]  /*0e50*/  UMOV UR12, 0x60418937 ;  /* 0x60418937000c7882 */ /* 0x000fe40000000000 */
[----:B------:R-:W0:Y:S01]  /*0e60*/  F2F.F64.F32 R2, R25 ;  /* 0x0000001900027310 */ /* 0x000e220000201800 */
[----:B------:R-:W-:-:S07]  /*0e70*/  UMOV UR13, 0x3fd2d0e5 ;  /* 0x3fd2d0e5000d7882 */ /* 0x000fce0000000000 */
[----:B------:R-:W2:Y:S01]  /*0e80*/  F2F.F64.F32 R16, R28 ;  /* 0x0000001c00107310 */ /* 0x000ea20000201800 */
[----:B0-----:R-:W-:-:S07]  /*0e90*/  DMUL R2, R2, UR12 ;  /* 0x0000000c02027c28 */ /* 0x001fce0008000000 */
        /* <DEDUP_REMOVED lines=8> */
[----:B------:R-:W-:Y:S01]  /*0f20*/  F2F.F32.F64 R4, R14 ;  /* 0x0000000e00047310 */ /* 0x000fe20000301000 */
[----:B------:R-:W-:Y:S01]  /*0f30*/  UMOV UR12, 0x83126e98 ;  /* 0x83126e98000c7882 */ /* 0x000fe20000000000 */
[----:B------:R-:W-:-:S06]  /*0f40*/  UMOV UR13, 0x4005cac0 ;  /* 0x4005cac0000d7882 */ /* 0x000fcc0000000000 */
[----:B------:R-:W0:Y:S08]  /*0f50*/  F2F.F64.F32 R14, R31 ;  /* 0x0000001f000e7310 */ /* 0x000e300000201800 */
[----:B------:R-:W-:Y:S01]  /*0f60*/  F2F.F32.F64 R5, R18 ;  /* 0x0000001200057310 */ /* 0x000fe20000301000 */
[----:B0-----:R-:W-:-:S07]  /*0f70*/  DMUL R14, R14, UR12 ;  /* 0x0000000c0e0e7c28 */ /* 0x001fce0008000000 */
[----:B------:R-:W0:Y:S01]  /*0f80*/  F2F.F64.F32 R18, R33 ;  /* 0x0000002100127310 */ /* 0x000e220000201800 */
[----:B------:R-:W-:Y:S01]  /*0f90*/  UMOV UR12, 0x39ffd60f ;  /* 0x39ffd60f000c7882 */ /* 0x000fe20000000000 */
[----:B------:R-:W-:-:S06]  /*0fa0*/  UMOV UR13, 0x3f3797cc ;  /* 0x3f3797cc000d7882 */ /* 0x000fcc0000000000 */
[----:B------:R-:W-:Y:S01]  /*0fb0*/  F2F.F32.F64 R26, R20 ;  /* 0x00000014001a7310 */ /* 0x000fe20000301000 */
[----:B0-----:R-:W-:-:S07]  /*0fc0*/  DMUL R24, R18, UR12 ;  /* 0x0000000c12187c28 */ /* 0x001fce0008000000 */
[----:B------:R-:W0:Y:S01]  /*0fd0*/  F2F.F64.F32 R20, R35 ;  /* 0x0000002300147310 */ /* 0x000e220000201800 */
[----:B------:R-:W-:Y:S01]  /*0fe0*/  UMOV UR12, 0x83126e9 ;  /* 0x083126e9000c7882 */ /* 0x000fe20000000000 */
[----:B------:R-:W-:-:S06]  /*0ff0*/  UMOV UR13, 0x3fba1cac ;  /* 0x3fba1cac000d7882 */ /* 0x000fcc0000000000 */
[----:B------:R-:W-:Y:S01]  /*1000*/  F2F.F32.F64 R29, R16 ;  /* 0x00000010001d7310 */ /* 0x000fe20000301000 */
[----:B0-----:R-:W-:-:S07]  /*1010*/  DMUL R130, R20, UR12 ;  /* 0x0000000c14827c28 */ /* 0x001fce0008000000 */
[----:B------:R-:W0:Y:S08]  /*1020*/  F2F.F32.F64 R14, R14 ;  /* 0x0000000e000e7310 */ /* 0x000e300000301000 */
[----:B------:R2:W3:Y:S01]  /*1030*/  F2F.F32.F64 R3, R2 ;  /* 0x0000000200037310 */ /* 0x0004e20000301000 */
[----:B0-----:R-:W-:-:S07]  /*1040*/  FMUL R7, R14, 5400 ;  /* 0x45a8c0000e077820 */ /* 0x001fce0000400000 */
[----:B------:R2:W0:Y:S08]  /*1050*/  F2F.F32.F64 R12, R22 ;  /* 0x00000016000c7310 */ /* 0x0004300000301000 */
[----:B------:R2:W4:Y:S08]  /*1060*/  F2F.F32.F64 R0, R24 ;  /* 0x0000001800007310 */ /* 0x0005300000301000 */
[----:B------:R2:W0:Y:S08]  /*1070*/  F2F.F32.F64 R130, R130 ;  /* 0x0000008200827310 */ /* 0x0004300000301000 */
[----:B------:R2:W0:Y:S08]  /*1080*/  F2F.F64.F32 R16, R32 ;  /* 0x0000002000107310 */ /* 0x0004300000201800 */
[----:B------:R2:W0:Y:S08]  /*1090*/  F2F.F64.F32 R108, R34 ;  /* 0x00000022006c7310 */ /* 0x0004300000201800 */
[----:B------:R2:W0:Y:S08]  /*10a0*/  F2F.F64.F32 R20, R27 ;  /* 0x0000001b00147310 */ /* 0x0004300000201800 */
[----:B---34-:R2:W0:Y:S02]  /*10b0*/  F2F.F64.F32 R18, R29 ;  /* 0x0000001d00127310 */ /* 0x0184240000201800 */
.L_x_148:
[----:B------:R-:W-:Y:S01]  /*10c0*/  BSSY.RECONVERGENT B2, `(.L_x_149) ;  /* 0x0000009000027945 */ /* 0x000fe20003800200 */
[----:B------:R-:W-:-:S04]  /*10d0*/  IMAD.WIDE R132, R122, 0x4, R46 ;  /* 0x000000047a847825 */ /* 0x000fc800078e022e */
[----:B------:R-:W-:Y:S01]  /*10e0*/  IMAD.WIDE R46, R37, 0x4, R46 ;  /* 0x00000004252e7825 */ /* 0x000fe200078e022e */
[----:B-1----:R-:W-:Y:S06]  /*10f0*/  @!P0 BRA `(.L_x_150) ;  /* 0x0000000000148947 */ /* 0x002fec0003800000 */
[----:B------:R-:W-:Y:S01]  /*1100*/  MOV R87, 0x45a8c000 ;  /* 0x45a8c00000577802 */ /* 0x000fe20000000f00 */
[----:B------:R-:W-:Y:S01]  /*1110*/  IMAD.MOV.U32 R86, RZ, RZ, R11 ;  /* 0x000000ffff567224 */ /* 0x000fe200078e000b */
[----:B------:R-:W-:-:S07]  /*1120*/  MOV R89, 0x1140 ;  /* 0x0000114000597802 */ /* 0x000fce0000000f00 */
[----:B0-2345:R-:W-:Y:S05]  /*1130*/  CALL.REL.NOINC `($__internal_8_$__cuda_sm3x_div_rn_noftz_f32_slowpath) ;  /* 0x00000138001c7944 */ /* 0x03dfea0003c00000 */
[----:B------:R-:W-:-:S07]  /*1140*/  MOV R13, R110 ;  /* 0x0000006e000d7202 */ /* 0x000fce0000000f00 */
.L_x_150:
[----:B---34-:R-:W-:Y:S05]  /*1150*/  BSYNC.RECONVERGENT B2 ;  /* 0x0000000000027941 */ /* 0x018fea0003800200 */
.L_x_149:
[----:B------:R1:W5:Y:S02]  /*1160*/  LDG.E R132, desc[UR6][R132.64] ;  /* 0x0000000684847981 */ /* 0x000364000c1e1900 */
[----:B-----5:R-:W-:Y:S01]  /*1170*/  FFMA R86, R8, 0.029999999329447746277, R11 ;  /* 0x3cf5c28f08567823 */ /* 0x020fe2000000000b */
[----:B------:R-:W-:Y:S01]  /*1180*/  UMOV UR5, 0x46160000 ;  /* 0x4616000000057882 */ /* 0x000fe20000000000 */
[----:B------:R-:W-:Y:S01]  /*1190*/  BSSY.RECONVERGENT B2, `(.L_x_151) ;  /* 0x000000e000027945 */ /* 0x000fe20003800200 */
[----:B------:R-:W-:Y:S01]  /*11a0*/  IMAD.U32 R15, RZ, RZ, UR5 ;  /* 0x00000005ff0f7e24 */ /* 0x000fe2000f8e00ff */
[----:B--2---:R-:W2:Y:S08]  /*11b0*/  MUFU.RCP R2, R86 ;  /* 0x0000005600027308 */ /* 0x004eb00000001000 */
[----:B------:R-:W3:Y:S01]  /*11c0*/  FCHK P0, R15, R86 ;  /* 0x000000560f007302 */ /* 0x000ee20000000000 */
[----:B--2---:R-:W-:-:S04]  /*11d0*/  FFMA R11, -R86, R2, 1 ;  /* 0x3f800000560b7423 */ /* 0x004fc80000000102 */
[----:B------:R-:W-:-:S04]  /*11e0*/  FFMA R2, R2, R11, R2 ;  /* 0x0000000b02027223 */ /* 0x000fc80000000002 */
[----:B------:R-:W-:-:S04]  /*11f0*/  FFMA R11, R2, 9600, RZ ;  /* 0x46160000020b7823 */ /* 0x000fc800000000ff */
[----:B------:R-:W-:-:S04]  /*1200*/  FFMA R14, -R86, R11, 9600 ;  /* 0x46160000560e7423 */ /* 0x000fc8000000010b */
[----:B------:R-:W-:Y:S01]  /*1210*/  FFMA R11, R2, R14, R11 ;  /* 0x0000000e020b7223 */ /* 0x000fe2000000000b */
[----:B-1-3--:R-:W-:Y:S06]  /*1220*/  @!P0 BRA `(.L_x_152) ;  /* 0x0000000000108947 */ /* 0x00afec0003800000 */
[----:B------:R-:W-:Y:S01]  /*1230*/  HFMA2 R87, -RZ, RZ, 6.0859375, 0 ;  /* 0x46160000ff577431 */ /* 0x000fe200000001ff */
[----:B------:R-:W-:-:S07]  /*1240*/  MOV R89, 0x1260 ;  /* 0x0000126000597802 */ /* 0x000fce0000000f00 */
[----:B0-----:R-:W-:Y:S05]  /*1250*/  CALL.REL.NOINC `($__internal_8_$__cuda_sm3x_div_rn_noftz_f32_slowpath) ;  /* 0x0000013400d47944 */ /* 0x001fea0003c00000 */
[----:B------:R-:W-:-:S07]  /*1260*/  IMAD.MOV.U32 R11, RZ, RZ, R110 ;  /* 0x000000ffff0b7224 */ /* 0x000fce00078e006e */
.L_x_152:
[----:B------:R-:W-:Y:S05]  /*1270*/  BSYNC.RECONVERGENT B2 ;  /* 0x0000000000027941 */ /* 0x000fea0003800200 */
.L_x_151:
[----:B------:R-:W2:Y:S01]  /*1280*/  LDG.E R14, desc[UR6][R46.64] ;  /* 0x000000062e0e7981 */ /* 0x000ea2000c1e1900 */
[----:B------:R-:W-:Y:S01]  /*1290*/  BSSY.RECONVERGENT B0, `(.L_x_153) ;  /* 0x0000007000007945 */ /* 0x000fe20003800200 */
[----:B------:R-:W-:Y:S01]  /*12a0*/  IMAD.MOV.U32 R125, RZ, RZ, 0x40080000 ;  /* 0x40080000ff7d7424 */ /* 0x000fe200078e00ff */
[----:B------:R-:W-:Y:S01]  /*12b0*/  MOV R124, 0x1300 ;  /* 0x00001300007c7802 */ /* 0x000fe20000000f00 */
[----:B--2---:R-:W1:Y:S02]  /*12c0*/  F2F.F64.F32 R22, R14 ;  /* 0x0000000e00167310 */ /* 0x004e640000201800 */
[----:B-1----:R-:W-:-:S10]  /*12d0*/  DADD R88, -RZ, |R22| ;  /* 0x00000000ff587229 */ /* 0x002fd40000000516 */
[----:B------:R-:W-:-:S07]  /*12e0*/  MOV R127, R89 ;  /* 0x00000059007f7202 */ /* 0x000fce0000000f00 */
[----:B0-----:R-:W-:Y:S05]  /*12f0*/  CALL.REL.NOINC `($_Z12computeStatePfS_ifS_iS_ii$__internal_accurate_pow) ;  /* 0x0000013c004c7944 */ /* 0x001fea0003c00000 */
[----:B------:R-:W-:Y:S05]  /*1300*/  BSYNC.RECONVERGENT B0 ;  /* 0x0000000000007941 */ /* 0x000fea0003800200 */
.L_x_153:
[----:B------:R-:W-:Y:S01]  /*1310*/  DADD R24, R22, 3 ;  /* 0x4008000016187429 */ /* 0x000fe20000000000 */
[----:B------:R-:W0:Y:S01]  /*1320*/  MUFU.RCP R15, R8 ;  /* 0x00000008000f7308 */ /* 0x000e220000001000 */
[----:B------:R-:W-:Y:S01]  /*1330*/  DADD R28, -RZ, -R86 ;  /* 0x00000000ff1c7229 */ /* 0x000fe20000000956 */
[----:B------:R-:W-:Y:S01]  /*1340*/  ISETP.GE.AND P0, PT, R23, RZ, PT ;  /* 0x000000ff1700720c */ /* 0x000fe20003f06270 */
[----:B------:R-:W-:Y:S01]  /*1350*/  BSSY.RECONVERGENT B0, `(.L_x_154) ;  /* 0x0000011000007945 */ /* 0x000fe20003800200 */
[----:B------:R-:W-:-:S05]  /*1360*/  FSETP.NEU.AND P1, PT, R14, RZ, PT ;  /* 0x000000ff0e00720b */ /* 0x000fca0003f2d000 */
[----:B------:R-:W-:Y:S02]  /*1370*/  LOP3.LUT R24, R25, 0x7ff00000, RZ, 0xc0, !PT ;  /* 0x7ff0000019187812 */ /* 0x000fe400078ec0ff */
[----:B------:R-:W-:Y:S02]  /*1380*/  FSEL R25, R28, R86, !P0 ;  /* 0x000000561c197208 */ /* 0x000fe40004000000 */
[----:B------:R-:W-:Y:S02]  /*1390*/  ISETP.NE.AND P2, PT, R24, 0x7ff00000, PT ;  /* 0x7ff000001800780c */ /* 0x000fe40003f45270 */
[----:B------:R-:W-:Y:S02]  /*13a0*/  FSEL R29, R29, R87, !P0 ;  /* 0x000000571d1d7208 */ /* 0x000fe40004000000 */
[----:B------:R-:W-:Y:S01]  /*13b0*/  FSEL R24, R25, RZ, P1 ;  /* 0x000000ff19187208 */ /* 0x000fe20000800000 */
[----:B0-----:R-:W-:Y:S01]  /*13c0*/  FFMA R2, -R8, R15, 1 ;  /* 0x3f80000008027423 */ /* 0x001fe2000000010f */
[----:B------:R-:W-:-:S07]  /*13d0*/  FSEL R25, R23, R29, !P1 ;  /* 0x0000001d17197208 */ /* 0x000fce0004800000 */
[----:B------:R-:W-:Y:S05]  /*13e0*/  @P2 BRA `(.L_x_155) ;  /* 0x00000000001c2947 */ /* 0x000fea0003800000 */
[----:B------:R-:W-:-:S13]  /*13f0*/  FSETP.NAN.AND P1, PT, R14, R14, PT ;  /* 0x0000000e0e00720b */ /* 0x000fda0003f28000 */
[----:B------:R-:W-:Y:S01]  /*1400*/  @P1 DADD R24, R22, 3 ;  /* 0x4008000016181429 */ /* 0x000fe20000000000 */
[----:B------:R-:W-:Y:S10]  /*1410*/  @P1 BRA `(.L_x_155) ;  /* 0x0000000000101947 */ /* 0x000ff40003800000 */
[----:B------:R-:W-:-:S14]  /*1420*/  DSETP.NEU.AND P1, PT, |R22|, +INF , PT ;  /* 0x7ff000001600742a */ /* 0x000fdc0003f2d200 */
[----:B------:R-:W-:Y:S01]  /*1430*/  @!P1 MOV R22, 0xfff00000 ;  /* 0xfff0000000169802 */ /* 0x000fe20000000f00 */
[----:B------:R-:W-:-:S03]  /*1440*/  @!P1 IMAD.MOV.U32 R24, RZ, RZ, RZ ;  /* 0x000000ffff189224 */ /* 0x000fc600078e00ff */
[----:B------:R-:W-:-:S07]  /*1450*/  @!P1 SEL R25, R22, 0x7ff00000, !P0 ;  /* 0x7ff0000016199807 */ /* 0x000fce0004000000 */
.L_x_155:
[----:B------:R-:W-:Y:S05]  /*1460*/  BSYNC.RECONVERGENT B0 ;  /* 0x0000000000007941 */ /* 0x000fea0003800200 */
.L_x_154:
[----:B------:R-:W-:Y:S01]  /*1470*/  UMOV UR5, 0x4808b800 ;  /* 0x4808b80000057882 */ /* 0x000fe20000000000 */
[----:B------:R-:W-:Y:S01]  /*1480*/  FFMA R2, R15, R2, R15 ;  /* 0x000000020f027223 */ /* 0x000fe2000000000f */
[----:B------:R-:W-:Y:S01]  /*1490*/  MOV R23, UR5 ;  /* 0x0000000500177c02 */ /* 0x000fe20008000f00 */
[----:B------:R-:W-:Y:S02]  /*14a0*/  BSSY.RECONVERGENT B2, `(.L_x_156) ;  /* 0x000000a000027945 */ /* 0x000fe40003800200 */
[----:B------:R-:W-:Y:S01]  /*14b0*/  FFMA R15, R2, 140000, RZ ;  /* 0x4808b800020f7823 */ /* 0x000fe200000000ff */
[----:B------:R-:W0:Y:S03]  /*14c0*/  FCHK P0, R23, R8 ;  /* 0x0000000817007302 */ /* 0x000e260000000000 */
[----:B------:R-:W-:-:S04]  /*14d0*/  FFMA R22, -R8, R15, 140000 ;  /* 0x4808b80008167423 */ /* 0x000fc8000000010f */
[----:B------:R-:W-:Y:S01]  /*14e0*/  FFMA R110, R2, R22, R15 ;  /* 0x00000016026e7223 */ /* 0x000fe2000000000f */
[----:B0-----:R-:W-:Y:S06]  /*14f0*/  @!P0 BRA `(.L_x_157) ;  /* 0x0000000000108947 */ /* 0x001fec0003800000 */
[----:B------:R-:W-:Y:S01]  /*1500*/  IMAD.MOV.U32 R87, RZ, RZ, 0x4808b800 ;  /* 0x4808b800ff577424 */ /* 0x000fe200078e00ff */
[----:B------:R-:W-:Y:S02]  /*1510*/  MOV R86, R8 ;  /* 0x0000000800567202 */ /* 0x000fe40000000f00 */
[----:B------:R-:W-:-:S07]  /*1520*/  MOV R89, 0x1540 ;  /* 0x0000154000597802 */ /* 0x000fce0000000f00 */
[----:B------:R-:W-:Y:S05]  /*1530*/  CALL.REL.NOINC `($__internal_8_$__cuda_sm3x_div_rn_noftz_f32_slowpath) ;  /* 0x00000134001c7944 */ /* 0x000fea0003c00000 */
.L_x_157:
[----:B------:R-:W-:Y:S05]  /*1540*/  BSYNC.RECONVERGENT B2 ;  /* 0x0000000000027941 */ /* 0x000fea0003800200 */
.L_x_156:
[----:B------:R-:W0:Y:S08]  /*1550*/  LDC R89, c[0x0][0x390] ;  /* 0x0000e400ff597b82 */ /* 0x000e300000000800 */
[----:B------:R-:W1:Y:S01]  /*1560*/  LDC.64 R30, c[0x0][0x380] ;  /* 0x0000e000ff1e7b82 */ /* 0x000e620000000a00 */
[----:B0-----:R-:W-:-:S05]  /*1570*/  IMAD.WIDE R22, R89, 0x4, R46 ;  /* 0x0000000459167825 */ /* 0x001fca00078e022e */
[----:B------:R0:W2:Y:S01]  /*1580*/  LDG.E R36, desc[UR6][R22.64] ;  /* 0x0000000616247981 */ /* 0x0000a2000c1e1900 */
[----:B------:R-:W-:-:S04]  /*1590*/  IMAD.WIDE R28, R89, 0x8, R46 ;  /* 0x00000008591c7825 */ /* 0x000fc800078e022e */
[----:B-1----:R-:W-:Y:S02]  /*15a0*/  IMAD.WIDE R30, R39, 0x4, R30 ;  /* 0x00000004271e7825 */ /* 0x002fe400078e021e */
[----:B------:R-:W3:Y:S02]  /*15b0*/  LDG.E R28, desc[UR6][R28.64] ;  /* 0x000000061c1c7981 */ /* 0x000ee4000c1e1900 */
[C-C-:B------:R-:W-:Y:S02]  /*15c0*/  IMAD.WIDE R32, R89.reuse, 0xc, R46.reuse ;  /* 0x0000000c59207825 */ /* 0x140fe400078e022e */
[----:B------:R1:W4:Y:S02]  /*15d0*/  LDG.E R2, desc[UR6][R30.64] ;  /* 0x000000061e027981 */ /* 0x000324000c1e1900 */
[C-C-:B------:R-:W-:Y:S02]  /*15e0*/  IMAD.WIDE R34, R89.reuse, 0x10, R46.reuse ;  /* 0x0000001059227825 */ /* 0x140fe400078e022e */
[----:B------:R-:W5:Y:S02]  /*15f0*/  LDG.E R33, desc[UR6][R32.64] ;  /* 0x0000000620217981 */ /* 0x000f64000c1e1900 */
[----:B------:R-:W-:-:S02]  /*1600*/  IMAD.WIDE R86, R89, 0x14, R46 ;  /* 0x0000001459567825 */ /* 0x000fc400078e022e */
[----:B------:R-:W5:Y:S02]  /*1610*/  LDG.E R35, desc[UR6][R34.64] ;  /* 0x0000000622237981 */ /* 0x000f64000c1e1900 */
[----:B------:R-:W-:Y:S02]  /*1620*/  IMAD.WIDE R88, R89, 0x18, R46 ;  /* 0x0000001859587825 */ /* 0x000fe400078e022e */
[----:B------:R-:W5:Y:S04]  /*1630*/  LDG.E R87, desc[UR6][R86.64] ;  /* 0x0000000656577981 */ /* 0x000f68000c1e1900 */
[----:B------:R-:W5:Y:S01]  /*1640*/  LDG.E R89, desc[UR6][R88.64] ;  /* 0x0000000658597981 */ /* 0x000f62000c1e1900 */
[----:B------:R-:W-:Y:S01]  /*1650*/  FSETP.GEU.AND P1, PT, R110, 1.175494350822287508e-38, PT ;  /* 0x008000006e00780b */ /* 0x000fe20003f2e000 */
[----:B0-----:R-:W-:Y:S01]  /*1660*/  IMAD.MOV.U32 R23, RZ, RZ, 0x3e055027 ;  /* 0x3e055027ff177424 */ /* 0x001fe200078e00ff */
[----:B------:R-:W-:Y:S01]  /*1670*/  MOV R27, 0x7f800000 ;  /* 0x7f800000001b7802 */ /* 0x000fe20000000f00 */
[----:B------:R-:W-:Y:S01]  /*1680*/  BSSY.RECONVERGENT B2, `(.L_x_158) ;  /* 0x000003c000027945 */ /* 0x000fe20003800200 */
[----:B-1----:R-:W-:-:S02]  /*1690*/  FSEL R30, RZ, -23, P1 ;  /* 0xc1b80000ff1e7808 */ /* 0x002fc40000800000 */
[----:B------:R-:W-:-:S07]  /*16a0*/  FSETP.GEU.AND P4, PT, R13, 1.175494350822287508e-38, PT ;  /* 0x008000000d00780b */ /* 0x000fce0003f8e000 */
[----:B------:R-:W-:Y:S01]  /*16b0*/  @!P1 FMUL R110, R110, 8388608 ;  /* 0x4b0000006e6e9820 */ /* 0x000fe20000400000 */
[----:B------:R-:W-:-:S03]  /*16c0*/  FSETP.NEU.AND P1, PT, R14, 1, PT ;  /* 0x3f8000000e00780b */ /* 0x000fc60003f2d000 */
[C---:B------:R-:W-:Y:S01]  /*16d0*/  VIADD R15, R110.reuse, 0xc0d55555 ;  /* 0xc0d555556e0f7836 */ /* 0x040fe20000000000 */
[C---:B------:R-:W-:Y:S01]  /*16e0*/  ISETP.GT.U32.AND P0, PT, R110.reuse, 0x7f7fffff, PT ;  /* 0x7f7fffff6e00780c */ /* 0x040fe20003f04070 */
[----:B------:R-:W-:Y:S01]  /*16f0*/  FFMA R27, R110, R27, +INF ;  /* 0x7f8000006e1b7423 */ /* 0x000fe2000000001b */
[----:B------:R-:W-:Y:S02]  /*1700*/  @!P4 FMUL R13, R13, 8388608 ;  /* 0x4b0000000d0dc820 */ /* 0x000fe40000400000 */
[----:B------:R-:W-:-:S04]  /*1710*/  LOP3.LUT R15, R15, 0xff800000, RZ, 0xc0, !PT ;  /* 0xff8000000f0f7812 */ /* 0x000fc800078ec0ff */
[-C--:B------:R-:W-:Y:S02]  /*1720*/  IADD3 R22, PT, PT, R110, -R15.reuse, RZ ;  /* 0x8000000f6e167210 */ /* 0x080fe40007ffe0ff */
[----:B------:R-:W-:-:S03]  /*1730*/  I2FP.F32.S32 R15, R15 ;  /* 0x0000000f000f7245 */ /* 0x000fc60000201400 */
[----:B------:R-:W-:Y:S02]  /*1740*/  FADD R22, R22, -1 ;  /* 0xbf80000016167421 */ /* 0x000fe40000000000 */
[----:B------:R-:W-:Y:S02]  /*1750*/  FFMA R30, R15, 1.1920928955078125e-07, R30 ;  /* 0x340000000f1e7823 */ /* 0x000fe4000000001e */
[----:B------:R-:W-:-:S04]  /*1760*/  FFMA R23, R22, -R23, 0.14084610342979431152 ;  /* 0x3e1039f616177423 */ /* 0x000fc80000000817 */
[----:B------:R-:W-:-:S04]  /*1770*/  FFMA R23, R22, R23, -0.12148627638816833496 ;  /* 0xbdf8cdcc16177423 */ /* 0x000fc80000000017 */
[----:B------:R-:W-:-:S04]  /*1780*/  FFMA R23, R22, R23, 0.13980610668659210205 ;  /* 0x3e0f295516177423 */ /* 0x000fc80000000017 */
[----:B------:R-:W-:-:S04]  /*1790*/  FFMA R23, R22, R23, -0.16684235632419586182 ;  /* 0xbe2ad8b916177423 */ /* 0x000fc80000000017 */
[----:B------:R-:W-:-:S04]  /*17a0*/  FFMA R23, R22, R23, 0.20012299716472625732 ;  /* 0x3e4ced0b16177423 */ /* 0x000fc80000000017 */
[----:B------:R-:W-:-:S04]  /*17b0*/  FFMA R23, R22, R23, -0.24999669194221496582 ;  /* 0xbe7fff2216177423 */ /* 0x000fc80000000017 */
[----:B------:R-:W-:-:S04]  /*17c0*/  FFMA R23, R22, R23, 0.33333182334899902344 ;  /* 0x3eaaaa7816177423 */ /* 0x000fc80000000017 */
[----:B------:R-:W-:-:S04]  /*17d0*/  FFMA R23, R22, R23, -0.5 ;  /* 0xbf00000016177423 */ /* 0x000fc80000000017 */
[----:B------:R-:W-:-:S04]  /*17e0*/  FMUL R23, R22, R23 ;  /* 0x0000001716177220 */ /* 0x000fc80000400000 */
[----:B------:R-:W-:Y:S01]  /*17f0*/  FFMA R23, R22, R23, R22 ;  /* 0x0000001716177223 */ /* 0x000fe20000000016 */
[----:B------:R-:W-:Y:S02]  /*1800*/  FSEL R22, R24, RZ, P1 ;  /* 0x000000ff18167208 */ /* 0x000fe40000800000 */
[----:B------:R-:W-:Y:S01]  /*1810*/  MOV R24, 0x41d5b5c8 ;  /* 0x41d5b5c800187802 */ /* 0x000fe20000000f00 */
[----:B------:R-:W-:Y:S01]  /*1820*/  @!P0 FFMA R27, R30, 0.69314718246459960938, R23 ;  /* 0x3f3172181e1b8823 */ /* 0x000fe20000000017 */
[----:B------:R-:W-:Y:S01]  /*1830*/  FSEL R23, R25, 1.875, P1 ;  /* 0x3ff0000019177808 */ /* 0x000fe20000800000 */
[----:B------:R-:W-:Y:S01]  /*1840*/  IMAD.MOV.U32 R25, RZ, RZ, 0x3d195448 ;  /* 0x3d195448ff197424 */ /* 0x000fe200078e00ff */
[----:B------:R-:W-:Y:S01]  /*1850*/  FSETP.NEU.AND P0, PT, R110, RZ, PT ;  /* 0x000000ff6e00720b */ /* 0x000fe20003f0d000 */
[----:B------:R-:W-:-:S03]  /*1860*/  FMUL R27, R27, 26.7137603759765625 ;  /* 0x41d5b5c81b1b7820 */ /* 0x000fc60000400000 */
[----:B------:R-:W-:Y:S02]  /*1870*/  DMUL R20, R20, R22 ;  /* 0x0000001614147228 */ /* 0x000fe40000000000 */
[----:B------:R-:W-:Y:S01]  /*1880*/  FSEL R27, R27, -INF , P0 ;  /* 0xff8000001b1b7808 */ /* 0x000fe20000000000 */
[----:B--2---:R-:W0:Y:S08]  /*1890*/  F2F.F64.F32 R14, R36 ;  /* 0x00000024000e7310 */ /* 0x004e300000201800 */
[----:B---3--:R-:W1:Y:S01]  /*18a0*/  F2F.F64.F32 R22, R28 ;  /* 0x0000001c00167310 */ /* 0x008e620000201800 */
[----:B----4-:R-:W-:Y:S01]  /*18b0*/  FADD R27, R2, -R27 ;  /* 0x8000001b021b7221 */ /* 0x010fe20000000000 */
[----:B-----5:R-:W-:Y:S01]  /*18c0*/  FMUL R12, R33, R12 ;  /* 0x0000000c210c7220 */ /* 0x020fe20000400000 */
[----:B0-----:R-:W-:-:S05]  /*18d0*/  DMUL R14, R20, R14 ;  /* 0x0000000e140e7228 */ /* 0x001fca0000000000 */
[----:B------:R-:W0:Y:S01]  /*18e0*/  F2F.F64.F32 R20, R27 ;  /* 0x0000001b00147310 */ /* 0x000e220000201800 */
[----:B------:R-:W-:-:S04]  /*18f0*/  FMUL R12, R12, R35 ;  /* 0x000000230c0c7220 */ /* 0x000fc80000400000 */
[----:B------:R-:W-:Y:S01]  /*1900*/  FMUL R12, R12, R87 ;  /* 0x000000570c0c7220 */ /* 0x000fe20000400000 */
[----:B-1----:R-:W-:-:S03]  /*1910*/  DMUL R14, R14, R22 ;  /* 0x000000160e0e7228 */ /* 0x002fc60000000000 */
[----:B------:R-:W-:-:S04]  /*1920*/  FMUL.M4 R12, R12, R89 ;  /* 0x000000590c0c7220 */ /* 0x000fc80000600000 */
[----:B------:R-:W-:Y:S01]  /*1930*/  FMUL R87, R12, 96.48534393310546875 ;  /* 0x42c0f87f0c577820 */ /* 0x000fe20000400000 */
[----:B0-----:R-:W-:Y:S01]  /*1940*/  DMUL R22, R14, R20 ;  /* 0x000000140e167228 */ /* 0x001fe20000000000 */
[----:B------:R-:W-:Y:S02]  /*1950*/  FFMA R14, R25, -R24, 1 ;  /* 0x3f800000190e7423 */ /* 0x000fe40000000818 */
[----:B------:R-:W0:Y:S02]  /*1960*/  FCHK P0, R87, 26.7137603759765625 ;  /* 0x41d5b5c857007902 */ /* 0x000e240000000000 */
[----:B------:R-:W-:Y:S01]  /*1970*/  FFMA R24, R14, R25, 0.037433892488479614258 ;  /* 0x3d1954480e187423 */ /* 0x000fe20000000019 */
[----:B------:R-:W-:-:S03]  /*1980*/  VIADD R14, R13, 0xc0d55555 ;  /* 0xc0d555550d0e7836 */ /* 0x000fc60000000000 */
[----:B------:R-:W-:Y:S02]  /*1990*/  FFMA R12, R87, R24, RZ ;  /* 0x00000018570c7223 */ /* 0x000fe400000000ff */
[----:B------:R1:W2:Y:S01]  /*19a0*/  F2F.F32.F64 R38, R22 ;  /* 0x0000001600267310 */ /* 0x0002a20000301000 */
[----:B------:R-:W-:Y:S01]  /*19b0*/  LOP3.LUT R14, R14, 0xff800000, RZ, 0xc0, !PT ;  /* 0xff8000000e0e7812 */ /* 0x000fe200078ec0ff */
[----:B------:R-:W-:-:S03]  /*19c0*/  FFMA R15, R12, -26.7137603759765625, R87 ;  /* 0xc1d5b5c80c0f7823 */ /* 0x000fc60000000057 */
[----:B------:R-:W-:Y:S01]  /*19d0*/  IADD3 R20, PT, PT, R13, -R14, RZ ;  /* 0x8000000e0d147210 */ /* 0x000fe20007ffe0ff */
[----:B------:R-:W-:-:S04]  /*19e0*/  FFMA R110, R24, R15, R12 ;  /* 0x0000000f186e7223 */ /* 0x000fc8000000000c */
[----:B------:R-:W-:Y:S01]  /*19f0*/  FADD R20, R20, -1 ;  /* 0xbf80000014147421 */ /* 0x000fe20000000000 */
[----:B01----:R-:W-:Y:S06]  /*1a00*/  @!P0 BRA `(.L_x_159) ;  /* 0x00000000000c8947 */ /* 0x003fec0003800000 */
[----:B------:R-:W-:Y:S01]  /*1a10*/  IMAD.MOV.U32 R86, RZ, RZ, 0x41d5b5c8 ;  /* 0x41d5b5c8ff567424 */ /* 0x000fe200078e00ff */
[----:B------:R-:W-:-:S07]  /*1a20*/  MOV R89, 0x1a40 ;  /* 0x00001a4000597802 */ /* 0x000fce0000000f00 */
[----:B--2---:R-:W-:Y:S05]  /*1a30*/  CALL.REL.NOINC `($__internal_8_$__cuda_sm3x_div_rn_noftz_f32_slowpath) ;  /* 0x0000012c00dc7944 */ /* 0x004fea0003c00000 */
.L_x_159:
[----:B------:R-:W-:Y:S05]  /*1a40*/  BSYNC.RECONVERGENT B2 ;  /* 0x0000000000027941 */ /* 0x000fea0003800200 */
.L_x_158:
[----:B------:R-:W0:Y:S08]  /*1a50*/  LDC.64 R22, c[0x0][0x380] ;  /* 0x0000e000ff167b82 */ /* 0x000e300000000a00 */
[----:B------:R-:W1:Y:S01]  /*1a60*/  LDC R15, c[0x0][0x390] ;  /* 0x0000e400ff0f7b82 */ /* 0x000e620000000800 */
[----:B0-----:R-:W-:-:S04]  /*1a70*/  IMAD.WIDE R22, R122, 0x4, R22 ;  /* 0x000000047a167825 */ /* 0x001fc800078e0216 */
[----:B-1----:R-:W-:-:S05]  /*1a80*/  IMAD.WIDE R22, R15, 0x4, R22 ;  /* 0x000000040f167825 */ /* 0x002fca00078e0216 */
[----:B------:R-:W3:Y:S01]  /*1a90*/  LDG.E R133, desc[UR6][R22.64] ;  /* 0x0000000616857981 */ /* 0x000ee2000c1e1900 */
[----:B------:R-:W-:Y:S01]  /*1aa0*/  FADD R15, R2, -15 ;  /* 0xc1700000020f7421 */ /* 0x000fe20000000000 */
[----:B------:R-:W-:Y:S01]  /*1ab0*/  MOV R12, 0x3d195448 ;  /* 0x3d195448000c7802 */ /* 0x000fe20000000f00 */
[----:B------:R-:W-:Y:S01]  /*1ac0*/  IMAD.MOV.U32 R21, RZ, RZ, 0x41d5b5c8 ;  /* 0x41d5b5c8ff157424 */ /* 0x000fe200078e00ff */
[----:B------:R-:W-:Y:S01]  /*1ad0*/  BSSY.RECONVERGENT B2, `(.L_x_160) ;  /* 0x0000010000027945 */ /* 0x000fe20003800200 */
[C---:B------:R-:W-:Y:S01]  /*1ae0*/  FADD R87, R15.reuse, R15 ;  /* 0x0000000f0f577221 */ /* 0x040fe20000000000 */
[----:B------:R-:W-:Y:S01]  /*1af0*/  FMUL R24, R15, R110 ;  /* 0x0000006e0f187220 */ /* 0x000fe20000400000 */
[----:B------:R-:W-:Y:S02]  /*1b00*/  FFMA R21, R12, -R21, 1 ;  /* 0x3f8000000c157423 */ /* 0x000fe40000000815 */
[----:B------:R-:W0:Y:S02]  /*1b10*/  FCHK P0, R87, 26.7137603759765625 ;  /* 0x41d5b5c857007902 */ /* 0x000e240000000000 */
[----:B------:R-:W-:-:S04]  /*1b20*/  FFMA R12, R21, R12, 0.037433892488479614258 ;  /* 0x3d195448150c7423 */ /* 0x000fc8000000000c */
[----:B------:R-:W-:Y:S02]  /*1b30*/  FFMA R15, R12, R87, RZ ;  /* 0x000000570c0f7223 */ /* 0x000fe400000000ff */
[----:B------:R-:W-:Y:S02]  /*1b40*/  F2F.F64.F32 R24, R24 ;  /* 0x0000001800187310 */ /* 0x000fe40000201800 */
[----:B------:R-:W-:-:S04]  /*1b50*/  FFMA R21, R15, -26.7137603759765625, R87 ;  /* 0xc1d5b5c80f157823 */ /* 0x000fc80000000057 */
[----:B------:R-:W-:Y:S02]  /*1b60*/  FFMA R110, R12, R21, R15 ;  /* 0x000000150c6e7223 */ /* 0x000fe4000000000f */
[----:B---3--:R-:W1:Y:S02]  /*1b70*/  F2F.F64.F32 R28, R133 ;  /* 0x00000085001c7310 */ /* 0x008e640000201800 */
[----:B-1----:R-:W-:Y:S01]  /*1b80*/  DMUL R22, R28, 0.25 ;  /* 0x3fd000001c167828 */ /* 0x002fe20000000000 */
[----:B0-----:R-:W-:Y:S10]  /*1b90*/  @!P0 BRA `(.L_x_161) ;  /* 0x00000000000c8947 */ /* 0x001ff40003800000 */
[----:B------:R-:W-:Y:S02]  /*1ba0*/  MOV R86, 0x41d5b5c8 ;  /* 0x41d5b5c800567802 */ /* 0x000fe40000000f00 */
[----:B------:R-:W-:-:S07]  /*1bb0*/  MOV R89, 0x1bd0 ;  /* 0x00001bd000597802 */ /* 0x000fce0000000f00 */
[----:B--2---:R-:W-:Y:S05]  /*1bc0*/  CALL.REL.NOINC `($__internal_8_$__cuda_sm3x_div_rn_noftz_f32_slowpath) ;  /* 0x0000012c00787944 */ /* 0x004fea0003c00000 */
.L_x_161:
[----:B------:R-:W-:Y:S05]  /*1bd0*/  BSYNC.RECONVERGENT B2 ;  /* 0x0000000000027941 */ /* 0x000fea0003800200 */
.L_x_160:
[----:B------:R-:W-:Y:S01]  /*1be0*/  IMAD.MOV.U32 R15, RZ, RZ, 0x3bbb989d ;  /* 0x3bbb989dff0f7424 */ /* 0x000fe200078e00ff */
[----:B------:R-:W-:Y:S01]  /*1bf0*/  MOV R21, 0x437c0000 ;  /* 0x437c000000157802 */ /* 0x000fe20000000f00 */
[----:B------:R-:W-:Y:S01]  /*1c00*/  HFMA2 R30, -RZ, RZ, 0, 5.9604644775390625e-08 ;  /* 0x00000001ff1e7431 */ /* 0x000fe200000001ff */
[----:B------:R-:W-:Y:S01]  /*1c10*/  BSSY.RECONVERGENT B1, `(.L_x_162) ;  /* 0x000001d000017945 */ /* 0x000fe20003800200 */
[----:B------:R-:W-:-:S04]  /*1c20*/  FFMA.SAT R12, R110, R15, 0.5 ;  /* 0x3f0000006e0c7423 */ /* 0x000fc8000000200f */
[----:B------:R-:W-:-:S04]  /*1c30*/  FFMA.RM R12, R12, R21, 12582913 ;  /* 0x4b4000010c0c7423 */ /* 0x000fc80000004015 */
[C---:B------:R-:W-:Y:S01]  /*1c40*/  FADD R15, R12.reuse, -12583039 ;  /* 0xcb40007f0c0f7421 */ /* 0x040fe20000000000 */
[----:B------:R-:W-:-:S03]  /*1c50*/  IMAD.SHL.U32 R12, R12, 0x800000, RZ ;  /* 0x008000000c0c7824 */ /* 0x000fc600078e00ff */
[----:B------:R-:W-:-:S04]  /*1c60*/  FFMA R15, R110, 1.4426950216293334961, -R15 ;  /* 0x3fb8aa3b6e0f7823 */ /* 0x000fc8000000080f */
[----:B------:R-:W-:-:S06]  /*1c70*/  FFMA R15, R110, 1.925963033500011079e-08, R15 ;  /* 0x32a570606e0f7823 */ /* 0x000fcc000000000f */
[----:B------:R-:W0:Y:S02]  /*1c80*/  MUFU.EX2 R15, R15 ;  /* 0x0000000f000f7308 */ /* 0x000e240000000800 */
[----:B0-----:R-:W-:-:S04]  /*1c90*/  FMUL R12, R12, R15 ;  /* 0x0000000f0c0c7220 */ /* 0x001fc80000400000 */
[----:B------:R-:W-:Y:S02]  /*1ca0*/  FADD R86, R12, -1 ;  /* 0xbf8000000c567421 */ /* 0x000fe40000000000 */
[----:B------:R-:W0:Y:S08]  /*1cb0*/  F2F.F64.F32 R28, R12 ;  /* 0x0000000c001c7310 */ /* 0x000e300000201800 */
[----:B------:R-:W1:Y:S01]  /*1cc0*/  F2F.F64.F32 R86, R86 ;  /* 0x0000005600567310 */ /* 0x000e620000201800 */
[----:B0-----:R-:W-:-:S07]  /*1cd0*/  DFMA R22, R22, R28, -2000 ;  /* 0xc09f40001616742b */ /* 0x001fce000000001c */
[----:B-1----:R-:W0:Y:S01]  /*1ce0*/  MUFU.RCP64H R31, R87 ;  /* 0x00000057001f7308 */ /* 0x002e220000001800 */
[----:B------:R-:W-:-:S10]  /*1cf0*/  DMUL R88, R24, R22 ;  /* 0x0000001618587228 */ /* 0x000fd40000000000 */
[----:B------:R-:W-:Y:S01]  /*1d00*/  FSETP.GEU.AND P1, PT, |R89|, 6.5827683646048100446e-37, PT ;  /* 0x036000005900780b */ /* 0x000fe20003f2e200 */
[----:B0-----:R-:W-:-:S08]  /*1d10*/  DFMA R32, -R86, R30, 1 ;  /* 0x3ff000005620742b */ /* 0x001fd0000000011e */
[----:B------:R-:W-:-:S08]  /*1d20*/  DFMA R32, R32, R32, R32 ;  /* 0x000000202020722b */ /* 0x000fd00000000020 */
[----:B------:R-:W-:-:S08]  /*1d30*/  DFMA R32, R30, R32, R30 ;  /* 0x000000201e20722b */ /* 0x000fd0000000001e */
[----:B------:R-:W-:-:S08]  /*1d40*/  DFMA R28, -R86, R32, 1 ;  /* 0x3ff00000561c742b */ /* 0x000fd00000000120 */
[----:B------:R-:W-:-:S08]  /*1d50*/  DFMA R28, R32, R28, R32 ;  /* 0x0000001c201c722b */ /* 0x000fd00000000020 */
[----:B------:R-:W-:-:S08]  /*1d60*/  DMUL R92, R88, R28 ;  /* 0x0000001c585c7228 */ /* 0x000fd00000000000 */
[----:B------:R-:W-:-:S08]  /*1d70*/  DFMA R22, -R86, R92, R88 ;  /* 0x0000005c5616722b */ /* 0x000fd00000000158 */
[----:B------:R-:W-:-:S10]  /*1d80*/  DFMA R92, R28, R22, R92 ;  /* 0x000000161c5c722b */ /* 0x000fd4000000005c */
[----:B------:R-:W-:-:S05]  /*1d90*/  FFMA R15, RZ, R87, R93 ;  /* 0x00000057ff0f7223 */ /* 0x000fca000000005d */
[----:B------:R-:W-:-:S13]  /*1da0*/  FSETP.GT.AND P0, PT, |R15|, 1.469367938527859385e-39, PT ;  /* 0x001000000f00780b */ /* 0x000fda0003f04200 */
[----:B------:R-:W-:Y:S05]  /*1db0*/  @P0 BRA P1, `(.L_x_163) ;  /* 0x0000000000080947 */ /* 0x000fea0000800000 */
[----:B------:R-:W-:-:S07]  /*1dc0*/  MOV R102, 0x1de0 ;  /* 0x00001de000667802 */ /* 0x000fce0000000f00 */
[----:B--2---:R-:W-:Y:S05]  /*1dd0*/  CALL.REL.NOINC `($__internal_5_$__cuda_sm20_div_rn_f64_full) ;  /* 0x00000120005c7944 */ /* 0x004fea0003c00000 */
.L_x_163:
[----:B------:R-:W-:Y:S05]  /*1de0*/  BSYNC.RECONVERGENT B1 ;  /* 0x0000000000017941 */ /* 0x000fea0003800200 */
.L_x_162:
[----:B------:R-:W0:Y:S02]  /*1df0*/  LDC R25, c[0x0][0x390] ;  /* 0x0000e400ff197b82 */ /* 0x000e240000000800 */
[----:B0-----:R-:W-:-:S05]  /*1e00*/  IMAD.WIDE R28, R25, 0x24, R46 ;  /* 0x00000024191c7825 */ /* 0x001fca00078e022e */
[----:B------:R0:W3:Y:S01]  /*1e10*/  LDG.E R12, desc[UR6][R28.64] ;  /* 0x000000061c0c7981 */ /* 0x0000e2000c1e1900 */
[----:B------:R-:W-:-:S04]  /*1e20*/  IMAD.WIDE R22, R25, 0x1c, R46 ;  /* 0x0000001c19167825 */ /* 0x000fc800078e022e */
[----:B------:R-:W-:Y:S02]  /*1e30*/  IMAD.WIDE R24, R25, 0x20, R46 ;  /* 0x0000002019187825 */ /* 0x000fe400078e022e */
[----:B------:R1:W4:Y:S04]  /*1e40*/  LDG.E R22, desc[UR6][R22.64] ;  /* 0x0000000616167981 */ /* 0x000328000c1e1900 */
[----:B------:R-:W5:Y:S01]  /*1e50*/  LDG.E R24, desc[UR6][R24.64] ;  /* 0x0000000618187981 */ /* 0x000f62000c1e1900 */
[----:B------:R-:W-:Y:S01]  /*1e60*/  IMAD.MOV.U32 R15, RZ, RZ, 0x3e055027 ;  /* 0x3e055027ff0f7424 */ /* 0x000fe200078e00ff */
[----:B------:R-:W-:Y:S01]  /*1e70*/  ISETP.GT.U32.AND P0, PT, R13, 0x7f7fffff, PT ;  /* 0x7f7fffff0d00780c */ /* 0x000fe20003f04070 */
[----:B------:R-:W-:Y:S01]  /*1e80*/  F2F.F32.F64 R36, R92 ;  /* 0x0000005c00247310 */ /* 0x000fe20000301000 */
[----:B0-----:R-:W-:Y:S01]  /*1e90*/  FSEL R28, RZ, -23, P4 ;  /* 0xc1b80000ff1c7808 */ /* 0x001fe20002000000 */
[C---:B------:R-:W-:Y:S01]  /*1ea0*/  FFMA R15, R20.reuse, -R15, 0.14084610342979431152 ;  /* 0x3e1039f6140f7423 */ /* 0x040fe2000000080f */
[----:B-1----:R-:W-:Y:S01]  /*1eb0*/  I2FP.F32.S32 R23, R14 ;  /* 0x0000000e00177245 */ /* 0x002fe20000201400 */
[----:B------:R-:W-:Y:S01]  /*1ec0*/  BSSY.RECONVERGENT B0, `(.L_x_164) ;  /* 0x000001b000007945 */ /* 0x000fe20003800200 */
[----:B------:R-:W-:Y:S01]  /*1ed0*/  MOV R30, 0x7f800000 ;  /* 0x7f800000001e7802 */ /* 0x000fe20000000f00 */
[C---:B------:R-:W-:Y:S01]  /*1ee0*/  FFMA R15, R20.reuse, R15, -0.12148627638816833496 ;  /* 0xbdf8cdcc140f7423 */ /* 0x040fe2000000000f */
[----:B------:R-:W-:Y:S01]  /*1ef0*/  MOV R125, 0x40000000 ;  /* 0x40000000007d7802 */ /* 0x000fe20000000f00 */
[----:B------:R-:W-:Y:S01]  /*1f00*/  FFMA R28, R23, 1.1920928955078125e-07, R28 ;  /* 0x34000000171c7823 */ /* 0x000fe2000000001c */
[----:B------:R-:W-:Y:S01]  /*1f10*/  MOV R124, 0x2070 ;  /* 0x00002070007c7802 */ /* 0x000fe20000000f00 */
        /* <DEDUP_REMOVED lines=8> */
[----:B------:R-:W-:-:S03]  /*1fa0*/  FFMA R20, R13, R30, +INF ;  /* 0x7f8000000d147423 */ /* 0x000fc6000000001e */
[----:B------:R-:W-:Y:S01]  /*1fb0*/  @!P0 FFMA R20, R28, 0.69314718246459960938, R21 ;  /* 0x3f3172181c148823 */ /* 0x000fe20000000015 */
[----:B------:R-:W-:-:S03]  /*1fc0*/  FSETP.NEU.AND P0, PT, R13, RZ, PT ;  /* 0x000000ff0d00720b */ /* 0x000fc60003f0d000 */
[----:B------:R-:W-:-:S05]  /*1fd0*/  FMUL R20, R20, 26.7137603759765625 ;  /* 0x41d5b5c814147820 */ /* 0x000fca0000400000 */
[----:B------:R-:W-:Y:S01]  /*1fe0*/  FSEL R13, R20, -INF , P0 ;  /* 0xff800000140d7808 */ /* 0x000fe20000000000 */
[----:B---3--:R-:W0:Y:S01]  /*1ff0*/  F2F.F64.F32 R14, R12 ;  /* 0x0000000c000e7310 */ /* 0x008e220000201800 */
[----:B----4-:R-:W-:-:S04]  /*2000*/  FMUL R3, R22, R3 ;  /* 0x0000000316037220 */ /* 0x010fc80000400000 */
[----:B-----5:R-:W-:Y:S01]  /*2010*/  FMUL R24, R3, R24 ;  /* 0x0000001803187220 */ /* 0x020fe20000400000 */
[----:B------:R-:W-:Y:S01]  /*2020*/  FADD R3, R2, -R13 ;  /* 0x8000000d02037221 */ /* 0x000fe20000000000 */
[----:B0-----:R-:W-:-:S03]  /*2030*/  DADD R88, -RZ, |R14| ;  /* 0x00000000ff587229 */ /* 0x001fc6000000050e */
[----:B------:R-:W-:-:S07]  /*2040*/  FMUL R35, R24, R3 ;  /* 0x0000000318237220 */ /* 0x000fce0000400000 */
[----:B------:R-:W-:-:S07]  /*2050*/  IMAD.MOV.U32 R127, RZ, RZ, R89 ;  /* 0x000000ffff7f7224 */ /* 0x000fce00078e0059 */
[----:B--2---:R-:W-:Y:S05]  /*2060*/  CALL.REL.NOINC `($_Z12computeStatePfS_ifS_iS_ii$__internal_accurate_pow) ;  /* 0x0000012c00f07944 */ /* 0x004fea0003c00000 */
[----:B------:R-:W-:Y:S05]  /*2070*/  BSYNC.RECONVERGENT B0 ;  /* 0x0000000000007941 */ /* 0x000fea0003800200 */
.L_x_164:
[----:B------:R-:W0:Y:S02]  /*2080*/  LDC R25, c[0x0][0x390] ;  /* 0x0000e400ff197b82 */ /* 0x000e240000000800 */
[----:B0-----:R-:W-:-:S04]  /*2090*/  IMAD.WIDE R22, R25, 0x28, R46 ;  /* 0x0000002819167825 */ /* 0x001fc800078e022e */
[----:B------:R-:W-:Y:S01]  /*20a0*/  IMAD.WIDE R24, R25, 0x2c, R46 ;  /* 0x0000002c19187825 */ /* 0x000fe200078e022e */
[----:B------:R0:W5:Y:S05]  /*20b0*/  LDG.E R13, desc[UR6][R22.64] ;  /* 0x00000006160d7981 */ /* 0x00016a000c1e1900 */
[----:B------:R0:W5:Y:S01]  /*20c0*/  LDG.E R24, desc[UR6][R24.64] ;  /* 0x0000000618187981 */ /* 0x000162000c1e1900 */
[----:B------:R-:W-:Y:S01]  /*20d0*/  DADD R20, R14, 2 ;  /* 0x400000000e147429 */ /* 0x000fe20000000000 */
[----:B------:R-:W-:Y:S01]  /*20e0*/  FADD R28, R3, -200 ;  /* 0xc3480000031c7421 */ /* 0x000fe20000000000 */
[----:B------:R-:W-:Y:S01]  /*20f0*/  FSETP.NEU.AND P0, PT, R12, RZ, PT ;  /* 0x000000ff0c00720b */ /* 0x000fe20003f0d000 */
[----:B------:R-:W-:Y:S04]  /*2100*/  BSSY.RECONVERGENT B0, `(.L_x_165) ;  /* 0x000000d000007945 */ /* 0x000fe80003800200 */
[----:B------:R-:W1:Y:S03]  /*2110*/  F2F.F64.F32 R28, R28 ;  /* 0x0000001c001c7310 */ /* 0x000e660000201800 */
[----:B------:R-:W-:-:S02]  /*2120*/  LOP3.LUT R20, R21, 0x7ff00000, RZ, 0xc0, !PT ;  /* 0x7ff0000015147812 */ /* 0x000fc400078ec0ff */
[----:B------:R-:W-:Y:S02]  /*2130*/  FSEL R21, R87, RZ, P0 ;  /* 0x000000ff57157208 */ /* 0x000fe40000000000 */
[----:B------:R-:W-:Y:S02]  /*2140*/  ISETP.NE.AND P1, PT, R20, 0x7ff00000, PT ;  /* 0x7ff000001400780c */ /* 0x000fe40003f25270 */
[----:B------:R-:W-:-:S11]  /*2150*/  FSEL R20, R86, RZ, P0 ;  /* 0x000000ff56147208 */ /* 0x000fd60000000000 */
[----:B01----:R-:W-:Y:S05]  /*2160*/  @P1 BRA `(.L_x_166) ;  /* 0x0000000000181947 */ /* 0x003fea0003800000 */
[----:B------:R-:W-:-:S13]  /*2170*/  FSETP.NAN.AND P0, PT, R12, R12, PT ;  /* 0x0000000c0c00720b */ /* 0x000fda0003f08000 */
[----:B------:R-:W-:Y:S01]  /*2180*/  @P0 DADD R20, R14, 2 ;  /* 0x400000000e140429 */ /* 0x000fe20000000000 */
[----:B------:R-:W-:Y:S10]  /*2190*/  @P0 BRA `(.L_x_166) ;  /* 0x00000000000c0947 */ /* 0x000ff40003800000 */
[----:B------:R-:W-:-:S14]  /*21a0*/  DSETP.NEU.AND P0, PT, |R14|, +INF , PT ;  /* 0x7ff000000e00742a */ /* 0x000fdc0003f0d200 */
[----:B------:R-:W-:Y:S01]  /*21b0*/  @!P0 IMAD.MOV.U32 R20, RZ, RZ, 0x0 ;  /* 0x00000000ff148424 */ /* 0x000fe200078e00ff */
[----:B------:R-:W-:-:S07]  /*21c0*/  @!P0 MOV R21, 0x7ff00000 ;  /* 0x7ff0000000158802 */ /* 0x000fce0000000f00 */
.L_x_166:
[----:B------:R-:W-:Y:S05]  /*21d0*/  BSYNC.RECONVERGENT B0 ;  /* 0x0000000000007941 */ /* 0x000fea0003800200 */
.L_x_165:
[----:B------:R-:W-:Y:S01]  /*21e0*/  UMOV UR12, 0xeb851eb8 ;  /* 0xeb851eb8000c7882 */ /* 0x000fe20000000000 */
[----:B------:R-:W-:Y:S01]  /*21f0*/  UMOV UR13, 0x3faeb851 ;  /* 0x3faeb851000d7882 */ /* 0x000fe20000000000 */
[----:B------:R-:W-:Y:S01]  /*2200*/  IMAD.MOV.U32 R14, RZ, RZ, 0x652b82fe ;  /* 0x652b82feff0e7424 */ /* 0x000fe200078e00ff */
[----:B------:R-:W-:Y:S01]  /*2210*/  DMUL R22, R28, UR12 ;  /* 0x0000000c1c167c28 */ /* 0x000fe20008000000 */
[----:B------:R-:W-:Y:S01]  /*2220*/  MOV R15, 0x3ff71547 ;  /* 0x3ff71547000f7802 */ /* 0x000fe20000000f00 */
[----:B------:R-:W-:Y:S01]  /*2230*/  UMOV UR12, 0xfefa39ef ;  /* 0xfefa39ef000c7882 */ /* 0x000fe20000000000 */
[----:B------:R-:W-:Y:S01]  /*2240*/  UMOV UR13, 0x3fe62e42 ;  /* 0x3fe62e42000d7882 */ /* 0x000fe20000000000 */
[----:B------:R-:W-:Y:S01]  /*2250*/  FSETP.GEU.AND P0, PT, R11, 1.175494350822287508e-38, PT ;  /* 0x008000000b00780b */ /* 0x000fe20003f0e000 */
[----:B------:R-:W-:Y:S03]  /*2260*/  BSSY.RECONVERGENT B0, `(.L_x_167) ;  /* 0x0000039000007945 */ /* 0x000fe60003800200 */
[----:B------:R-:W-:-:S02]  /*2270*/  DFMA R14, R22, R14, 6.75539944105574400000e+15 ;  /* 0x43380000160e742b */ /* 0x000fc4000000000e */
[----:B------:R-:W-:-:S06]  /*2280*/  FSETP.GEU.AND P1, PT, |R23|, 4.1917929649353027344, PT ;  /* 0x4086232b1700780b */ /* 0x000fcc0003f2e200 */
[----:B------:R-:W-:Y:S01]  /*2290*/  DADD R28, R14, -6.75539944105574400000e+15 ;  /* 0xc33800000e1c7429 */ /* 0x000fe20000000000 */
[----:B------:R-:W-:-:S05]  /*22a0*/  @!P0 FMUL R11, R11, 8388608 ;  /* 0x4b0000000b0b8820 */ /* 0x000fca0000400000 */
[----:B------:R-:W-:Y:S02]  /*22b0*/  IADD3 R25, PT, PT, R11, -0x3f2aaaab, RZ ;  /* 0xc0d555550b197810 */ /* 0x000fe40007ffe0ff */
        /* <DEDUP_REMOVED lines=35> */
[----:B------:R-:W-:Y:S02]  /*24f0*/  IMAD R87, R14, 0x100000, R29 ;  /* 0x001000000e577824 */ /* 0x000fe400078e021d */
[----:B------:R-:W-:Y:S01]  /*2500*/  IMAD.MOV.U32 R86, RZ, RZ, R28 ;  /* 0x000000ffff567224 */ /* 0x000fe200078e001c */
[----:B------:R-:W-:Y:S06]  /*2510*/  @!P1 BRA `(.L_x_168) ;  /* 0x0000000000349947 */ /* 0x000fec0003800000 */
[----:B------:R-:W-:Y:S01]  /*2520*/  FSETP.GEU.AND P2, PT, |R23|, 4.2275390625, PT ;  /* 0x408748001700780b */ /* 0x000fe20003f4e200 */
[C---:B------:R-:W-:Y:S02]  /*2530*/  DADD R30, R22.reuse, +INF ;  /* 0x7ff00000161e7429 */ /* 0x040fe40000000000 */
[----:B------:R-:W-:-:S08]  /*2540*/  DSETP.GEU.AND P1, PT, R22, RZ, PT ;  /* 0x000000ff1600722a */ /* 0x000fd00003f2e000 */
[----:B------:R-:W-:Y:S02]  /*2550*/  FSEL R86, R30, RZ, P1 ;  /* 0x000000ff1e567208 */ /* 0x000fe40000800000 */
[----:B------:R-:W-:Y:S01]  /*2560*/  @!P2 LEA.HI R15, R14, R14, RZ, 0x1 ;  /* 0x0000000e0e0fa211 */ /* 0x000fe200078f08ff */
[----:B------:R-:W-:Y:S01]  /*2570*/  @!P2 IMAD.MOV.U32 R22, RZ, RZ, RZ ;  /* 0x000000ffff16a224 */ /* 0x000fe200078e00ff */
[----:B------:R-:W-:Y:S02]  /*2580*/  FSEL R87, R31, RZ, P1 ;  /* 0x000000ff1f577208 */ /* 0x000fe40000800000 */
[----:B------:R-:W-:-:S04]  /*2590*/  @!P2 SHF.R.S32.HI R15, RZ, 0x1, R15 ;  /* 0x00000001ff0fa819 */ /* 0x000fc8000001140f */
[----:B------:R-:W-:Y:S01]  /*25a0*/  @!P2 IADD3 R14, PT, PT, R14, -R15, RZ ;  /* 0x8000000f0e0ea210 */ /* 0x000fe20007ffe0ff */
[----:B------:R-:W-:-:S03]  /*25b0*/  @!P2 IMAD R15, R15, 0x100000, R29 ;  /* 0x001000000f0fa824 */ /* 0x000fc600078e021d */
[----:B------:R-:W-:Y:S02]  /*25c0*/  @!P2 LEA R23, R14, 0x3ff00000, 0x14 ;  /* 0x3ff000000e17a811 */ /* 0x000fe400078ea0ff */
[----:B------:R-:W-:-:S06]  /*25d0*/  @!P2 MOV R14, R28 ;  /* 0x0000001c000ea202 */ /* 0x000fcc0000000f00 */
[----:B------:R-:W-:-:S11]  /*25e0*/  @!P2 DMUL R86, R14, R22 ;  /* 0x000000160e56a228 */ /* 0x000fd60000000000 */
.L_x_168:
[----:B------:R-:W-:Y:S05]  /*25f0*/  BSYNC.RECONVERGENT B0 ;  /* 0x0000000000007941 */ /* 0x000fea0003800200 */
.L_x_167:
[----:B------:R-:W-:Y:S01]  /*2600*/  LOP3.LUT R28, R25, 0xff800000, RZ, 0xc0, !PT ;  /* 0xff800000191c7812 */ /* 0x000fe200078ec0ff */
[----:B------:R-:W-:Y:S01]  /*2610*/  DADD R86, R86, 1 ;  /* 0x3ff0000056567429 */ /* 0x000fe20000000000 */
[----:B------:R-:W-:Y:S01]  /*2620*/  IMAD.MOV.U32 R22, RZ, RZ, 0x3e055027 ;  /* 0x3e055027ff167424 */ /* 0x000fe200078e00ff */
[----:B------:R-:W-:Y:S01]  /*2630*/  UMOV UR12, 0x9999999a ;  /* 0x9999999a000c7882 */ /* 0x000fe20000000000 */
[-C--:B------:R-:W-:Y:S01]  /*2640*/  IADD3 R14, PT, PT, R11, -R28.reuse, RZ ;  /* 0x8000001c0b0e7210 */ /* 0x080fe20007ffe0ff */
[----:B------:R-:W-:Y:S01]  /*2650*/  IMAD.MOV.U32 R32, RZ, RZ, 0x7f800000 ;  /* 0x7f800000ff207424 */ /* 0x000fe200078e00ff */
[----:B------:R-:W-:Y:S01]  /*2660*/  I2FP.F32.S32 R28, R28 ;  /* 0x0000001c001c7245 */ /* 0x000fe20000201400 */
[----:B------:R-:W0:Y:S01]  /*2670*/  MUFU.RCP64H R15, R87 ;  /* 0x00000057000f7308 */ /* 0x000e220000001800 */
[----:B------:R-:W-:Y:S01]  /*2680*/  UMOV UR13, 0x3fb99999 ;  /* 0x3fb99999000d7882 */ /* 0x000fe20000000000 */
[----:B------:R-:W-:Y:S01]  /*2690*/  FADD R25, R14, -1 ;  /* 0xbf8000000e197421 */ /* 0x000fe20000000000 */
[----:B-----5:R-:W-:Y:S01]  /*26a0*/  FMUL R13, R13, R10 ;  /* 0x0000000a0d0d7220 */ /* 0x020fe20000400000 */
[----:B------:R-:W-:Y:S02]  /*26b0*/  BSSY.RECONVERGENT B1, `(.L_x_169) ;  /* 0x000002d000017945 */ /* 0x000fe40003800200 */
[----:B------:R-:W-:Y:S01]  /*26c0*/  FFMA R14, R25, -R22, 0.14084610342979431152 ;  /* 0x3e1039f6190e7423 */ /* 0x000fe20000000816 */
[----:B------:R-:W-:-:S03]  /*26d0*/  FMUL R24, R13, R24 ;  /* 0x000000180d187220 */ /* 0x000fc60000400000 */
[----:B------:R-:W-:Y:S01]  /*26e0*/  FFMA R14, R25, R14, -0.12148627638816833496 ;  /* 0xbdf8cdcc190e7423 */ /* 0x000fe2000000000e */
[----:B------:R-:W-:-:S03]  /*26f0*/  FMUL R33, R3, R24 ;  /* 0x0000001803217220 */ /* 0x000fc60000400000 */
[----:B------:R-:W-:Y:S01]  /*2700*/  FFMA R30, R25, R14, 0.13980610668659210205 ;  /* 0x3e0f2955191e7423 */ /* 0x000fe2000000000e */
[----:B------:R-:W-:-:S03]  /*2710*/  MOV R14, 0x1 ;  /* 0x00000001000e7802 */ /* 0x000fc60000000f00 */
[----:B------:R-:W-:-:S03]  /*2720*/  FFMA R30, R25, R30, -0.16684235632419586182 ;  /* 0xbe2ad8b9191e7423 */ /* 0x000fc6000000001e */
[----:B0-----:R-:W-:Y:S01]  /*2730*/  DFMA R22, -R86, R14, 1 ;  /* 0x3ff000005616742b */ /* 0x001fe2000000010e */
[----:B------:R-:W-:-:S04]  /*2740*/  FFMA R30, R25, R30, 0.20012299716472625732 ;  /* 0x3e4ced0b191e7423 */ /* 0x000fc8000000001e */
[----:B------:R-:W-:-:S03]  /*2750*/  FFMA R30, R25, R30, -0.24999669194221496582 ;  /* 0xbe7fff22191e7423 */ /* 0x000fc6000000001e */
[----:B------:R-:W-:Y:S01]  /*2760*/  DFMA R22, R22, R22, R22 ;  /* 0x000000161616722b */ /* 0x000fe20000000016 */
[----:B------:R-:W-:-:S04]  /*2770*/  FFMA R30, R25, R30, 0.33333182334899902344 ;  /* 0x3eaaaa78191e7423 */ /* 0x000fc8000000001e */
[----:B------:R-:W-:-:S03]  /*2780*/  FFMA R30, R25, R30, -0.5 ;  /* 0xbf000000191e7423 */ /* 0x000fc6000000001e */
[----:B------:R-:W-:Y:S01]  /*2790*/  DFMA R22, R14, R22, R14 ;  /* 0x000000160e16722b */ /* 0x000fe2000000000e */
[----:B------:R-:W-:Y:S01]  /*27a0*/  FMUL R30, R25, R30 ;  /* 0x0000001e191e7220 */ /* 0x000fe20000400000 */
[----:B------:R-:W-:Y:S02]  /*27b0*/  FSEL R15, RZ, -23, P0 ;  /* 0xc1b80000ff0f7808 */ /* 0x000fe40000000000 */
[----:B------:R-:W-:Y:S01]  /*27c0*/  ISETP.GT.U32.AND P0, PT, R11, 0x7f7fffff, PT ;  /* 0x7f7fffff0b00780c */ /* 0x000fe20003f04070 */
[----:B------:R-:W-:Y:S01]  /*27d0*/  FFMA R30, R25, R30, R25 ;  /* 0x0000001e191e7223 */ /* 0x000fe20000000019 */
[----:B------:R-:W-:Y:S01]  /*27e0*/  FFMA R25, R11, R32, +INF ;  /* 0x7f8000000b197423 */ /* 0x000fe20000000020 */
[----:B------:R-:W-:Y:S01]  /*27f0*/  FFMA R29, R28, 1.1920928955078125e-07, R15 ;  /* 0x340000001c1d7823 */ /* 0x000fe2000000000f */
[----:B------:R-:W-:-:S08]  /*2800*/  DFMA R14, -R86, R22, 1 ;  /* 0x3ff00000560e742b */ /* 0x000fd00000000116 */
[----:B------:R-:W-:Y:S01]  /*2810*/  DFMA R22, R22, R14, R22 ;  /* 0x0000000e1616722b */ /* 0x000fe20000000016 */
[----:B------:R-:W-:Y:S01]  /*2820*/  @!P0 FFMA R25, R29, 0.69314718246459960938, R30 ;  /* 0x3f3172181d198823 */ /* 0x000fe2000000001e */
[----:B------:R-:W-:-:S03]  /*2830*/  FSETP.NEU.AND P0, PT, R11, RZ, PT ;  /* 0x000000ff0b00720b */ /* 0x000fc60003f0d000 */
[----:B------:R-:W-:-:S03]  /*2840*/  FMUL R25, R25, 26.7137603759765625 ;  /* 0x41d5b5c819197820 */ /* 0x000fc60000400000 */
[----:B------:R-:W-:Y:S02]  /*2850*/  DMUL R92, R22, UR12 ;  /* 0x0000000c165c7c28 */ /* 0x000fe40008000000 */
[----:B------:R-:W-:Y:S02]  /*2860*/  FSEL R25, R25, -INF , P0 ;  /* 0xff80000019197808 */ /* 0x000fe40000000000 */
[----:B------:R-:W-:-:S03]  /*2870*/  FSETP.NEU.AND P0, PT, R12, 1, PT ;  /* 0x3f8000000c00780b */ /* 0x000fc60003f0d000 */
[----:B------:R-:W-:Y:S01]  /*2880*/  FADD R25, R2, -R25 ;  /* 0x8000001902197221 */ /* 0x000fe20000000000 */
[----:B------:R-:W-:Y:S02]  /*2890*/  FSEL R28, R20, RZ, P0 ;  /* 0x000000ff141c7208 */ /* 0x000fe40000000000 */
[----:B------:R-:W-:Y:S01]  /*28a0*/  FSEL R29, R21, 1.875, P0 ;  /* 0x3ff00000151d7808 */ /* 0x000fe20000000000 */
[----:B------:R-:W-:Y:S01]  /*28b0*/  DFMA R20, -R86, R92, UR12 ;  /* 0x0000000c56147e2b */ /* 0x000fe2000800015c */
[----:B------:R-:W0:Y:S04]  /*28c0*/  F2F.F64.F32 R14, R25 ;  /* 0x00000019000e7310 */ /* 0x000e280000201800 */
[----:B------:R-:W-:-:S03]  /*28d0*/  DMUL R18, R18, R28 ;  /* 0x0000001c12127228 */ /* 0x000fc60000000000 */
[----:B------:R-:W-:-:S05]  /*28e0*/  DFMA R92, R22, R20, R92 ;  /* 0x00000014165c722b */ /* 0x000fca000000005c */
[----:B0-----:R-:W-:-:S05]  /*28f0*/  DMUL R14, R18, R14 ;  /* 0x0000000e120e7228 */ /* 0x001fca0000000000 */
[----:B------:R-:W-:Y:S01]  /*2900*/  FFMA R11, RZ, R87, R93 ;  /* 0x00000057ff0b7223 */ /* 0x000fe2000000005d */
[----:B------:R0:W1:Y:S04]  /*2910*/  F2F.F32.F64 R34, R14 ;  /* 0x0000000e00227310 */ /* 0x0000680000301000 */
[----:B------:R-:W-:-:S13]  /*2920*/  FSETP.GT.AND P0, PT, |R11|, 1.469367938527859385e-39, PT ;  /* 0x001000000b00780b */ /* 0x000fda0003f04200 */
[----:B0-----:R-:W-:Y:S05]  /*2930*/  @P0 BRA `(.L_x_170) ;  /* 0x0000000000100947 */ /* 0x001fea0003800000 */
[----:B------:R-:W-:Y:S01]  /*2940*/  MOV R88, 0x9999999a ;  /* 0x9999999a00587802 */ /* 0x000fe20000000f00 */
[----:B------:R-:W-:Y:S01]  /*2950*/  IMAD.MOV.U32 R89, RZ, RZ, 0x3fb99999 ;  /* 0x3fb99999ff597424 */ /* 0x000fe200078e00ff */
[----:B------:R-:W-:-:S07]  /*2960*/  MOV R102, 0x2980 ;  /* 0x0000298000667802 */ /* 0x000fce0000000f00 */
[----:B-1----:R-:W-:Y:S05]  /*2970*/  CALL.REL.NOINC `($__internal_5_$__cuda_sm20_div_rn_f64_full) ;  /* 0x0000011400747944 */ /* 0x002fea0003c00000 */
.L_x_170:
[----:B------:R-:W-:Y:S05]  /*2980*/  BSYNC.RECONVERGENT B1 ;  /* 0x0000000000017941 */ /* 0x000fea0003800200 */
.L_x_169:
[----:B------:R-:W-:Y:S01]  /*2990*/  FADD R12, R3, 100 ;  /* 0x42c80000030c7421 */ /* 0x000fe20000000000 */
[----:B------:R-:W-:Y:S01]  /*29a0*/  UMOV UR12, 0xeb1c432d ;  /* 0xeb1c432d000c7882 */ /* 0x000fe20000000000 */
[----:B------:R-:W-:Y:S01]  /*29b0*/  UMOV UR13, 0x3f2a36e2 ;  /* 0x3f2a36e2000d7882 */ /* 0x000fe20000000000 */
[----:B------:R-:W-:Y:S01]  /*29c0*/  MOV R100, 0x652b82fe ;  /* 0x652b82fe00647802 */ /* 0x000fe20000000f00 */
[----:B------:R-:W0:Y:S01]  /*29d0*/  F2F.F64.F32 R96, R12 ;  /* 0x0000000c00607310 */ /* 0x000e220000201800 */
[----:B------:R-:W-:Y:S01]  /*29e0*/  IMAD.MOV.U32 R101, RZ, RZ, 0x3ff71547 ;  /* 0x3ff71547ff657424 */ /* 0x000fe200078e00ff */
[----:B------:R-:W-:Y:S01]  /*29f0*/  MOV R94, 0xfefa39ef ;  /* 0xfefa39ef005e7802 */ /* 0x000fe20000000f00 */
        /* <DEDUP_REMOVED lines=12> */
[----:B0-----:R-:W-:Y:S01]  /*2ac0*/  DMUL R96, R96, UR12 ;  /* 0x0000000c60607c28 */ /* 0x001fe20008000000 */
[----:B------:R-:W-:Y:S01]  /*2ad0*/  IMAD.MOV.U32 R25, RZ, RZ, 0x3f2a01a0 ;  /* 0x3f2a01a0ff197424 */ /* 0x000fe200078e00ff */
[----:B------:R-:W-:Y:S01]  /*2ae0*/  MOV R22, 0x1852b7af ;  /* 0x1852b7af00167802 */ /* 0x000fe20000000f00 */
[----:B------:R-:W-:Y:S01]  /*2af0*/  IMAD.MOV.U32 R23, RZ, RZ, 0x3f56c16c ;  /* 0x3f56c16cff177424 */ /* 0x000fe200078e00ff */
[----:B------:R-:W-:Y:S01]  /*2b00*/  MOV R20, 0x11122322 ;  /* 0x1112232200147802 */ /* 0x000fe20000000f00 */
[----:B------:R-:W-:Y:S01]  /*2b10*/  IMAD.MOV.U32 R21, RZ, RZ, 0x3f811111 ;  /* 0x3f811111ff157424 */ /* 0x000fe200078e00ff */
[----:B------:R-:W-:Y:S01]  /*2b20*/  MOV R18, 0x555502a1 ;  /* 0x555502a100127802 */ /* 0x000fe20000000f00 */
[----:B------:R-:W-:Y:S01]  /*2b30*/  IMAD.MOV.U32 R19, RZ, RZ, 0x3fa55555 ;  /* 0x3fa55555ff137424 */ /* 0x000fe200078e00ff */
[----:B------:R-:W-:Y:S01]  /*2b40*/  DFMA R98, R96, R100, 6.75539944105574400000e+15 ;  /* 0x433800006062742b */ /* 0x000fe20000000064 */
[----:B------:R-:W-:Y:S01]  /*2b50*/  MOV R14, 0x55555511 ;  /* 0x55555511000e7802 */ /* 0x000fe20000000f00 */
[----:B------:R-:W-:Y:S01]  /*2b60*/  IMAD.MOV.U32 R15, RZ, RZ, 0x3fc55555 ;  /* 0x3fc55555ff0f7424 */ /* 0x000fe200078e00ff */
[----:B------:R-:W-:Y:S01]  /*2b70*/  MOV R12, 0xb ;  /* 0x0000000b000c7802 */ /* 0x000fe20000000f00 */
[----:B------:R-:W-:Y:S01]  /*2b80*/  IMAD.MOV.U32 R13, RZ, RZ, 0x3fe00000 ;  /* 0x3fe00000ff0d7424 */ /* 0x000fe200078e00ff */
[----:B------:R-:W-:Y:S01]  /*2b90*/  FSETP.GEU.AND P0, PT, |R97|, 4.1917929649353027344, PT ;  /* 0x4086232b6100780b */ /* 0x000fe20003f0e200 */
[----:B------:R-:W-:Y:S02]  /*2ba0*/  BSSY.RECONVERGENT B0, `(.L_x_171) ;  /* 0x0000022000007945 */ /* 0x000fe40003800200 */
[----:B------:R-:W-:-:S08]  /*2bb0*/  DADD R104, R98, -6.75539944105574400000e+15 ;  /* 0xc338000062687429 */ /* 0x000fd00000000000 */
[----:B------:R-:W-:-:S08]  /*2bc0*/  DFMA R10, R104, -R94, R96 ;  /* 0x8000005e680a722b */ /* 0x000fd00000000060 */
[----:B------:R-:W-:-:S08]  /*2bd0*/  DFMA R104, R104, -R90, R10 ;  /* 0x8000005a6868722b */ /* 0x000fd0000000000a */
[----:B------:R-:W-:-:S08]  /*2be0*/  DFMA R10, R104, R88, R86 ;  /* 0x00000058680a722b */ /* 0x000fd00000000056 */
        /* <DEDUP_REMOVED lines=8> */
[C---:B------:R-:W-:Y:S02]  /*2c70*/  DFMA R102, R104.reuse, R10, 1 ;  /* 0x3ff000006866742b */ /* 0x040fe4000000000a */
[----:B------:R-:W0:Y:S06]  /*2c80*/  F2F.F64.F32 R10, R3 ;  /* 0x00000003000a7310 */ /* 0x000e2c0000201800 */
[----:B------:R-:W-:Y:S01]  /*2c90*/  DFMA R104, R104, R102, 1 ;  /* 0x3ff000006868742b */ /* 0x000fe20000000066 */
[----:B------:R-:W-:-:S06]  /*2ca0*/  FADD R102, R3, -10 ;  /* 0xc120000003667421 */ /* 0x000fcc0000000000 */
[----:B------:R-:W2:Y:S01]  /*2cb0*/  F2F.F64.F32 R102, R102 ;  /* 0x0000006600667310 */ /* 0x000ea20000201800 */
[----:B0-----:R-:W-:Y:S02]  /*2cc0*/  DMUL R10, R10, -0.5 ;  /* 0xbfe000000a0a7828 */ /* 0x001fe40000000000 */
[----:B------:R-:W-:Y:S01]  /*2cd0*/  LEA R111, R98, R105, 0x14 ;  /* 0x00000069626f7211 */ /* 0x000fe200078ea0ff */
[----:B------:R-:W-:Y:S01]  /*2ce0*/  IMAD.MOV.U32 R110, RZ, RZ, R104 ;  /* 0x000000ffff6e7224 */ /* 0x000fe200078e0068 */
[----:B------:R-:W-:Y:S07]  /*2cf0*/  @!P0 BRA `(.L_x_172) ;  /* 0x0000000000308947 */ /* 0x000fee0003800000 */
[----:B------:R-:W-:Y:S01]  /*2d00*/  FSETP.GEU.AND P1, PT, |R97|, 4.2275390625, PT ;  /* 0x408748006100780b */ /* 0x000fe20003f2e200 */
[C---:B------:R-:W-:Y:S02]  /*2d10*/  DADD R106, R96.reuse, +INF ;  /* 0x7ff00000606a7429 */ /* 0x040fe40000000000 */
[----:B------:R-:W-:-:S08]  /*2d20*/  DSETP.GEU.AND P0, PT, R96, RZ, PT ;  /* 0x000000ff6000722a */ /* 0x000fd00003f0e000 */
[----:B------:R-:W-:Y:S02]  /*2d30*/  FSEL R110, R106, RZ, P0 ;  /* 0x000000ff6a6e7208 */ /* 0x000fe40000000000 */
[----:B------:R-:W-:Y:S02]  /*2d40*/  @!P1 LEA.HI R32, R98, R98, RZ, 0x1 ;  /* 0x0000006262209211 */ /* 0x000fe400078f08ff */
[----:B------:R-:W-:Y:S02]  /*2d50*/  FSEL R111, R107, RZ, P0 ;  /* 0x000000ff6b6f7208 */ /* 0x000fe40000000000 */
[----:B------:R-:W-:-:S04]  /*2d60*/  @!P1 SHF.R.S32.HI R97, RZ, 0x1, R32 ;  /* 0x00000001ff619819 */ /* 0x000fc80000011420 */
[----:B------:R-:W-:Y:S01]  /*2d70*/  @!P1 IADD3 R96, PT, PT, R98, -R97, RZ ;  /* 0x8000006162609210 */ /* 0x000fe20007ffe0ff */
[----:B------:R-:W-:-:S03]  /*2d80*/  @!P1 IMAD R105, R97, 0x100000, R105 ;  /* 0x0010000061699824 */ /* 0x000fc600078e0269 */
[----:B------:R-:W-:Y:S02]  /*2d90*/  @!P1 LEA R97, R96, 0x3ff00000, 0x14 ;  /* 0x3ff0000060619811 */ /* 0x000fe400078ea0ff */
[----:B------:R-:W-:-:S06]  /*2da0*/  @!P1 MOV R96, RZ ;  /* 0x000000ff00609202 */ /* 0x000fcc0000000f00 */
[----:B------:R-:W-:-:S11]  /*2db0*/  @!P1 DMUL R110, R104, R96 ;  /* 0x00000060686e9228 */ /* 0x000fd60000000000 */
.L_x_172:
[----:B------:R-:W-:Y:S05]  /*2dc0*/  BSYNC.RECONVERGENT B0 ;  /* 0x0000000000007941 */ /* 0x000fea0003800200 */
.L_x_171:
[----:B------:R-:W-:Y:S01]  /*2dd0*/  UMOV UR12, 0x9999999a ;  /* 0x9999999a000c7882 */ /* 0x000fe20000000000 */
[----:B------:R-:W-:Y:S01]  /*2de0*/  UMOV UR13, 0x3fb99999 ;  /* 0x3fb99999000d7882 */ /* 0x000fe20000000000 */
[----:B------:R-:W-:Y:S01]  /*2df0*/  DFMA R98, R10, R100, 6.75539944105574400000e+15 ;  /* 0x433800000a62742b */ /* 0x000fe20000000064 */
[----:B------:R-:W-:Y:S01]  /*2e00*/  BSSY.RECONVERGENT B0, `(.L_x_173) ;  /* 0x0000032000007945 */ /* 0x000fe20003800200 */
[----:B--2---:R-:W-:Y:S01]  /*2e10*/  DMUL R96, R102, UR12 ;  /* 0x0000000c66607c28 */ /* 0x004fe20008000000 */
[----:B------:R-:W-:-:S05]  /*2e20*/  FSETP.GEU.AND P2, PT, |R11|, 4.1917929649353027344, PT ;  /* 0x4086232b0b00780b */ /* 0x000fca0003f4e200 */
[----:B------:R-:W-:Y:S02]  /*2e30*/  DADD R102, R98, -6.75539944105574400000e+15 ;  /* 0xc338000062667429 */ /* 0x000fe40000000000 */
[----:B------:R-:W-:Y:S02]  /*2e40*/  DFMA R100, R96, R100, 6.75539944105574400000e+15 ;  /* 0x433800006064742b */ /* 0x000fe40000000064 */
[----:B------:R-:W-:-:S04]  /*2e50*/  FSETP.GEU.AND P0, PT, |R97|, 4.1917929649353027344, PT ;  /* 0x4086232b6100780b */ /* 0x000fc80003f0e200 */
[----:B------:R-:W-:Y:S02]  /*2e60*/  DFMA R106, R102, -R94, R10 ;  /* 0x8000005e666a722b */ /* 0x000fe4000000000a */
[----:B------:R-:W-:-:S06]  /*2e70*/  DADD R104, R100, -6.75539944105574400000e+15 ;  /* 0xc338000064687429 */ /* 0x000fcc0000000000 */
[----:B------:R-:W-:Y:S02]  /*2e80*/  DFMA R106, R102, -R90, R106 ;  /* 0x8000005a666a722b */ /* 0x000fe4000000006a */
[----:B------:R-:W-:-:S08]  /*2e90*/  DFMA R94, R104, -R94, R96 ;  /* 0x8000005e685e722b */ /* 0x000fd00000000060 */
[----:B------:R-:W-:Y:S02]  /*2ea0*/  DFMA R94, R104, -R90, R94 ;  /* 0x8000005a685e722b */ /* 0x000fe4000000005e */
[----:B------:R-:W-:-:S06]  /*2eb0*/  DFMA R90, R106, R88, R86 ;  /* 0x000000586a5a722b */ /* 0x000fcc0000000056 */
[----:B------:R-:W-:Y:S02]  /*2ec0*/  DFMA R86, R94, R88, R86 ;  /* 0x000000585e56722b */ /* 0x000fe40000000056 */
        /* <DEDUP_REMOVED lines=16> */
[----:B------:R-:W-:-:S06]  /*2fd0*/  DFMA R90, R106, R90, 1 ;  /* 0x3ff000006a5a742b */ /* 0x000fcc000000005a */
[----:B------:R-:W-:Y:S02]  /*2fe0*/  DFMA R86, R94, R86, 1 ;  /* 0x3ff000005e56742b */ /* 0x000fe40000000056 */
[----:B------:R-:W-:-:S06]  /*2ff0*/  DFMA R106, R106, R90, 1 ;  /* 0x3ff000006a6a742b */ /* 0x000fcc000000005a */
[----:B------:R-:W-:-:S04]  /*3000*/  DFMA R14, R94, R86, 1 ;  /* 0x3ff000005e0e742b */ /* 0x000fc80000000056 */
[----:B------:R-:W-:Y:S02]  /*3010*/  IMAD R21, R98, 0x100000, R107 ;  /* 0x0010000062157824 */ /* 0x000fe400078e026b */
[----:B------:R-:W-:-:S04]  /*3020*/  IMAD.MOV.U32 R20, RZ, RZ, R106 ;  /* 0x000000ffff147224 */ /* 0x000fc800078e006a */
[----:B------:R-:W-:Y:S02]  /*3030*/  LEA R13, R100, R15, 0x14 ;  /* 0x0000000f640d7211 */ /* 0x000fe400078ea0ff */
[----:B------:R-:W-:Y:S01]  /*3040*/  MOV R12, R14 ;  /* 0x0000000e000c7202 */ /* 0x000fe20000000f00 */
[----:B------:R-:W-:Y:S06]  /*3050*/  @!P0 BRA `(.L_x_174) ;  /* 0x0000000000308947 */ /* 0x000fec0003800000 */
[----:B------:R-:W-:Y:S01]  /*3060*/  FSETP.GEU.AND P1, PT, |R97|, 4.2275390625, PT ;  /* 0x408748006100780b */ /* 0x000fe20003f2e200 */
[C---:B------:R-:W-:Y:S02]  /*3070*/  DADD R22, R96.reuse, +INF ;  /* 0x7ff0000060167429 */ /* 0x040fe40000000000 */
[----:B------:R-:W-:-:S08]  /*3080*/  DSETP.GEU.AND P0, PT, R96, RZ, PT ;  /* 0x000000ff6000722a */ /* 0x000fd00003f0e000 */
[----:B------:R-:W-:Y:S02]  /*3090*/  FSEL R13, R23, RZ, P0 ;  /* 0x000000ff170d7208 */ /* 0x000fe40000000000 */
[----:B------:R-:W-:-:S04]  /*30a0*/  @!P1 LEA.HI R12, R100, R100, RZ, 0x1 ;  /* 0x00000064640c9211 */ /* 0x000fc800078f08ff */
[----:B------:R-:W-:Y:S02]  /*30b0*/  @!P1 SHF.R.S32.HI R19, RZ, 0x1, R12 ;  /* 0x00000001ff139819 */ /* 0x000fe4000001140c */
[----:B------:R-:W-:Y:S02]  /*30c0*/  FSEL R12, R22, RZ, P0 ;  /* 0x000000ff160c7208 */ /* 0x000fe40000000000 */
[----:B------:R-:W-:Y:S01]  /*30d0*/  @!P1 LEA R15, R19, R15, 0x14 ;  /* 0x0000000f130f9211 */ /* 0x000fe200078ea0ff */
[----:B------:R-:W-:-:S05]  /*30e0*/  @!P1 IMAD.IADD R18, R100, 0x1, -R19 ;  /* 0x0000000164129824 */ /* 0x000fca00078e0a13 */
[----:B------:R-:W-:Y:S01]  /*30f0*/  @!P1 LEA R19, R18, 0x3ff00000, 0x14 ;  /* 0x3ff0000012139811 */ /* 0x000fe200078ea0ff */
[----:B------:R-:W-:-:S06]  /*3100*/  @!P1 IMAD.MOV.U32 R18, RZ, RZ, RZ ;  /* 0x000000ffff129224 */ /* 0x000fcc00078e00ff */
[----:B------:R-:W-:-:S11]  /*3110*/  @!P1 DMUL R12, R14, R18 ;  /* 0x000000120e0c9228 */ /* 0x000fd60000000000 */
.L_x_174:
[----:B------:R-:W-:Y:S05]  /*3120*/  BSYNC.RECONVERGENT B0 ;  /* 0x0000000000007941 */ /* 0x000fea0003800200 */
.L_x_173:
[----:B------:R-:W-:Y:S04]  /*3130*/  BSSY.RECONVERGENT B0, `(.L_x_175) ;  /* 0x000000e000007945 */ /* 0x000fe80003800200 */
[----:B------:R-:W-:Y:S05]  /*3140*/  @!P2 BRA `(.L_x_176) ;  /* 0x000000000030a947 */ /* 0x000fea0003800000 */
        /* <DEDUP_REMOVED lines=12> */
.L_x_176:
[----:B------:R-:W-:Y:S05]  /*3210*/  BSYNC.RECONVERGENT B0 ;  /* 0x0000000000007941 */ /* 0x000fea0003800200 */
.L_x_175:
[----:B------:R-:W-:Y:S01]  /*3220*/  DADD R86, R20, 1 ;  /* 0x3ff0000014567429 */ /* 0x000fe20000000000 */
[----:B------:R-:W-:Y:S01]  /*3230*/  IMAD.MOV.U32 R10, RZ, RZ, 0x1 ;  /* 0x00000001ff0a7424 */ /* 0x000fe200078e00ff */
[----:B------:R-:W-:Y:S01]  /*3240*/  DFMA R88, R110, 3, R12 ;  /* 0x400800006e58782b */ /* 0x000fe2000000000c */
[----:B------:R-:W-:Y:S03]  /*3250*/  BSSY.RECONVERGENT B1, `(.L_x_177) ;  /* 0x0000013000017945 */ /* 0x000fe60003800200 */
[----:B------:R-:W0:Y:S06]  /*3260*/  MUFU.RCP64H R11, R87 ;  /* 0x00000057000b7308 */ /* 0x000e2c0000001800 */
        /* <DEDUP_REMOVED lines=8> */
[----:B------:R-:W-:Y:S01]  /*32f0*/  DFMA R12, R10, R14, R12 ;  /* 0x0000000e0a0c722b */ /* 0x000fe2000000000c */
[----:B------:R0:W2:Y:S09]  /*3300*/  F2F.F32.F64 R10, R92 ;  /* 0x0000005c000a7310 */ /* 0x0000b20000301000 */
[----:B------:R-:W-:-:S05]  /*3310*/  FFMA R11, RZ, R87, R13 ;  /* 0x00000057ff0b7223 */ /* 0x000fca000000000d */
[----:B------:R-:W-:-:S13]  /*3320*/  FSETP.GT.AND P0, PT, |R11|, 1.469367938527859385e-39, PT ;  /* 0x001000000b00780b */ /* 0x000fda0003f04200 */
[----:B0-2---:R-:W-:Y:S05]  /*3330*/  @P0 BRA P1, `(.L_x_178) ;  /* 0x0000000000100947 */ /* 0x005fea0000800000 */
[----:B------:R-:W-:-:S07]  /*3340*/  MOV R102, 0x3360 ;  /* 0x0000336000667802 */ /* 0x000fce0000000f00 */
[----:B-1----:R-:W-:Y:S05]  /*3350*/  CALL.REL.NOINC `($__internal_5_$__cuda_sm20_div_rn_f64_full) ;  /* 0x0000010800fc7944 */ /* 0x002fea0003c00000 */
[----:B------:R-:W-:Y:S01]  /*3360*/  MOV R12, R92 ;  /* 0x0000005c000c7202 */ /* 0x000fe20000000f00 */
[----:B------:R-:W-:-:S07]  /*3370*/  IMAD.MOV.U32 R13, RZ, RZ, R93 ;  /* 0x000000ffff0d7224 */ /* 0x000fce00078e005d */
.L_x_178:
[----:B------:R-:W-:Y:S05]  /*3380*/  BSYNC.RECONVERGENT B1 ;  /* 0x0000000000017941 */ /* 0x000fea0003800200 */
.L_x_177:
[----:B------:R-:W0:Y:S01]  /*3390*/  F2F.F32.F64 R13, R12 ;  /* 0x0000000c000d7310 */ /* 0x000e220000301000 */
[----:B------:R-:W-:Y:S01]  /*33a0*/  BSSY.RECONVERGENT B2, `(.L_x_179) ;  /* 0x000000d000027945 */ /* 0x000fe20003800200 */
[----:B0-----:R-:W-:-:S06]  /*33b0*/  FADD R86, R10, R13 ;  /* 0x0000000d0a567221 */ /* 0x001fcc0000000000 */
        /* <DEDUP_REMOVED lines=8> */
[----:B------:R-:W-:Y:S02]  /*3440*/  MOV R87, R10 ;  /* 0x0000000a00577202 */ /* 0x000fe40000000f00 */
[----:B------:R-:W-:-:S07]  /*3450*/  MOV R89, 0x3470 ;  /* 0x0000347000597802 */ /* 0x000fce0000000f00 */
[----:B-1----:R-:W-:Y:S05]  /*3460*/  CALL.REL.NOINC `($__internal_8_$__cuda_sm3x_div_rn_noftz_f32_slowpath) ;  /* 0x0000011400507944 */ /* 0x002fea0003c00000 */
.L_x_180:
[----:B------:R-:W-:Y:S05]  /*3470*/  BSYNC.RECONVERGENT B2 ;  /* 0x0000000000027941 */ /* 0x000fea0003800200 */
.L_x_179:
[----:B------:R-:W-:Y:S02]  /*3480*/  HFMA2 R11, -RZ, RZ, 2.916015625, -0.361328125 ;  /* 0x41d5b5c8ff0b7431 */ /* 0x000fe400000001ff */
[----:B------:R-:W-:Y:S01]  /*3490*/  FMUL R87, R2, -0.64999997615814208984 ;  /* 0xbf26666602577820 */ /* 0x000fe20000400000 */
[----:B------:R-:W-:Y:S02]  /*34a0*/  IMAD.MOV.U32 R10, RZ, RZ, 0x3d195448 ;  /* 0x3d195448ff0a7424 */ /* 0x000fe400078e00ff */
[----:B------:R-:W-:Y:S01]  /*34b0*/  FMUL R32, R110, R9 ;  /* 0x000000096e207220 */ /* 0x000fe20000400000 */
[----:B------:R-:W-:Y:S01]  /*34c0*/  BSSY.RECONVERGENT B2, `(.L_x_181) ;  /* 0x000000d000027945 */ /* 0x000fe20003800200 */
[----:B------:R-:W0:Y:S01]  /*34d0*/  FCHK P0, R87, 26.7137603759765625 ;  /* 0x41d5b5c857007902 */ /* 0x000e220000000000 */
[----:B------:R-:W-:Y:S01]  /*34e0*/  DMUL R16, R16, R50 ;  /* 0x0000003210107228 */ /* 0x000fe20000000000 */
[----:B------:R-:W-:Y:S01]  /*34f0*/  FMUL R32, R3, R32 ;  /* 0x0000002003207220 */ /* 0x000fe20000400000 */
[----:B------:R-:W-:-:S04]  /*3500*/  FFMA R11, R10, -R11, 1 ;  /* 0x3f8000000a0b7423 */ /* 0x000fc8000000080b */
[----:B------:R-:W-:-:S04]  /*3510*/  FFMA R10, R11, R10, 0.037433892488479614258 ;  /* 0x3d1954480b0a7423 */ /* 0x000fc8000000000a */
[----:B------:R-:W-:-:S04]  /*3520*/  FFMA R11, R10, R87, RZ ;  /* 0x000000570a0b7223 */ /* 0x000fc800000000ff */
[----:B------:R-:W-:-:S04]  /*3530*/  FFMA R9, R11, -26.7137603759765625, R87 ;  /* 0xc1d5b5c80b097823 */ /* 0x000fc80000000057 */
[----:B------:R-:W-:Y:S01]  /*3540*/  FFMA R110, R10, R9, R11 ;  /* 0x000000090a6e7223 */ /* 0x000fe2000000000b */
[----:B0-----:R-:W-:Y:S06]  /*3550*/  @!P0 BRA `(.L_x_182) ;  /* 0x00000000000c8947 */ /* 0x001fec0003800000 */
[----:B------:R-:W-:Y:S01]  /*3560*/  IMAD.MOV.U32 R86, RZ, RZ, 0x41d5b5c8 ;  /* 0x41d5b5c8ff567424 */ /* 0x000fe200078e00ff */
[----:B------:R-:W-:-:S07]  /*3570*/  MOV R89, 0x3590 ;  /* 0x0000359000597802 */ /* 0x000fce0000000f00 */
[----:B-1----:R-:W-:Y:S05]  /*3580*/  CALL.REL.NOINC `($__internal_8_$__cuda_sm3x_div_rn_noftz_f32_slowpath) ;  /* 0x0000011400087944 */ /* 0x002fea0003c00000 */
.L_x_182:
[----:B------:R-:W-:Y:S05]  /*3590*/  BSYNC.RECONVERGENT B2 ;  /* 0x0000000000027941 */ /* 0x000fea0003800200 */
.L_x_181:
[----:B------:R-:W-:Y:S01]  /*35a0*/  MOV R9, 0x3bbb989d ;  /* 0x3bbb989d00097802 */ /* 0x000fe20000000f00 */
[----:B------:R-:W-:Y:S01]  /*35b0*/  IMAD.MOV.U32 R10, RZ, RZ, 0x437c0000 ;  /* 0x437c0000ff0a7424 */ /* 0x000fe200078e00ff */
[----:B------:R-:W-:Y:S01]  /*35c0*/  BSSY.RECONVERGENT B0, `(.L_x_183) ;  /* 0x0000011000007945 */ /* 0x000fe20003800200 */
[----:B------:R-:W-:Y:S01]  /*35d0*/  IMAD.MOV.U32 R12, RZ, RZ, 0x3dcccccd ;  /* 0x3dcccccdff0c7424 */ /* 0x000fe200078e00ff */
[----:B------:R-:W-:Y:S01]  /*35e0*/  MOV R125, 0xbff00000 ;  /* 0xbff00000007d7802 */ /* 0x000fe20000000f00 */
[----:B------:R-:W-:Y:S01]  /*35f0*/  FFMA.SAT R9, R110, R9, 0.5 ;  /* 0x3f0000006e097423 */ /* 0x000fe20000002009 */
[----:B------:R-:W-:-:S03]  /*3600*/  MOV R124, 0x36d0 ;  /* 0x000036d0007c7802 */ /* 0x000fc60000000f00 */
[----:B------:R-:W-:-:S04]  /*3610*/  FFMA.RM R9, R9, R10, 12582913 ;  /* 0x4b40000109097423 */ /* 0x000fc8000000400a */
[C---:B------:R-:W-:Y:S01]  /*3620*/  FADD R11, R9.reuse, -12583039 ;  /* 0xcb40007f090b7421 */ /* 0x040fe20000000000 */
[----:B------:R-:W-:-:S03]  /*3630*/  SHF.L.U32 R9, R9, 0x17, RZ ;  /* 0x0000001709097819 */ /* 0x000fc600000006ff */
[----:B------:R-:W-:-:S04]  /*3640*/  FFMA R11, R110, 1.4426950216293334961, -R11 ;  /* 0x3fb8aa3b6e0b7823 */ /* 0x000fc8000000080b */
[----:B------:R-:W-:-:S04]  /*3650*/  FFMA R11, R110, 1.925963033500011079e-08, R11 ;  /* 0x32a570606e0b7823 */ /* 0x000fc8000000000b */
[----:B------:R-:W0:Y:S02]  /*3660*/  MUFU.EX2 R10, R11 ;  /* 0x0000000b000a7308 */ /* 0x000e240000000800 */
[----:B0-----:R-:W-:-:S04]  /*3670*/  FMUL R9, R9, R10 ;  /* 0x0000000a09097220 */ /* 0x001fc80000400000 */
[----:B------:R-:W-:-:S04]  /*3680*/  FFMA R10, R9, R12, 1 ;  /* 0x3f800000090a7423 */ /* 0x000fc8000000000c */
[----:B------:R-:W0:Y:S02]  /*3690*/  F2F.F64.F32 R14, R10 ;  /* 0x0000000a000e7310 */ /* 0x000e240000201800 */
[----:B0-----:R-:W-:-:S10]  /*36a0*/  DADD R88, -RZ, |R14| ;  /* 0x00000000ff587229 */ /* 0x001fd4000000050e */
[----:B------:R-:W-:-:S07]  /*36b0*/  IMAD.MOV.U32 R127, RZ, RZ, R89 ;  /* 0x000000ffff7f7224 */ /* 0x000fce00078e0059 */
[----:B-1----:R-:W-:Y:S05]  /*36c0*/  CALL.REL.NOINC `($_Z12computeStatePfS_ifS_iS_ii$__internal_accurate_pow) ;  /* 0x0000011800587944 */ /* 0x002fea0003c00000 */
[----:B------:R-:W-:Y:S05]  /*36d0*/  BSYNC.RECONVERGENT B0 ;  /* 0x0000000000007941 */ /* 0x000fea0003800200 */
.L_x_183:
[----:B------:R-:W-:Y:S01]  /*36e0*/  DADD R12, R14, -1 ;  /* 0xbff000000e0c7429 */ /* 0x000fe20000000000 */
[C---:B------:R-:W-:Y:S01]  /*36f0*/  FSETP.NEU.AND P0, PT, R10.reuse, RZ, PT ;  /* 0x000000ff0a00720b */ /* 0x040fe20003f0d000 */
[----:B------:R-:W-:Y:S01]  /*3700*/  DADD R18, -RZ, -R86 ;  /* 0x00000000ff127229 */ /* 0x000fe20000000956 */
[----:B------:R-:W-:Y:S01]  /*3710*/  ISETP.GE.AND P3, PT, R15, RZ, PT ;  /* 0x000000ff0f00720c */ /* 0x000fe20003f66270 */
[----:B------:R-:W-:Y:S01]  /*3720*/  BSSY.RECONVERGENT B0, `(.L_x_184) ;  /* 0x0000012000007945 */ /* 0x000fe20003800200 */
[----:B------:R-:W-:-:S05]  /*3730*/  FSETP.NEU.AND P2, PT, R10, 1, PT ;  /* 0x3f8000000a00780b */ /* 0x000fca0003f4d000 */
[----:B------:R-:W-:Y:S02]  /*3740*/  LOP3.LUT R12, R13, 0x7ff00000, RZ, 0xc0, !PT ;  /* 0x7ff000000d0c7812 */ /* 0x000fe400078ec0ff */
[----:B------:R-:W-:Y:S02]  /*3750*/  FSEL R11, R19, R87, !P3 ;  /* 0x00000057130b7208 */ /* 0x000fe40005800000 */
[----:B------:R-:W-:Y:S02]  /*3760*/  ISETP.NE.AND P1, PT, R12, 0x7ff00000, PT ;  /* 0x7ff000000c00780c */ /* 0x000fe40003f25270 */
[----:B------:R0:W1:Y:S01]  /*3770*/  F2F.F64.F32 R12, R8 ;  /* 0x00000008000c7310 */ /* 0x0000620000201800 */
[----:B------:R-:W-:Y:S01]  /*3780*/  FSEL R20, R18, R86, !P3 ;  /* 0x0000005612147208 */ /* 0x000fe20005800000 */
[----:B------:R-:W-:Y:S01]  /*3790*/  DMUL R18, R48, R16 ;  /* 0x0000001030127228 */ /* 0x000fe20000000000 */
[----:B------:R-:W-:Y:S02]  /*37a0*/  @!P0 LOP3.LUT R11, R15, 0x7ff00000, RZ, 0xfc, !PT ;  /* 0x7ff000000f0b8812 */ /* 0x000fe400078efcff */
[----:B------:R-:W-:-:S02]  /*37b0*/  FSEL R16, R20, RZ, P0 ;  /* 0x000000ff14107208 */ /* 0x000fc40000000000 */
[----:B------:R-:W-:-:S04]  /*37c0*/  MOV R17, R11 ;  /* 0x0000000b00117202 */ /* 0x000fc80000000f00 */
[----:B0-----:R-:W-:Y:S05]  /*37d0*/  @P1 BRA `(.L_x_185) ;  /* 0x0000000000181947 */ /* 0x001fea0003800000 */
[----:B------:R-:W-:-:S13]  /*37e0*/  FSETP.NAN.AND P0, PT, R10, R10, PT ;  /* 0x0000000a0a00720b */ /* 0x000fda0003f08000 */
[----:B------:R-:W-:Y:S01]  /*37f0*/  @P0 DADD R16, R14, -1 ;  /* 0xbff000000e100429 */ /* 0x000fe20000000000 */
[----:B------:R-:W-:Y:S10]  /*3800*/  @P0 BRA `(.L_x_185) ;  /* 0x00000000000c0947 */ /* 0x000ff40003800000 */
[----:B------:R-:W-:-:S14]  /*3810*/  DSETP.NEU.AND P0, PT, |R14|, +INF , PT ;  /* 0x7ff000000e00742a */ /* 0x000fdc0003f0d200 */
[----:B------:R-:W-:Y:S01]  /*3820*/  @!P0 SEL R17, RZ, 0x80000000, P3 ;  /* 0x80000000ff118807 */ /* 0x000fe20001800000 */
[----:B------:R-:W-:-:S07]  /*3830*/  @!P0 IMAD.MOV.U32 R16, RZ, RZ, RZ ;  /* 0x000000ffff108224 */ /* 0x000fce00078e00ff */
.L_x_185:
[----:B------:R-:W-:Y:S05]  /*3840*/  BSYNC.RECONVERGENT B0 ;  /* 0x0000000000007941 */ /* 0x000fea0003800200 */
.L_x_184:
[----:B-1----:R-:W-:Y:S01]  /*3850*/  DADD R88, -RZ, |R12| ;  /* 0x00000000ff587229 */ /* 0x002fe2000000050c */
[----:B------:R-:W-:Y:S01]  /*3860*/  FSEL R14, R16, RZ, P2 ;  /* 0x000000ff100e7208 */ /* 0x000fe20001000000 */
[----:B------:R-:W-:Y:S01]  /*3870*/  BSSY.RECONVERGENT B0, `(.L_x_186) ;  /* 0x0000007000007945 */ /* 0x000fe20003800200 */
[----:B------:R-:W-:Y:S01]  /*3880*/  FSEL R15, R17, 1.875, P2 ;  /* 0x3ff00000110f7808 */ /* 0x000fe20001000000 */
[----:B------:R-:W-:Y:S01]  /*3890*/  IMAD.MOV.U32 R125, RZ, RZ, 0x40080000 ;  /* 0x40080000ff7d7424 */ /* 0x000fe200078e00ff */
[----:B------:R-:W-:-:S04]  /*38a0*/  MOV R124, 0x38e0 ;  /* 0x000038e0007c7802 */ /* 0x000fc80000000f00 */
[----:B------:R-:W-:Y:S01]  /*38b0*/  DMUL R14, R18, R14 ;  /* 0x0000000e120e7228 */ /* 0x000fe20000000000 */
[----:B------:R-:W-:-:S10]  /*38c0*/  MOV R127, R89 ;  /* 0x00000059007f7202 */ /* 0x000fd40000000f00 */
[----:B------:R-:W-:Y:S05]  /*38d0*/  CALL.REL.NOINC `($_Z12computeStatePfS_ifS_iS_ii$__internal_accurate_pow) ;  /* 0x0000011400d47944 */ /* 0x000fea0003c00000 */
[----:B------:R-:W-:Y:S05]  /*38e0*/  BSYNC.RECONVERGENT B0 ;  /* 0x0000000000007941 */ /* 0x000fea0003800200 */
.L_x_186:
[----:B------:R-:W-:Y:S01]  /*38f0*/  DADD R10, R12, 3 ;  /* 0x400800000c0a7429 */ /* 0x000fe20000000000 */
[----:B------:R-:W-:Y:S02]  /*3900*/  IMAD.MOV.U32 R19, RZ, RZ, 0x41d5b5c8 ;  /* 0x41d5b5c8ff137424 */ /* 0x000fe400078e00ff */
[----:B------:R-:W-:Y:S01]  /*3910*/  FMUL R20, R2, 0.34999999403953552246 ;  /* 0x3eb3333302147820 */ /* 0x000fe20000400000 */
[----:B------:R-:W-:Y:S01]  /*3920*/  DADD R16, -RZ, -R86 ;  /* 0x00000000ff107229 */ /* 0x000fe20000000956 */
[----:B------:R-:W-:Y:S01]  /*3930*/  ISETP.GE.AND P1, PT, R13, RZ, PT ;  /* 0x000000ff0d00720c */ /* 0x000fe20003f26270 */
[----:B------:R-:W-:Y:S01]  /*3940*/  BSSY.RECONVERGENT B0, `(.L_x_187) ;  /* 0x0000016000007945 */ /* 0x000fe20003800200 */
[----:B------:R-:W-:Y:S01]  /*3950*/  MOV R10, 0x3d195448 ;  /* 0x3d195448000a7802 */ /* 0x000fe20000000f00 */
[----:B------:R0:W1:Y:S01]  /*3960*/  FCHK P0, R20, 26.7137603759765625 ;  /* 0x41d5b5c814007902 */ /* 0x0000620000000000 */
[----:B------:R-:W-:Y:S02]  /*3970*/  FSETP.NEU.AND P2, PT, R8, RZ, PT ;  /* 0x000000ff0800720b */ /* 0x000fe40003f4d000 */
[----:B------:R-:W-:Y:S01]  /*3980*/  LOP3.LUT R11, R11, 0x7ff00000, RZ, 0xc0, !PT ;  /* 0x7ff000000b0b7812 */ /* 0x000fe200078ec0ff */
[----:B------:R-:W-:-:S02]  /*3990*/  FFMA R19, R10, -R19, 1 ;  /* 0x3f8000000a137423 */ /* 0x000fc40000000813 */
[----:B------:R-:W-:Y:S02]  /*39a0*/  FSEL R16, R16, R86, !P1 ;  /* 0x0000005610107208 */ /* 0x000fe40004800000 */
[----:B------:R-:W-:Y:S01]  /*39b0*/  ISETP.NE.AND P3, PT, R11, 0x7ff00000, PT ;  /* 0x7ff000000b00780c */ /* 0x000fe20003f65270 */
[----:B------:R-:W-:Y:S01]  /*39c0*/  FFMA R10, R19, R10, 0.037433892488479614258 ;  /* 0x3d195448130a7423 */ /* 0x000fe2000000000a */
[----:B------:R-:W-:Y:S02]  /*39d0*/  FSEL R17, R17, R87, !P1 ;  /* 0x0000005711117208 */ /* 0x000fe40004800000 */
[----:B------:R-:W-:Y:S01]  /*39e0*/  FSEL R16, R16, RZ, P2 ;  /* 0x000000ff10107208 */ /* 0x000fe20001000000 */
[----:B------:R-:W-:Y:S01]  /*39f0*/  FFMA R11, R10, R20, RZ ;  /* 0x000000140a0b7223 */ /* 0x000fe200000000ff */
[----:B------:R-:W-:-:S03]  /*3a00*/  FSEL R17, R13, R17, !P2 ;  /* 0x000000110d117208 */ /* 0x000fc60005000000 */
[----:B------:R-:W-:-:S04]  /*3a10*/  FFMA R18, R11, -26.7137603759765625, R20 ;  /* 0xc1d5b5c80b127823 */ /* 0x000fc80000000014 */
[----:B01----:R-:W-:Y:S05]  /*3a20*/  @P3 BRA `(.L_x_188) ;  /* 0x00000000001c3947 */ /* 0x003fea0003800000 */
[----:B------:R-:W-:-:S13]  /*3a30*/  FSETP.NAN.AND P2, PT, R8, R8, PT ;  /* 0x000000080800720b */ /* 0x000fda0003f48000 */
[----:B------:R-:W-:Y:S01]  /*3a40*/  @P2 DADD R16, R12, 3 ;  /* 0x400800000c102429 */ /* 0x000fe20000000000 */
[----:B------:R-:W-:Y:S10]  /*3a50*/  @P2 BRA `(.L_x_188) ;  /* 0x0000000000102947 */ /* 0x000ff40003800000 */
[----:B------:R-:W-:-:S14]  /*3a60*/  DSETP.NEU.AND P2, PT, |R12|, +INF , PT ;  /* 0x7ff000000c00742a */ /* 0x000fdc0003f4d200 */
[----:B------:R-:W-:Y:S01]  /*3a70*/  @!P2 MOV R12, 0xfff00000 ;  /* 0xfff00000000ca802 */ /* 0x000fe20000000f00 */
[----:B------:R-:W-:-:S03]  /*3a80*/  @!P2 IMAD.MOV.U32 R16, RZ, RZ, RZ ;  /* 0x000000ffff10a224 */ /* 0x000fc600078e00ff */
[----:B------:R-:W-:-:S07]  /*3a90*/  @!P2 SEL R17, R12, 0x7ff00000, !P1 ;  /* 0x7ff000000c11a807 */ /* 0x000fce0004800000 */
.L_x_188:
[----:B------:R-:W-:Y:S05]  /*3aa0*/  BSYNC.RECONVERGENT B0 ;  /* 0x0000000000007941 */ /* 0x000fea0003800200 */
.L_x_187:
[----:B------:R-:W-:Y:S01]  /*3ab0*/  BSSY.RECONVERGENT B2, `(.L_x_189) ;  /* 0x0000007000027945 */ /* 0x000fe20003800200 */
[----:B------:R-:W-:-:S03]  /*3ac0*/  FFMA R110, R10, R18, R11 ;  /* 0x000000120a6e7223 */ /* 0x000fc6000000000b */
[----:B------:R-:W-:Y:S05]  /*3ad0*/  @!P0 BRA `(.L_x_190) ;  /* 0x0000000000108947 */ /* 0x000fea0003800000 */
[----:B------:R-:W-:Y:S01]  /*3ae0*/  MOV R87, R20 ;  /* 0x0000001400577202 */ /* 0x000fe20000000f00 */
[----:B------:R-:W-:Y:S01]  /*3af0*/  IMAD.MOV.U32 R86, RZ, RZ, 0x41d5b5c8 ;  /* 0x41d5b5c8ff567424 */ /* 0x000fe200078e00ff */
[----:B------:R-:W-:-:S07]  /*3b00*/  MOV R89, 0x3b20 ;  /* 0x00003b2000597802 */ /* 0x000fce0000000f00 */
[----:B------:R-:W-:Y:S05]  /*3b10*/  CALL.REL.NOINC `($__internal_8_$__cuda_sm3x_div_rn_noftz_f32_slowpath) ;  /* 0x0000010c00a47944 */ /* 0x000fea0003c00000 */
.L_x_190:
[----:B------:R-:W-:Y:S05]  /*3b20*/  BSYNC.RECONVERGENT B2 ;  /* 0x0000000000027941 */ /* 0x000fea0003800200 */
.L_x_189:
[----:B------:R-:W-:Y:S01]  /*3b30*/  HFMA2 R13, -RZ, RZ, 0.96630859375, -0.0022525787353515625 ;  /* 0x3bbb989dff0d7431 */ /* 0x000fe200000001ff */
[----:B------:R-:W0:Y:S01]  /*3b40*/  MUFU.RCP64H R11, 26.7137603759765625 ;  /* 0x403ab6b9000b7908 */ /* 0x000e220000001800 */
[----:B------:R-:W-:Y:S02]  /*3b50*/  IMAD.MOV.U32 R19, RZ, RZ, 0x437c0000 ;  /* 0x437c0000ff137424 */ /* 0x000fe400078e00ff */
[----:B------:R-:W-:Y:S01]  /*3b60*/  HFMA2 R10, -RZ, RZ, 0, 5.9604644775390625e-08 ;  /* 0x00000001ff0a7431 */ /* 0x000fe200000001ff */
[----:B------:R-:W-:Y:S01]  /*3b70*/  MOV R22, 0x0 ;  /* 0x0000000000167802 */ /* 0x000fe20000000f00 */
[----:B------:R-:W-:Y:S01]  /*3b80*/  IMAD.MOV.U32 R23, RZ, RZ, 0x403ab6b9 ;  /* 0x403ab6b9ff177424 */ /* 0x000fe200078e00ff */
[----:B------:R-:W-:Y:S01]  /*3b90*/  UMOV UR12, 0x9999999a ;  /* 0x9999999a000c7882 */ /* 0x000fe20000000000 */
[----:B------:R-:W-:Y:S01]  /*3ba0*/  UMOV UR13, 0x3fb99999 ;  /* 0x3fb99999000d7882 */ /* 0x000fe20000000000 */
[----:B------:R-:W-:Y:S01]  /*3bb0*/  FSETP.NEU.AND P0, PT, R8, 1, PT ;  /* 0x3f8000000800780b */ /* 0x000fe20003f0d000 */
[----:B------:R-:W-:Y:S01]  /*3bc0*/  BSSY.RECONVERGENT B1, `(.L_x_191) ;  /* 0x0000027000017945 */ /* 0x000fe20003800200 */
[----:B------:R-:W-:-:S02]  /*3bd0*/  FFMA.SAT R12, R110, R13, 0.5 ;  /* 0x3f0000006e0c7423 */ /* 0x000fc4000000200d */
[----:B------:R-:W-:Y:S02]  /*3be0*/  FSEL R16, R16, RZ, P0 ;  /* 0x000000ff10107208 */ /* 0x000fe40000000000 */
[----:B------:R-:W-:Y:S01]  /*3bf0*/  FFMA.RM R24, R12, R19, 12582913 ;  /* 0x4b4000010c187423 */ /* 0x000fe20000004013 */
[----:B------:R-:W-:Y:S01]  /*3c00*/  FSEL R17, R17, 1.875, P0 ;  /* 0x3ff0000011117808 */ /* 0x000fe20000000000 */
[----:B------:R-:W1:Y:S02]  /*3c10*/  F2F.F64.F32 R12, R9 ;  /* 0x00000009000c7310 */ /* 0x000e640000201800 */
[C---:B------:R-:W-:Y:S01]  /*3c20*/  FADD R21, R24.reuse, -12583039 ;  /* 0xcb40007f18157421 */ /* 0x040fe20000000000 */
[----:B0-----:R-:W-:Y:S01]  /*3c30*/  DFMA R18, R10, -R22, 1 ;  /* 0x3ff000000a12742b */ /* 0x001fe20000000816 */
[----:B------:R-:W-:Y:S02]  /*3c40*/  IMAD.SHL.U32 R25, R24, 0x800000, RZ ;  /* 0x0080000018197824 */ /* 0x000fe400078e00ff */
[----:B------:R-:W-:-:S04]  /*3c50*/  FFMA R21, R110, 1.4426950216293334961, -R21 ;  /* 0x3fb8aa3b6e157823 */ /* 0x000fc80000000815 */
[----:B------:R-:W-:Y:S01]  /*3c60*/  FFMA R110, R110, 1.925963033500011079e-08, R21 ;  /* 0x32a570606e6e7823 */ /* 0x000fe20000000015 */
[----:B------:R-:W-:Y:S01]  /*3c70*/  DFMA R18, R18, R18, R18 ;  /* 0x000000121212722b */ /* 0x000fe20000000012 */
[----:B------:R-:W-:Y:S07]  /*3c80*/  F2F.F64.F32 R20, R132 ;  /* 0x0000008400147310 */ /* 0x000fee0000201800 */
[----:B------:R-:W-:Y:S01]  /*3c90*/  DFMA R18, R10, R18, R10 ;  /* 0x000000120a12722b */ /* 0x000fe2000000000a */
[----:B------:R-:W0:Y:S07]  /*3ca0*/  MUFU.EX2 R110, R110 ;  /* 0x0000006e006e7308 */ /* 0x000e2e0000000800 */
[C---:B------:R-:W-:Y:S01]  /*3cb0*/  DFMA R22, R18.reuse, -R22, 1 ;  /* 0x3ff000001216742b */ /* 0x040fe20000000816 */
[----:B------:R-:W2:Y:S07]  /*3cc0*/  F2F.F64.F32 R10, R2 ;  /* 0x00000002000a7310 */ /* 0x000eae0000201800 */
[----:B------:R-:W-:Y:S01]  /*3cd0*/  DFMA R22, R18, R22, R18 ;  /* 0x000000161216722b */ /* 0x000fe20000000012 */
[----:B0-----:R-:W-:Y:S01]  /*3ce0*/  FMUL R25, R110, R25 ;  /* 0x000000196e197220 */ /* 0x001fe20000400000 */
[----:B-1----:R-:W-:-:S03]  /*3cf0*/  DMUL R18, R54, R12 ;  /* 0x0000000c36127228 */ /* 0x002fc60000000000 */
[----:B------:R-:W0:Y:S01]  /*3d00*/  F2F.F64.F32 R12, R25 ;  /* 0x00000019000c7310 */ /* 0x000e220000201800 */
[----:B--2---:R-:W-:-:S04]  /*3d10*/  DMUL R88, R10, -UR12 ;  /* 0x8000000c0a587c28 */ /* 0x004fc80008000000 */
[----:B------:R-:W-:-:S04]  /*3d20*/  DMUL R18, R18, R20 ;  /* 0x0000001412127228 */ /* 0x000fc80000000000 */
[----:B------:R-:W-:Y:S02]  /*3d30*/  DMUL R92, R88, R22 ;  /* 0x00000016585c7228 */ /* 0x000fe40000000000 */
[----:B------:R-:W-:Y:S02]  /*3d40*/  FSETP.GEU.AND P1, PT, |R89|, 6.5827683646048100446e-37, PT ;  /* 0x036000005900780b */ /* 0x000fe40003f2e200 */
[----:B------:R-:W-:Y:S02]  /*3d50*/  DMUL R18, R18, -2.5 ;  /* 0xc004000012127828 */ /* 0x000fe40000000000 */
[----:B0-----:R-:W-:Y:S02]  /*3d60*/  DMUL R12, R12, R16 ;  /* 0x000000100c0c7228 */ /* 0x001fe40000000000 */
[----:B------:R-:W-:-:S06]  /*3d70*/  DFMA R16, R92, -26.7137603759765625, R88 ;  /* 0xc03ab6b95c10782b */ /* 0x000fcc0000000058 */
[----:B------:R-:W-:Y:S02]  /*3d80*/  DFMA R12, R12, 2000, R18 ;  /* 0x409f40000c0c782b */ /* 0x000fe40000000012 */
[----:B------:R-:W-:-:S06]  /*3d90*/  DFMA R92, R22, R16, R92 ;  /* 0x00000010165c722b */ /* 0x000fcc000000005c */
[----:B------:R-:W-:-:S04]  /*3da0*/  DMUL R12, R14, R12 ;  /* 0x0000000c0e0c7228 */ /* 0x000fc80000000000 */
[----:B------:R-:W-:Y:S02]  /*3db0*/  FFMA R9, RZ, 2.9174025058746337891, R93 ;  /* 0x403ab6b9ff097823 */ /* 0x000fe4000000005d */
[----:B------:R0:W1:Y:S03]  /*3dc0*/  F2F.F32.F64 R31, R12 ;  /* 0x0000000c001f7310 */ /* 0x0000660000301000 */
[----:B------:R-:W-:-:S13]  /*3dd0*/  FSETP.GT.AND P0, PT, |R9|, 1.469367938527859385e-39, PT ;  /* 0x001000000900780b */ /* 0x000fda0003f04200 */
[----:B01----:R-:W-:Y:S05]  /*3de0*/  @P0 BRA P1, `(.L_x_192) ;  /* 0x0000000000100947 */ /* 0x003fea0000800000 */
[----:B------:R-:W-:Y:S01]  /*3df0*/  MOV R86, RZ ;  /* 0x000000ff00567202 */ /* 0x000fe20000000f00 */
[----:B------:R-:W-:Y:S01]  /*3e00*/  IMAD.MOV.U32 R87, RZ, RZ, 0x403ab6b9 ;  /* 0x403ab6b9ff577424 */ /* 0x000fe200078e00ff */
[----:B------:R-:W-:-:S07]  /*3e10*/  MOV R102, 0x3e30 ;  /* 0x00003e3000667802 */ /* 0x000fce0000000f00 */
[----:B------:R-:W-:Y:S05]  /*3e20*/  CALL.REL.NOINC `($__internal_5_$__cuda_sm20_div_rn_f64_full) ;  /* 0x0000010000487944 */ /* 0x000fea0003c00000 */
.L_x_192:
[----:B------:R-:W-:Y:S05]  /*3e30*/  BSYNC.RECONVERGENT B1 ;  /* 0x0000000000017941 */ /* 0x000fea0003800200 */
.L_x_191:
[----:B------:R-:W-:Y:S01]  /*3e40*/  MOV R12, 0x652b82fe ;  /* 0x652b82fe000c7802 */ /* 0x000fe20000000f00 */
[----:B------:R-:W-:Y:S01]  /*3e50*/  IMAD.MOV.U32 R13, RZ, RZ, 0x3ff71547 ;  /* 0x3ff71547ff0d7424 */ /* 0x000fe200078e00ff */
[----:B------:R-:W-:Y:S01]  /*3e60*/  UMOV UR12, 0xfefa39ef ;  /* 0xfefa39ef000c7882 */ /* 0x000fe20000000000 */
[----:B------:R-:W-:Y:S01]  /*3e70*/  UMOV UR13, 0x3fe62e42 ;  /* 0x3fe62e42000d7882 */ /* 0x000fe20000000000 */
[----:B------:R-:W-:Y:S01]  /*3e80*/  FSETP.GEU.AND P1, PT, |R93|, 4.1917929649353027344, PT ;  /* 0x4086232b5d00780b */ /* 0x000fe20003f2e200 */
[----:B------:R-:W-:Y:S01]  /*3e90*/  IMAD.MOV.U32 R9, RZ, RZ, 0x41d5b5c8 ;  /* 0x41d5b5c8ff097424 */ /* 0x000fe200078e00ff */
[----:B------:R-:W-:Y:S01]  /*3ea0*/  MOV R18, 0x3d195448 ;  /* 0x3d19544800127802 */ /* 0x000fe20000000f00 */
[----:B------:R-:W-:Y:S01]  /*3eb0*/  DFMA R12, R92, R12, 6.75539944105574400000e+15 ;  /* 0x433800005c0c742b */ /* 0x000fe2000000000c */
[----:B------:R0:W1:Y:S01]  /*3ec0*/  FCHK P0, R2, -26.7137603759765625 ;  /* 0xc1d5b5c802007902 */ /* 0x0000620000000000 */
[----:B------:R-:W-:Y:S01]  /*3ed0*/  BSSY.RECONVERGENT B0, `(.L_x_193) ;  /* 0x000003a000007945 */ /* 0x000fe20003800200 */
[----:B------:R-:W-:Y:S01]  /*3ee0*/  MOV R19, 0x3fbfdf3b ;  /* 0x3fbfdf3b00137802 */ /* 0x000fe20000000f00 */
[----:B------:R-:W-:-:S04]  /*3ef0*/  FFMA R9, -R18, R9, 1 ;  /* 0x3f80000012097423 */ /* 0x000fc80000000109 */
[----:B------:R-:W-:Y:S01]  /*3f00*/  DADD R14, R12, -6.75539944105574400000e+15 ;  /* 0xc33800000c0e7429 */ /* 0x000fe20000000000 */
[----:B------:R-:W-:Y:S01]  /*3f10*/  FFMA R21, R9, -R18, -0.037433892488479614258 ;  /* 0xbd19544809157423 */ /* 0x000fe20000000812 */
[----:B------:R-:W-:-:S03]  /*3f20*/  IMAD.MOV.U32 R18, RZ, RZ, 0x645a1cac ;  /* 0x645a1cacff127424 */ /* 0x000fc600078e00ff */
[----:B------:R-:W-:-:S03]  /*3f30*/  FFMA R20, R2, R21, RZ ;  /* 0x0000001502147223 */ /* 0x000fc600000000ff */
[----:B------:R-:W-:Y:S01]  /*3f40*/  DFMA R16, R14, -UR12, R92 ;  /* 0x8000000c0e107c2b */ /* 0x000fe2000800005c */
[----:B------:R-:W-:Y:S01]  /*3f50*/  UMOV UR12, 0x3b39803f ;  /* 0x3b39803f000c7882 */ /* 0x000fe20000000000 */
[----:B------:R-:W-:-:S06]  /*3f60*/  UMOV UR13, 0x3c7abc9e ;  /* 0x3c7abc9e000d7882 */ /* 0x000fcc0000000000 */
[----:B------:R-:W-:Y:S01]  /*3f70*/  DFMA R16, R14, -UR12, R16 ;  /* 0x8000000c0e107c2b */ /* 0x000fe20008000010 */
[----:B------:R-:W-:Y:S01]  /*3f80*/  UMOV UR12, 0x69ce2bdf ;  /* 0x69ce2bdf000c7882 */ /* 0x000fe20000000000 */
[----:B------:R-:W-:Y:S01]  /*3f90*/  MOV R14, 0xfca213ea ;  /* 0xfca213ea000e7802 */ /* 0x000fe20000000f00 */
[----:B------:R-:W-:Y:S01]  /*3fa0*/  IMAD.MOV.U32 R15, RZ, RZ, 0x3e928af3 ;  /* 0x3e928af3ff0f7424 */ /* 0x000fe200078e00ff */
        /* <DEDUP_REMOVED lines=28> */
[----:B------:R-:W-:Y:S01]  /*4170*/  LEA R15, R12, R17, 0x14 ;  /* 0x000000110c0f7211 */ /* 0x000fe200078ea0ff */
[----:B------:R-:W-:Y:S01]  /*4180*/  IMAD.MOV.U32 R14, RZ, RZ, R16 ;  /* 0x000000ffff0e7224 */ /* 0x000fe200078e0010 */
[----:B01----:R-:W-:Y:S06]  /*4190*/  @!P1 BRA `(.L_x_194) ;  /* 0x0000000000349947 */ /* 0x003fec0003800000 */
        /* <DEDUP_REMOVED lines=10> */
[----:B------:R-:W-:Y:S01]  /*4240*/  @!P2 MOV R12, R16 ;  /* 0x00000010000ca202 */ /* 0x000fe20000000f00 */
[----:B------:R-:W-:-:S06]  /*4250*/  @!P2 IMAD.MOV.U32 R16, RZ, RZ, RZ ;  /* 0x000000ffff10a224 */ /* 0x000fcc00078e00ff */
[----:B------:R-:W-:-:S11]  /*4260*/  @!P2 DMUL R14, R12, R16 ;  /* 0x000000100c0ea228 */ /* 0x000fd60000000000 */
.L_x_194:
[----:B------:R-:W-:Y:S05]  /*4270*/  BSYNC.RECONVERGENT B0 ;  /* 0x0000000000007941 */ /* 0x000fea0003800200 */
.L_x_193:
[----:B------:R-:W-:Y:S01]  /*4280*/  FFMA R9, R20, 26.7137603759765625, R2 ;  /* 0x41d5b5c814097823 */ /* 0x000fe20000000002 */
[----:B------:R-:W-:Y:S01]  /*4290*/  BSSY.RECONVERGENT B2, `(.L_x_195) ;  /* 0x0000008000027945 */ /* 0x000fe20003800200 */
[----:B------:R-:W-:Y:S02]  /*42a0*/  DFMA R12, R14, R18, 1 ;  /* 0x3ff000000e0c742b */ /* 0x000fe40000000012 */
[----:B------:R-:W-:Y:S01]  /*42b0*/  FFMA R110, R21, R9, R20 ;  /* 0x00000009156e7223 */ /* 0x000fe20000000014 */
[----:B------:R-:W-:Y:S08]  /*42c0*/  @!P0 BRA `(.L_x_196) ;  /* 0x0000000000108947 */ /* 0x000ff00003800000 */
[----:B------:R-:W-:Y:S01]  /*42d0*/  MOV R87, R2 ;  /* 0x0000000200577202 */ /* 0x000fe20000000f00 */
[----:B------:R-:W-:Y:S01]  /*42e0*/  IMAD.MOV.U32 R86, RZ, RZ, -0x3e2a4a38 ;  /* 0xc1d5b5c8ff567424 */ /* 0x000fe200078e00ff */
[----:B------:R-:W-:-:S07]  /*42f0*/  MOV R89, 0x4310 ;  /* 0x0000431000597802 */ /* 0x000fce0000000f00 */
[----:B------:R-:W-:Y:S05]  /*4300*/  CALL.REL.NOINC `($__internal_8_$__cuda_sm3x_div_rn_noftz_f32_slowpath) ;  /* 0x0000010400a87944 */ /* 0x000fea0003c00000 */
.L_x_196:
[----:B------:R-:W-:Y:S05]  /*4310*/  BSYNC.RECONVERGENT B2 ;  /* 0x0000000000027941 */ /* 0x000fea0003800200 */
.L_x_195:
[----:B------:R-:W-:Y:S01]  /*4320*/  MOV R9, 0x3bbb989d ;  /* 0x3bbb989d00097802 */ /* 0x000fe20000000f00 */
[----:B------:R-:W-:Y:S01]  /*4330*/  IMAD.MOV.U32 R14, RZ, RZ, 0x437c0000 ;  /* 0x437c0000ff0e7424 */ /* 0x000fe200078e00ff */
[----:B------:R-:W-:Y:S01]  /*4340*/  UMOV UR12, 0x7318fc50 ;  /* 0x7318fc50000c7882 */ /* 0x000fe20000000000 */
[----:B------:R-:W-:Y:S01]  /*4350*/  UMOV UR13, 0x3fa212d7 ;  /* 0x3fa212d7000d7882 */ /* 0x000fe20000000000 */
[----:B------:R-:W-:Y:S01]  /*4360*/  BSSY.RECONVERGENT B0, `(.L_x_197) ;  /* 0x000001c000007945 */ /* 0x000fe20003800200 */
[----:B------:R-:W-:-:S04]  /*4370*/  FFMA.SAT R9, R110, R9, 0.5 ;  /* 0x3f0000006e097423 */ /* 0x000fc80000002009 */
[----:B------:R-:W-:-:S04]  /*4380*/  FFMA.RM R9, R9, R14, 12582913 ;  /* 0x4b40000109097423 */ /* 0x000fc8000000400e */
[C---:B------:R-:W-:Y:S01]  /*4390*/  FADD R15, R9.reuse, -12583039 ;  /* 0xcb40007f090f7421 */ /* 0x040fe20000000000 */
[----:B------:R-:W-:-:S03]  /*43a0*/  SHF.L.U32 R9, R9, 0x17, RZ ;  /* 0x0000001709097819 */ /* 0x000fc600000006ff */
[----:B------:R-:W-:-:S04]  /*43b0*/  FFMA R15, R110, 1.4426950216293334961, -R15 ;  /* 0x3fb8aa3b6e0f7823 */ /* 0x000fc8000000080f */
[----:B------:R-:W-:-:S06]  /*43c0*/  FFMA R110, R110, 1.925963033500011079e-08, R15 ;  /* 0x32a570606e6e7823 */ /* 0x000fcc000000000f */
[----:B------:R-:W0:Y:S02]  /*43d0*/  MUFU.EX2 R110, R110 ;  /* 0x0000006e006e7308 */ /* 0x000e240000000800 */
[----:B0-----:R-:W-:-:S06]  /*43e0*/  FMUL R9, R9, R110 ;  /* 0x0000006e09097220 */ /* 0x001fcc0000400000 */
[----:B------:R-:W0:Y:S02]  /*43f0*/  F2F.F64.F32 R14, R9 ;  /* 0x00000009000e7310 */ /* 0x000e240000201800 */
[----:B0-----:R-:W-:-:S06]  /*4400*/  DFMA R18, R14, UR12, R12 ;  /* 0x0000000c0e127c2b */ /* 0x001fcc000800000c */
[----:B------:R-:W0:Y:S04]  /*4410*/  MUFU.RCP64H R13, R19 ;  /* 0x00000013000d7308 */ /* 0x000e280000001800 */
[----:B------:R-:W-:-:S05]  /*4420*/  VIADD R12, R19, 0x300402 ;  /* 0x00300402130c7836 */ /* 0x000fca0000000000 */
[----:B------:R-:W-:Y:S01]  /*4430*/  FSETP.GEU.AND P0, PT, |R12|, 5.8789094863358348022e-39, PT ;  /* 0x004004020c00780b */ /* 0x000fe20003f0e200 */
[----:B0-----:R-:W-:-:S08]  /*4440*/  DFMA R14, -R18, R12, 1 ;  /* 0x3ff00000120e742b */ /* 0x001fd0000000010c */
[----:B------:R-:W-:-:S08]  /*4450*/  DFMA R14, R14, R14, R14 ;  /* 0x0000000e0e0e722b */ /* 0x000fd0000000000e */
[----:B------:R-:W-:-:S08]  /*4460*/  DFMA R14, R12, R14, R12 ;  /* 0x0000000e0c0e722b */ /* 0x000fd0000000000c */
[----:B------:R-:W-:-:S08]  /*4470*/  DFMA R16, -R18, R14, 1 ;  /* 0x3ff000001210742b */ /* 0x000fd0000000010e */
[----:B------:R-:W-:Y:S01]  /*4480*/  DFMA R14, R14, R16, R14 ;  /* 0x000000100e0e722b */ /* 0x000fe2000000000e */
[----:B------:R-:W-:Y:S10]  /*4490*/  @P0 BRA `(.L_x_198) ;  /* 0x0000000000200947 */ /* 0x000ff40003800000 */
[----:B------:R-:W-:Y:S01]  /*44a0*/  LOP3.LUT R9, R19, 0x7fffffff, RZ, 0xc0, !PT ;  /* 0x7fffffff13097812 */ /* 0x000fe200078ec0ff */
[----:B------:R-:W-:Y:S01]  /*44b0*/  IMAD.MOV.U32 R17, RZ, RZ, R19 ;  /* 0x000000ffff117224 */ /* 0x000fe200078e0013 */
[----:B------:R-:W-:Y:S02]  /*44c0*/  MOV R16, R18 ;  /* 0x0000001200107202 */ /* 0x000fe40000000f00 */
[----:B------:R-:W-:Y:S02]  /*44d0*/  IADD3 R87, PT, PT, R9, -0x100000, RZ ;  /* 0xfff0000009577810 */ /* 0x000fe40007ffe0ff */
[----:B------:R-:W-:-:S07]  /*44e0*/  MOV R90, 0x4500 ;  /* 0x00004500005a7802 */ /* 0x000fce0000000f00 */
[----:B------:R-:W-:Y:S05]  /*44f0*/  CALL.REL.NOINC `($__internal_4_$__cuda_sm20_dblrcp_rn_slowpath_v3) ;  /* 0x000000f400f07944 */ /* 0x000fea0003c00000 */
[----:B------:R-:W-:Y:S01]  /*4500*/  IMAD.MOV.U32 R14, RZ, RZ, R18 ;  /* 0x000000ffff0e7224 */ /* 0x000fe200078e0012 */
[----:B------:R-:W-:-:S07]  /*4510*/  MOV R15, R19 ;  /* 0x00000013000f7202 */ /* 0x000fce0000000f00 */
.L_x_198:
[----:B------:R-:W-:Y:S05]  /*4520*/  BSYNC.RECONVERGENT B0 ;  /* 0x0000000000007941 */ /* 0x000fea0003800200 */
.L_x_197:
[C---:B------:R-:W-:Y:S01]  /*4530*/  FADD R9, R8.reuse, 40000 ;  /* 0x471c400008097421 */ /* 0x040fe20000000000 */
[----:B------:R-:W0:Y:S01]  /*4540*/  F2F.F32.F64 R14, R14 ;  /* 0x0000000e000e7310 */ /* 0x000e220000301000 */
[----:B------:R-:W-:Y:S01]  /*4550*/  FMUL R7, R8, R7 ;  /* 0x0000000708077220 */ /* 0x000fe20000400000 */
[----:B------:R-:W-:Y:S01]  /*4560*/  BSSY.RECONVERGENT B2, `(.L_x_199) ;  /* 0x000000e000027945 */ /* 0x000fe20003800200 */
[----:B------:R-:W-:-:S05]  /*4570*/  FMUL R86, R9, 6400 ;  /* 0x45c8000009567820 */ /* 0x000fca0000400000 */
[----:B------:R-:W1:Y:S01]  /*4580*/  MUFU.RCP R9, R86 ;  /* 0x0000005600097308 */ /* 0x000e620000001000 */
[----:B0-----:R-:W-:-:S07]  /*4590*/  FMUL R87, R14, R7 ;  /* 0x000000070e577220 */ /* 0x001fce0000400000 */
[----:B------:R-:W0:Y:S01]  /*45a0*/  FCHK P0, R87, R86 ;  /* 0x0000005657007302 */ /* 0x000e220000000000 */
[----:B-1----:R-:W-:-:S04]  /*45b0*/  FFMA R8, -R86, R9, 1 ;  /* 0x3f80000056087423 */ /* 0x002fc80000000109 */
[----:B------:R-:W-:-:S04]  /*45c0*/  FFMA R8, R9, R8, R9 ;  /* 0x0000000809087223 */ /* 0x000fc80000000009 */
[----:B------:R-:W-:-:S04]  /*45d0*/  FFMA R7, R87, R8, RZ ;  /* 0x0000000857077223 */ /* 0x000fc800000000ff */
[----:B------:R-:W-:-:S04]  /*45e0*/  FFMA R30, -R86, R7, R87 ;  /* 0x00000007561e7223 */ /* 0x000fc80000000157 */
[----:B------:R-:W-:Y:S01]  /*45f0*/  FFMA R30, R8, R30, R7 ;  /* 0x0000001e081e7223 */ /* 0x000fe20000000007 */
[----:B0-----:R-:W-:Y:S06]  /*4600*/  @!P0 BRA `(.L_x_200) ;  /* 0x00000000000c8947 */ /* 0x001fec0003800000 */
[----:B------:R-:W-:-:S07]  /*4610*/  MOV R89, 0x4630 ;  /* 0x0000463000597802 */ /* 0x000fce0000000f00 */
[----:B------:R-:W-:Y:S05]  /*4620*/  CALL.REL.NOINC `($__internal_8_$__cuda_sm3x_div_rn_noftz_f32_slowpath) ;  /* 0x0000010000e07944 */ /* 0x000fea0003c00000 */
[----:B------:R-:W-:-:S07]  /*4630*/  IMAD.MOV.U32 R30, RZ, RZ, R110 ;  /* 0x000000ffff1e7224 */ /* 0x000fce00078e006e */
.L_x_200:
[----:B------:R-:W-:Y:S05]  /*4640*/  BSYNC.RECONVERGENT B2 ;  /* 0x0000000000027941 */ /* 0x000fea0003800200 */
.L_x_199:
[C---:B------:R-:W-:Y:S01]  /*4650*/  FADD R86, R132.reuse, 0.5 ;  /* 0x3f00000084567421 */ /* 0x040fe20000000000 */
[----:B------:R-:W-:Y:S01]  /*4660*/  FMUL R87, R132, R5 ;  /* 0x0000000584577220 */ /* 0x000fe20000400000 */
[----:B------:R-:W-:Y:S02]  /*4670*/  BSSY.RECONVERGENT B2, `(.L_x_201) ;  /* 0x000000c000027945 */ /* 0x000fe40003800200 */
[----:B------:R-:W0:Y:S08]  /*4680*/  MUFU.RCP R7, R86 ;  /* 0x0000005600077308 */ /* 0x000e300000001000 */
[----:B------:R-:W1:Y:S01]  /*4690*/  FCHK P0, R87, R86 ;  /* 0x0000005657007302 */ /* 0x000e620000000000 */
[----:B0-----:R-:W-:-:S04]  /*46a0*/  FFMA R8, -R86, R7, 1 ;  /* 0x3f80000056087423 */ /* 0x001fc80000000107 */
[----:B------:R-:W-:-:S04]  /*46b0*/  FFMA R8, R7, R8, R7 ;  /* 0x0000000807087223 */ /* 0x000fc80000000007 */
[----:B------:R-:W-:-:S04]  /*46c0*/  FFMA R29, R87, R8, RZ ;  /* 0x00000008571d7223 */ /* 0x000fc800000000ff */
[----:B------:R-:W-:-:S04]  /*46d0*/  FFMA R5, -R86, R29, R87 ;  /* 0x0000001d56057223 */ /* 0x000fc80000000157 */
[----:B------:R-:W-:Y:S01]  /*46e0*/  FFMA R29, R8, R5, R29 ;  /* 0x00000005081d7223 */ /* 0x000fe2000000001d */
[----:B-1----:R-:W-:Y:S06]  /*46f0*/  @!P0 BRA `(.L_x_202) ;  /* 0x00000000000c8947 */ /* 0x002fec0003800000 */
[----:B------:R-:W-:-:S07]  /*4700*/  MOV R89, 0x4720 ;  /* 0x0000472000597802 */ /* 0x000fce0000000f00 */
[----:B------:R-:W-:Y:S05]  /*4710*/  CALL.REL.NOINC `($__internal_8_$__cuda_sm3x_div_rn_noftz_f32_slowpath) ;  /* 0x0000010000a47944 */ /* 0x000fea0003c00000 */
[----:B------:R-:W-:-:S07]  /*4720*/  MOV R29, R110 ;  /* 0x0000006e001d7202 */ /* 0x000fce0000000f00 */
.L_x_202:
[----:B------:R-:W-:Y:S05]  /*4730*/  BSYNC.RECONVERGENT B2 ;  /* 0x0000000000027941 */ /* 0x000fea0003800200 */
.L_x_201:
[----:B------:R-:W0:Y:S01]  /*4740*/  MUFU.RCP64H R9, -5.979999542236328125 ;  /* 0xc017eb8500097908 */ /* 0x000e220000001800 */
[----:B------:R-:W-:Y:S02]  /*4750*/  HFMA2 R15, -RZ, RZ, 2.044921875, -3850 ;  /* 0x4017eb85ff0f7431 */ /* 0x000fe400000001ff */
[----:B------:R-:W-:Y:S02]  /*4760*/  IMAD.MOV.U32 R14, RZ, RZ, 0x1eb851ec ;  /* 0x1eb851ecff0e7424 */ /* 0x000fe400078e00ff */
[----:B------:R-:W-:Y:S01]  /*4770*/  FADD R88, R2, -25 ;  /* 0xc1c8000002587421 */ /* 0x000fe20000000000 */
[----:B------:R-:W-:Y:S01]  /*4780*/  IMAD.MOV.U32 R8, RZ, RZ, 0x1 ;  /* 0x00000001ff087424 */ /* 0x000fe200078e00ff */
[----:B------:R-:W-:Y:S01]  /*4790*/  BSSY.RECONVERGENT B1, `(.L_x_203) ;  /* 0x0000013000017945 */ /* 0x000fe20003800200 */
[----:B------:R-:W-:-:S03]  /*47a0*/  FMUL R6, R3, R6 ;  /* 0x0000000603067220 */ /* 0x000fc60000400000 */
[----:B------:R-:W1:Y:S01]  /*47b0*/  F2F.F64.F32 R88, R88 ;  /* 0x0000005800587310 */ /* 0x000e620000201800 */
[----:B0-----:R-:W-:Y:S01]  /*47c0*/  DFMA R12, R8, R14, 1 ;  /* 0x3ff00000080c742b */ /* 0x001fe2000000000e */
[----:B-1----:R-:W-:-:S07]  /*47d0*/  FSETP.GEU.AND P1, PT, |R89|, 6.5827683646048100446e-37, PT ;  /* 0x036000005900780b */ /* 0x002fce0003f2e200 */
[----:B------:R-:W-:-:S08]  /*47e0*/  DFMA R12, R12, R12, R12 ;  /* 0x0000000c0c0c722b */ /* 0x000fd0000000000c */
[----:B------:R-:W-:-:S08]  /*47f0*/  DFMA R12, R8, R12, R8 ;  /* 0x0000000c080c722b */ /* 0x000fd00000000008 */
[----:B------:R-:W-:-:S08]  /*4800*/  DFMA R8, R12, R14, 1 ;  /* 0x3ff000000c08742b */ /* 0x000fd0000000000e */
[----:B------:R-:W-:-:S08]  /*4810*/  DFMA R8, R12, R8, R12 ;  /* 0x000000080c08722b */ /* 0x000fd0000000000c */
[----:B------:R-:W-:-:S08]  /*4820*/  DMUL R92, R88, R8 ;  /* 0x00000008585c7228 */ /* 0x000fd00000000000 */
[----:B------:R-:W-:-:S08]  /*4830*/  DFMA R12, R92, R14, R88 ;  /* 0x0000000e5c0c722b */ /* 0x000fd00000000058 */
[----:B------:R-:W-:-:S10]  /*4840*/  DFMA R92, R8, R12, R92 ;  /* 0x0000000c085c722b */ /* 0x000fd4000000005c */
[----:B------:R-:W-:-:S05]  /*4850*/  FFMA R5, RZ, -2.3737499713897705078, R93 ;  /* 0xc017eb85ff057823 */ /* 0x000fca000000005d */
[----:B------:R-:W-:-:S13]  /*4860*/  FSETP.GT.AND P0, PT, |R5|, 1.469367938527859385e-39, PT ;  /* 0x001000000500780b */ /* 0x000fda0003f04200 */
[----:B------:R-:W-:Y:S05]  /*4870*/  @P0 BRA P1, `(.L_x_204) ;  /* 0x0000000000100947 */ /* 0x000fea0000800000 */
[----:B------:R-:W-:Y:S01]  /*4880*/  MOV R86, 0x1eb851ec ;  /* 0x1eb851ec00567802 */ /* 0x000fe20000000f00 */
[----:B------:R-:W-:Y:S01]  /*4890*/  IMAD.MOV.U32 R87, RZ, RZ, -0x3fe8147b ;  /* 0xc017eb85ff577424 */ /* 0x000fe200078e00ff */
[----:B------:R-:W-:-:S07]  /*48a0*/  MOV R102, 0x48c0 ;  /* 0x000048c000667802 */ /* 0x000fce0000000f00 */
[----:B------:R-:W-:Y:S05]  /*48b0*/  CALL.REL.NOINC `($__internal_5_$__cuda_sm20_div_rn_f64_full) ;  /* 0x000000f400a47944 */ /* 0x000fea0003c00000 */
.L_x_204:
[----:B------:R-:W-:Y:S05]  /*48c0*/  BSYNC.RECONVERGENT B1 ;  /* 0x0000000000017941 */ /* 0x000fea0003800200 */
.L_x_203:
[----:B------:R-:W-:Y:S01]  /*48d0*/  MOV R12, 0x652b82fe ;  /* 0x652b82fe000c7802 */ /* 0x000fe20000000f00 */
[----:B------:R-:W-:Y:S01]  /*48e0*/  IMAD.MOV.U32 R13, RZ, RZ, 0x3ff71547 ;  /* 0x3ff71547ff0d7424 */ /* 0x000fe200078e00ff */
[----:B------:R-:W-:Y:S01]  /*48f0*/  UMOV UR12, 0xfefa39ef ;  /* 0xfefa39ef000c7882 */ /* 0x000fe20000000000 */
[----:B------:R-:W-:Y:S01]  /*4900*/  UMOV UR13, 0x3fe62e42 ;  /* 0x3fe62e42000d7882 */ /* 0x000fe20000000000 */
[----:B------:R-:W0:Y:S01]  /*4910*/  MUFU.RCP R5, R132 ;  /* 0x0000008400057308 */ /* 0x000e220000001000 */
[----:B------:R-:W-:Y:S01]  /*4920*/  FSETP.GEU.AND P0, PT, |R93|, 4.1917929649353027344, PT ;  /* 0x4086232b5d00780b */ /* 0x000fe20003f0e200 */
[----:B------:R-:W-:Y:S01]  /*4930*/  BSSY.RECONVERGENT B0, `(.L_x_205) ;  /* 0x0000037000007945 */ /* 0x000fe20003800200 */
[----:B------:R-:W-:-:S08]  /*4940*/  DFMA R12, R92, R12, 6.75539944105574400000e+15 ;  /* 0x433800005c0c742b */ /* 0x000fd0000000000c */
[----:B------:R-:W-:Y:S01]  /*4950*/  DADD R8, R12, -6.75539944105574400000e+15 ;  /* 0xc33800000c087429 */ /* 0x000fe20000000000 */
[----:B0-----:R-:W-:-:S07]  /*4960*/  FFMA R16, -R132, R5, 1 ;  /* 0x3f80000084107423 */ /* 0x001fce0000000105 */
        /* <DEDUP_REMOVED lines=37> */
[----:B------:R-:W-:Y:S06]  /*4bc0*/  @!P0 BRA `(.L_x_206) ;  /* 0x0000000000348947 */ /* 0x000fec0003800000 */
        /* <DEDUP_REMOVED lines=13> */
.L_x_206:
[----:B------:R-:W-:Y:S05]  /*4ca0*/  BSYNC.RECONVERGENT B0 ;  /* 0x0000000000007941 */ /* 0x000fea0003800200 */
.L_x_205:
        /* <DEDUP_REMOVED lines=13> */
[----:B------:R-:W-:-:S07]  /*4d80*/  IMAD.MOV.U32 R3, RZ, RZ, R110 ;  /* 0x000000ffff037224 */ /* 0x000fce00078e006e */
.L_x_208:
[----:B------:R-:W-:Y:S05]  /*4d90*/  BSYNC.RECONVERGENT B2 ;  /* 0x0000000000027941 */ /* 0x000fea0003800200 */
.L_x_207:
[----:B------:R-:W-:Y:S01]  /*4da0*/  DADD R86, R8, 1 ;  /* 0x3ff0000008567429 */ /* 0x000fe20000000000 */
[----:B------:R-:W0:Y:S01]  /*4db0*/  F2F.F64.F32 R88, R6 ;  /* 0x0000000600587310 */ /* 0x000e220000201800 */
[----:B------:R-:W-:Y:S01]  /*4dc0*/  MOV R8, 0x1 ;  /* 0x0000000100087802 */ /* 0x000fe20000000f00 */
[----:B------:R-:W-:Y:S01]  /*4dd0*/  BSSY.RECONVERGENT B1, `(.L_x_209) ;  /* 0x0000018000017945 */ /* 0x000fe20003800200 */
[----:B------:R-:W-:-:S05]  /*4de0*/  FSETP.GEU.AND P4, PT, R3, 1.175494350822287508e-38, PT ;  /* 0x008000000300780b */ /* 0x000fca0003f8e000 */
[----:B------:R-:W1:Y:S01]  /*4df0*/  MUFU.RCP64H R9, R87 ;  /* 0x0000005700097308 */ /* 0x000e620000001800 */
[----:B0-----:R-:W-:-:S07]  /*4e00*/  FSETP.GEU.AND P1, PT, |R89|, 6.5827683646048100446e-37, PT ;  /* 0x036000005900780b */ /* 0x001fce0003f2e200 */
[----:B------:R-:W-:Y:S01]  /*4e10*/  @!P4 FMUL R3, R3, 8388608 ;  /* 0x4b0000000303c820 */ /* 0x000fe20000400000 */
[----:B-1----:R-:W-:-:S08]  /*4e20*/  DFMA R12, -R86, R8, 1 ;  /* 0x3ff00000560c742b */ /* 0x002fd00000000108 */
[----:B------:R-:W-:-:S08]  /*4e30*/  DFMA R12, R12, R12, R12 ;  /* 0x0000000c0c0c722b */ /* 0x000fd0000000000c */
[----:B------:R-:W-:-:S08]  /*4e40*/  DFMA R12, R8, R12, R8 ;  /* 0x0000000c080c722b */ /* 0x000fd00000000008 */
[----:B------:R-:W-:-:S08]  /*4e50*/  DFMA R8, -R86, R12, 1 ;  /* 0x3ff000005608742b */ /* 0x000fd0000000010c */
[----:B------:R-:W-:-:S08]  /*4e60*/  DFMA R8, R12, R8, R12 ;  /* 0x000000080c08722b */ /* 0x000fd0000000000c */
[----:B------:R-:W-:-:S08]  /*4e70*/  DMUL R12, R88, R8 ;  /* 0x00000008580c7228 */ /* 0x000fd00000000000 */
[----:B------:R-:W-:-:S08]  /*4e80*/  DFMA R14, -R86, R12, R88 ;  /* 0x0000000c560e722b */ /* 0x000fd00000000158 */
[----:B------:R-:W-:Y:S01]  /*4e90*/  DFMA R12, R8, R14, R12 ;  /* 0x0000000e080c722b */ /* 0x000fe2000000000c */
[----:B------:R-:W-:-:S05]  /*4ea0*/  VIADD R8, R3, 0xc0d55555 ;  /* 0xc0d5555503087836 */ /* 0x000fca0000000000 */
[----:B------:R-:W-:-:S04]  /*4eb0*/  LOP3.LUT R8, R8, 0xff800000, RZ, 0xc0, !PT ;  /* 0xff80000008087812 */ /* 0x000fc800078ec0ff */
[----:B------:R-:W-:-:S05]  /*4ec0*/  FFMA R5, RZ, R87, R13 ;  /* 0x00000057ff057223 */ /* 0x000fca000000000d */
[----:B------:R-:W-:Y:S02]  /*4ed0*/  FSETP.GT.AND P0, PT, |R5|, 1.469367938527859385e-39, PT ;  /* 0x001000000500780b */ /* 0x000fe40003f04200 */
[----:B------:R-:W-:-:S05]  /*4ee0*/  IADD3 R5, PT, PT, R3, -R8, RZ ;  /* 0x8000000803057210 */ /* 0x000fca0007ffe0ff */
[----:B------:R-:W-:-:S06]  /*4ef0*/  FADD R5, R5, -1 ;  /* 0xbf80000005057421 */ /* 0x000fcc0000000000 */
[----:B------:R-:W-:Y:S05]  /*4f00*/  @P0 BRA P1, `(.L_x_210) ;  /* 0x0000000000100947 */ /* 0x000fea0000800000 */
[----:B------:R-:W-:-:S07]  /*4f10*/  MOV R102, 0x4f30 ;  /* 0x00004f3000667802 */ /* 0x000fce0000000f00 */
[----:B------:R-:W-:Y:S05]  /*4f20*/  CALL.REL.NOINC `($__internal_5_$__cuda_sm20_div_rn_f64_full) ;  /* 0x000000f000087944 */ /* 0x000fea0003c00000 */
[----:B------:R-:W-:Y:S01]  /*4f30*/  IMAD.MOV.U32 R12, RZ, RZ, R92 ;  /* 0x000000ffff0c7224 */ /* 0x000fe200078e005c */
[----:B------:R-:W-:-:S07]  /*4f40*/  MOV R13, R93 ;  /* 0x0000005d000d7202 */ /* 0x000fce0000000f00 */
.L_x_210:
[----:B------:R-:W-:Y:S05]  /*4f50*/  BSYNC.RECONVERGENT B1 ;  /* 0x0000000000017941 */ /* 0x000fea0003800200 */
.L_x_209:
[----:B------:R-:W0:Y:S01]  /*4f60*/  MUFU.RCP64H R7, 9.029998779296875 ;  /* 0x40220f5c00077908 */ /* 0x000e220000001800 */
[----:B------:R-:W-:Y:S02]  /*4f70*/  HFMA2 R17, -RZ, RZ, 2.06640625, 0.00044918060302734375 ;  /* 0x40220f5cff117431 */ /* 0x000fe400000001ff */
[----:B------:R-:W-:Y:S01]  /*4f80*/  IMAD.MOV.U32 R16, RZ, RZ, 0x28f5c28f ;  /* 0x28f5c28fff107424 */ /* 0x000fe200078e00ff */
[----:B------:R-:W-:Y:S01]  /*4f90*/  MOV R18, 0x3e055027 ;  /* 0x3e05502700127802 */ /* 0x000fe20000000f00 */
[----:B------:R-:W-:Y:S01]  /*4fa0*/  IMAD.MOV.U32 R6, RZ, RZ, 0x1 ;  /* 0x00000001ff067424 */ /* 0x000fe200078e00ff */
[----:B------:R-:W-:Y:S01]  /*4fb0*/  UMOV UR12, 0x7ae147ae ;  /* 0x7ae147ae000c7882 */ /* 0x000fe20000000000 */
[----:B------:R-:W-:Y:S01]  /*4fc0*/  UMOV UR13, 0x404c6e14 ;  /* 0x404c6e14000d7882 */ /* 0x000fe20000000000 */
[----:B------:R-:W-:Y:S01]  /*4fd0*/  ISETP.GT.U32.AND P0, PT, R3, 0x7f7fffff, PT ;  /* 0x7f7fffff0300780c */ /* 0x000fe20003f04070 */
[C---:B------:R-:W-:Y:S01]  /*4fe0*/  FFMA R18, R5.reuse, -R18, 0.14084610342979431152 ;  /* 0x3e1039f605127423 */ /* 0x040fe20000000812 */
[----:B------:R-:W-:Y:S01]  /*4ff0*/  DADD R88, -R10, -UR12 ;  /* 0x8000000c0a587e29 */ /* 0x000fe20008000100 */
[----:B------:R1:W2:Y:S01]  /*5000*/  F2F.F32.F64 R28, R12 ;  /* 0x0000000c001c7310 */ /* 0x0002a20000301000 */
[----:B------:R-:W-:Y:S01]  /*5010*/  BSSY.RECONVERGENT B1, `(.L_x_211) ;  /* 0x0000026000017945 */ /* 0x000fe20003800200 */
[----:B------:R-:W-:Y:S01]  /*5020*/  FFMA R18, R5, R18, -0.12148627638816833496 ;  /* 0xbdf8cdcc05127423 */ /* 0x000fe20000000012 */
[----:B------:R-:W-:-:S03]  /*5030*/  FMUL R27, R27, R4 ;  /* 0x000000041b1b7220 */ /* 0x000fc60000400000 */
[----:B------:R-:W-:Y:S01]  /*5040*/  FFMA R18, R5, R18, 0.13980610668659210205 ;  /* 0x3e0f295505127423 */ /* 0x000fe20000000012 */
[----:B0-----:R-:W-:Y:S02]  /*5050*/  DFMA R14, R6, -R16, 1 ;  /* 0x3ff00000060e742b */ /* 0x001fe40000000810 */
[----:B------:R-:W-:Y:S01]  /*5060*/  FSETP.GEU.AND P1, PT, |R89|, 6.5827683646048100446e-37, PT ;  /* 0x036000005900780b */ /* 0x000fe20003f2e200 */
[----:B------:R-:W-:-:S04]  /*5070*/  FFMA R18, R5, R18, -0.16684235632419586182 ;  /* 0xbe2ad8b905127423 */ /* 0x000fc80000000012 */
[----:B------:R-:W-:Y:S01]  /*5080*/  FFMA R18, R5, R18, 0.20012299716472625732 ;  /* 0x3e4ced0b05127423 */ /* 0x000fe20000000012 */
[----:B------:R-:W-:-:S03]  /*5090*/  DFMA R14, R14, R14, R14 ;  /* 0x0000000e0e0e722b */ /* 0x000fc6000000000e */
[----:B------:R-:W-:-:S04]  /*50a0*/  FFMA R18, R5, R18, -0.24999669194221496582 ;  /* 0xbe7fff2205127423 */ /* 0x000fc80000000012 */
[----:B------:R-:W-:Y:S01]  /*50b0*/  FFMA R18, R5, R18, 0.33333182334899902344 ;  /* 0x3eaaaa7805127423 */ /* 0x000fe20000000012 */
[----:B------:R-:W-:-:S03]  /*50c0*/  DFMA R14, R6, R14, R6 ;  /* 0x0000000e060e722b */ /* 0x000fc60000000006 */
[----:B------:R-:W-:-:S04]  /*50d0*/  FFMA R18, R5, R18, -0.5 ;  /* 0xbf00000005127423 */ /* 0x000fc80000000012 */
[----:B------:R-:W-:Y:S01]  /*50e0*/  FMUL R18, R5, R18 ;  /* 0x0000001205127220 */ /* 0x000fe20000400000 */
[----:B------:R-:W-:-:S03]  /*50f0*/  DFMA R6, R14, -R16, 1 ;  /* 0x3ff000000e06742b */ /* 0x000fc60000000810 */
[----:B------:R-:W-:-:S05]  /*5100*/  FFMA R18, R5, R18, R5 ;  /* 0x0000001205127223 */ /* 0x000fca0000000005 */
[----:B------:R-:W-:Y:S01]  /*5110*/  DFMA R6, R14, R6, R14 ;  /* 0x000000060e06722b */ /* 0x000fe2000000000e */
[----:B------:R-:W-:Y:S02]  /*5120*/  I2FP.F32.S32 R14, R8 ;  /* 0x00000008000e7245 */ /* 0x000fe40000201400 */
[----:B------:R-:W-:-:S05]  /*5130*/  FSEL R15, RZ, -23, P4 ;  /* 0xc1b80000ff0f7808 */ /* 0x000fca0002000000 */
[----:B------:R-:W-:Y:S01]  /*5140*/  DMUL R92, R88, R6 ;  /* 0x00000006585c7228 */ /* 0x000fe20000000000 */
[----:B------:R-:W-:-:S07]  /*5150*/  FFMA R15, R14, 1.1920928955078125e-07, R15 ;  /* 0x340000000e0f7823 */ /* 0x000fce000000000f */
[----:B------:R-:W-:Y:S01]  /*5160*/  DFMA R8, R92, -R16, R88 ;  /* 0x800000105c08722b */ /* 0x000fe20000000058 */
[----:B------:R-:W-:-:S04]  /*5170*/  IMAD.MOV.U32 R16, RZ, RZ, 0x7f800000 ;  /* 0x7f800000ff107424 */ /* 0x000fc800078e00ff */
[----:B------:R-:W-:Y:S01]  /*5180*/  FFMA R5, R3, R16, +INF ;  /* 0x7f80000003057423 */ /* 0x000fe20000000010 */
[----:B------:R-:W-:Y:S02]  /*5190*/  @!P0 FFMA R5, R15, 0.69314718246459960938, R18 ;  /* 0x3f3172180f058823 */ /* 0x000fe40000000012 */
[----:B------:R-:W-:Y:S01]  /*51a0*/  DFMA R92, R6, R8, R92 ;  /* 0x00000008065c722b */ /* 0x000fe2000000005c */
[----:B------:R-:W-:Y:S01]  /*51b0*/  FSETP.NEU.AND P0, PT, R3, RZ, PT ;  /* 0x000000ff0300720b */ /* 0x000fe20003f0d000 */
[----:B------:R-:W-:-:S05]  /*51c0*/  FMUL R5, R5, 13.35688018798828125 ;  /* 0x4155b5c805057820 */ /* 0x000fca0000400000 */
[----:B------:R-:W-:-:S03]  /*51d0*/  FSEL R5, R5, -INF , P0 ;  /* 0xff80000005057808 */ /* 0x000fc60000000000 */
[----:B------:R-:W-:Y:S02]  /*51e0*/  FFMA R3, RZ, 2.5321874618530273438, R93 ;  /* 0x40220f5cff037823 */ /* 0x000fe4000000005d */
[----:B------:R-:W-:-:S03]  /*51f0*/  FADD R5, R2, -R5 ;  /* 0x8000000502057221 */ /* 0x000fc60000000000 */
[----:B------:R-:W-:Y:S01]  /*5200*/  FSETP.GT.AND P0, PT, |R3|, 1.469367938527859385e-39, PT ;  /* 0x001000000300780b */ /* 0x000fe20003f04200 */
[----:B------:R-:W-:-:S12]  /*5210*/  FMUL R26, R5, R26 ;  /* 0x0000001a051a7220 */ /* 0x000fd80000400000 */
[----:B-12---:R-:W-:Y:S05]  /*5220*/  @P0 BRA P1, `(.L_x_212) ;  /* 0x0000000000100947 */ /* 0x006fea0000800000 */
[----:B------:R-:W-:Y:S01]  /*5230*/  MOV R86, 0x28f5c28f ;  /* 0x28f5c28f00567802 */ /* 0x000fe20000000f00 */
[----:B------:R-:W-:Y:S01]  /*5240*/  IMAD.MOV.U32 R87, RZ, RZ, 0x40220f5c ;  /* 0x40220f5cff577424 */ /* 0x000fe200078e00ff */
[----:B------:R-:W-:-:S07]  /*5250*/  MOV R102, 0x5270 ;  /* 0x0000527000667802 */ /* 0x000fce0000000f00 */
[----:B------:R-:W-:Y:S05]  /*5260*/  CALL.REL.NOINC `($__internal_5_$__cuda_sm20_div_rn_f64_full) ;  /* 0x000000ec00387944 */ /* 0x000fea0003c00000 */
.L_x_212:
[----:B------:R-:W-:Y:S05]  /*5270*/  BSYNC.RECONVERGENT B1 ;  /* 0x0000000000017941 */ /* 0x000fea0003800200 */
.L_x_211:
[----:B------:R-:W-:Y:S01]  /*5280*/  MOV R8, 0x652b82fe ;  /* 0x652b82fe00087802 */ /* 0x000fe20000000f00 */
[----:B------:R-:W-:Y:S01]  /*5290*/  IMAD.MOV.U32 R9, RZ, RZ, 0x3ff71547 ;  /* 0x3ff71547ff097424 */ /* 0x000fe200078e00ff */
[----:B------:R-:W-:Y:S01]  /*52a0*/  UMOV UR12, 0xfefa39ef ;  /* 0xfefa39ef000c7882 */ /* 0x000fe20000000000 */
[----:B------:R-:W-:Y:S01]  /*52b0*/  UMOV UR13, 0x3fe62e42 ;  /* 0x3fe62e42000d7882 */ /* 0x000fe20000000000 */
[----:B------:R-:W-:Y:S01]  /*52c0*/  FSETP.GEU.AND P0, PT, |R93|, 4.1917929649353027344, PT ;  /* 0x4086232b5d00780b */ /* 0x000fe20003f0e200 */
[----:B------:R-:W-:Y:S02]  /*52d0*/  BSSY.RECONVERGENT B0, `(.L_x_213) ;  /* 0x0000035000007945 */ /* 0x000fe40003800200 */
[----:B------:R-:W-:-:S08]  /*52e0*/  DFMA R8, R92, R8, 6.75539944105574400000e+15 ;  /* 0x433800005c08742b */ /* 0x000fd00000000008 */
[----:B------:R-:W-:-:S08]  /*52f0*/  DADD R4, R8, -6.75539944105574400000e+15 ;  /* 0xc338000008047429 */ /* 0x000fd00000000000 */
        /* <DEDUP_REMOVED lines=50> */
.L_x_214:
[----:B------:R-:W-:Y:S05]  /*5620*/  BSYNC.RECONVERGENT B0 ;  /* 0x0000000000007941 */ /* 0x000fea0003800200 */
.L_x_213:
[----:B------:R-:W-:Y:S01]  /*5630*/  DADD R4, R4, 1 ;  /* 0x3ff0000004047429 */ /* 0x000fe20000000000 */
[----:B------:R-:W-:Y:S01]  /*5640*/  BSSY.RECONVERGENT B0, `(.L_x_215) ;  /* 0x0000006000007945 */ /* 0x000fe20003800200 */
[----:B------:R-:W-:Y:S01]  /*5650*/  IMAD.MOV.U32 R125, RZ, RZ, 0x40000000 ;  /* 0x40000000ff7d7424 */ /* 0x000fe200078e00ff */
[----:B------:R-:W-:-:S05]  /*5660*/  MOV R124, 0x56a0 ;  /* 0x000056a0007c7802 */ /* 0x000fca0000000f00 */
[----:B------:R-:W-:-:S10]  /*5670*/  DADD R88, -RZ, |R4| ;  /* 0x00000000ff587229 */ /* 0x000fd40000000504 */
[----:B------:R-:W-:-:S07]  /*5680*/  MOV R127, R89 ;  /* 0x00000059007f7202 */ /* 0x000fce0000000f00 */
[----:B------:R-:W-:Y:S05]  /*5690*/  CALL.REL.NOINC `($_Z12computeStatePfS_ifS_iS_ii$__internal_accurate_pow) ;  /* 0x000000f800647944 */ /* 0x000fea0003c00000 */
[----:B------:R-:W-:Y:S05]  /*56a0*/  BSYNC.RECONVERGENT B0 ;  /* 0x0000000000007941 */ /* 0x000fea0003800200 */
.L_x_215:
[C---:B------:R-:W-:Y:S01]  /*56b0*/  DADD R6, R4.reuse, 2 ;  /* 0x4000000004067429 */ /* 0x040fe20000000000 */
[----:B------:R-:W-:Y:S01]  /*56c0*/  BSSY.RECONVERGENT B0, `(.L_x_216) ;  /* 0x000000d000007945 */ /* 0x000fe20003800200 */
[----:B------:R-:W-:-:S08]  /*56d0*/  DSETP.NEU.AND P0, PT, R4, RZ, PT ;  /* 0x000000ff0400722a */ /* 0x000fd00003f0d000 */
[----:B------:R-:W-:Y:S02]  /*56e0*/  LOP3.LUT R6, R7, 0x7ff00000, RZ, 0xc0, !PT ;  /* 0x7ff0000007067812 */ /* 0x000fe400078ec0ff */
[----:B------:R-:W-:Y:S02]  /*56f0*/  FSEL R7, R87, RZ, P0 ;  /* 0x000000ff57077208 */ /* 0x000fe40000000000 */
[----:B------:R-:W-:Y:S02]  /*5700*/  ISETP.NE.AND P1, PT, R6, 0x7ff00000, PT ;  /* 0x7ff000000600780c */ /* 0x000fe40003f25270 */
[----:B------:R-:W-:-:S11]  /*5710*/  FSEL R6, R86, RZ, P0 ;  /* 0x000000ff56067208 */ /* 0x000fd60000000000 */
[----:B------:R-:W-:Y:S05]  /*5720*/  @P1 BRA `(.L_x_217) ;  /* 0x0000000000181947 */ /* 0x000fea0003800000 */
[----:B------:R-:W-:-:S14]  /*5730*/  DSETP.NAN.AND P0, PT, R4, R4, PT ;  /* 0x000000040400722a */ /* 0x000fdc0003f08000 */
[----:B------:R-:W-:Y:S01]  /*5740*/  @P0 DADD R6, R4, 2 ;  /* 0x4000000004060429 */ /* 0x000fe20000000000 */
[----:B------:R-:W-:Y:S10]  /*5750*/  @P0 BRA `(.L_x_217) ;  /* 0x00000000000c0947 */ /* 0x000ff40003800000 */
[----:B------:R-:W-:-:S14]  /*5760*/  DSETP.NEU.AND P0, PT, |R4|, +INF , PT ;  /* 0x7ff000000400742a */ /* 0x000fdc0003f0d200 */
[----:B------:R-:W-:Y:S01]  /*5770*/  @!P0 IMAD.MOV.U32 R6, RZ, RZ, 0x0 ;  /* 0x00000000ff068424 */ /* 0x000fe200078e00ff */
[----:B------:R-:W-:-:S07]  /*5780*/  @!P0 MOV R7, 0x7ff00000 ;  /* 0x7ff0000000078802 */ /* 0x000fce0000000f00 */
.L_x_217:
[----:B------:R-:W-:Y:S05]  /*5790*/  BSYNC.RECONVERGENT B0 ;  /* 0x0000000000007941 */ /* 0x000fea0003800200 */
.L_x_216:
[----:B------:R-:W0:Y:S01]  /*57a0*/  MUFU.RCP64H R9, R7 ;  /* 0x0000000700097308 */ /* 0x000e220000001800 */
[----:B------:R-:W-:Y:S01]  /*57b0*/  VIADD R8, R7, 0x300402 ;  /* 0x0030040207087836 */ /* 0x000fe20000000000 */
[----:B------:R-:W-:Y:S01]  /*57c0*/  BSSY.RECONVERGENT B0, `(.L_x_218) ;  /* 0x0000011000007945 */ /* 0x000fe20003800200 */
[----:B------:R-:W-:-:S03]  /*57d0*/  DSETP.NEU.AND P2, PT, R4, 1, PT ;  /* 0x3ff000000400742a */ /* 0x000fc60003f4d000 */
[----:B------:R-:W-:Y:S01]  /*57e0*/  FSETP.GEU.AND P0, PT, |R8|, 5.8789094863358348022e-39, PT ;  /* 0x004004020800780b */ /* 0x000fe20003f0e200 */
[----:B0-----:R-:W-:-:S08]  /*57f0*/  DFMA R12, R8, -R6, 1 ;  /* 0x3ff00000080c742b */ /* 0x001fd00000000806 */
[----:B------:R-:W-:-:S08]  /*5800*/  DFMA R12, R12, R12, R12 ;  /* 0x0000000c0c0c722b */ /* 0x000fd0000000000c */
[----:B------:R-:W-:-:S08]  /*5810*/  DFMA R12, R8, R12, R8 ;  /* 0x0000000c080c722b */ /* 0x000fd00000000008 */
[----:B------:R-:W-:-:S08]  /*5820*/  DFMA R14, R12, -R6, 1 ;  /* 0x3ff000000c0e742b */ /* 0x000fd00000000806 */
        /* <DEDUP_REMOVED lines=10> */
.L_x_219:
[----:B------:R-:W-:Y:S05]  /*58d0*/  BSYNC.RECONVERGENT B0 ;  /* 0x0000000000007941 */ /* 0x000fea0003800200 */
.L_x_218:
[----:B------:R-:W-:Y:S02]  /*58e0*/  HFMA2 R3, -RZ, RZ, 2.3125, 0 ;  /* 0x40a00000ff037431 */ /* 0x000fe400000001ff */
[----:B------:R-:W-:Y:S01]  /*58f0*/  FADD R87, -R2, -60 ;  /* 0xc270000002577421 */ /* 0x000fe20000000100 */
[----:B------:R-:W-:Y:S01]  /*5900*/  IMAD.MOV.U32 R6, RZ, RZ, 0x3e4ccccd ;  /* 0x3e4ccccdff067424 */ /* 0x000fe200078e00ff */
[----:B------:R-:W-:Y:S01]  /*5910*/  FSEL R4, R12, RZ, P2 ;  /* 0x000000ff0c047208 */ /* 0x000fe20001000000 */
[----:B------:R-:W-:Y:S01]  /*5920*/  BSSY.RECONVERGENT B2, `(.L_x_220) ;  /* 0x000000d000027945 */ /* 0x000fe20003800200 */
[----:B------:R-:W0:Y:S01]  /*5930*/  FCHK P0, R87, 5 ;  /* 0x40a0000057007902 */ /* 0x000e220000000000 */
[----:B------:R-:W-:Y:S01]  /*5940*/  FSEL R5, R13, 1.875, P2 ;  /* 0x3ff000000d057808 */ /* 0x000fe20001000000 */
[----:B------:R-:W-:-:S06]  /*5950*/  FFMA R3, R6, -R3, 1 ;  /* 0x3f80000006037423 */ /* 0x000fcc0000000803 */
[----:B------:R1:W2:Y:S01]  /*5960*/  F2F.F32.F64 R25, R4 ;  /* 0x0000000400197310 */ /* 0x0002a20000301000 */
[----:B------:R-:W-:-:S04]  /*5970*/  FFMA R6, R3, R6, 0.20000000298023223877 ;  /* 0x3e4ccccd03067423 */ /* 0x000fc80000000006 */
[----:B------:R-:W-:-:S04]  /*5980*/  FFMA R3, R87, R6, RZ ;  /* 0x0000000657037223 */ /* 0x000fc800000000ff */
[----:B------:R-:W-:-:S04]  /*5990*/  FFMA R7, R3, -5, R87 ;  /* 0xc0a0000003077823 */ /* 0x000fc80000000057 */
[----:B------:R-:W-:Y:S01]  /*59a0*/  FFMA R110, R6, R7, R3 ;  /* 0x00000007066e7223 */ /* 0x000fe20000000003 */
[----:B01----:R-:W-:Y:S06]  /*59b0*/  @!P0 BRA `(.L_x_221) ;  /* 0x00000000000c8947 */ /* 0x003fec0003800000 */
[----:B------:R-:W-:Y:S01]  /*59c0*/  IMAD.MOV.U32 R86, RZ, RZ, 0x40a00000 ;  /* 0x40a00000ff567424 */ /* 0x000fe200078e00ff */
[----:B------:R-:W-:-:S07]  /*59d0*/  MOV R89, 0x59f0 ;  /* 0x000059f000597802 */ /* 0x000fce0000000f00 */
[----:B--2---:R-:W-:Y:S05]  /*59e0*/  CALL.REL.NOINC `($__internal_8_$__cuda_sm3x_div_rn_noftz_f32_slowpath) ;  /* 0x000000ec00f07944 */ /* 0x004fea0003c00000 */
.L_x_221:
[----:B------:R-:W-:Y:S05]  /*59f0*/  BSYNC.RECONVERGENT B2 ;  /* 0x0000000000027941 */ /* 0x000fea0003800200 */
.L_x_220:
[----:B------:R-:W-:Y:S01]  /*5a00*/  MOV R3, 0x3bbb989d ;  /* 0x3bbb989d00037802 */ /* 0x000fe20000000f00 */
[----:B------:R-:W-:Y:S01]  /*5a10*/  IMAD.MOV.U32 R4, RZ, RZ, 0x437c0000 ;  /* 0x437c0000ff047424 */ /* 0x000fe200078e00ff */
[----:B------:R-:W-:Y:S03]  /*5a20*/  BSSY.RECONVERGENT B0, `(.L_x_222) ;  /* 0x0000015000007945 */ /* 0x000fe60003800200 */
[----:B------:R-:W-:-:S04]  /*5a30*/  FFMA.SAT R3, R110, R3, 0.5 ;  /* 0x3f0000006e037423 */ /* 0x000fc80000002003 */
[----:B------:R-:W-:-:S04]  /*5a40*/  FFMA.RM R3, R3, R4, 12582913 ;  /* 0x4b40000103037423 */ /* 0x000fc80000004004 */
[C---:B------:R-:W-:Y:S01]  /*5a50*/  FADD R5, R3.reuse, -12583039 ;  /* 0xcb40007f03057421 */ /* 0x040fe20000000000 */
[----:B------:R-:W-:-:S03]  /*5a60*/  SHF.L.U32 R3, R3, 0x17, RZ ;  /* 0x0000001703037819 */ /* 0x000fc600000006ff */
[----:B------:R-:W-:-:S04]  /*5a70*/  FFMA R5, R110, 1.4426950216293334961, -R5 ;  /* 0x3fb8aa3b6e057823 */ /* 0x000fc80000000805 */
[----:B------:R-:W-:-:S04]  /*5a80*/  FFMA R5, R110, 1.925963033500011079e-08, R5 ;  /* 0x32a570606e057823 */ /* 0x000fc80000000005 */
[----:B------:R-:W0:Y:S02]  /*5a90*/  MUFU.EX2 R4, R5 ;  /* 0x0000000500047308 */ /* 0x000e240000000800 */
[----:B0-----:R-:W-:-:S04]  /*5aa0*/  FFMA R87, R3, R4, 1 ;  /* 0x3f80000003577423 */ /* 0x001fc80000000004 */
[----:B------:R-:W-:-:S05]  /*5ab0*/  VIADD R3, R87, 0x1800000 ;  /* 0x0180000057037836 */ /* 0x000fca0000000000 */
[----:B------:R-:W-:-:S04]  /*5ac0*/  LOP3.LUT R3, R3, 0x7f800000, RZ, 0xc0, !PT ;  /* 0x7f80000003037812 */ /* 0x000fc800078ec0ff */
[----:B------:R-:W-:-:S13]  /*5ad0*/  ISETP.GT.U32.AND P0, PT, R3, 0x1ffffff, PT ;  /* 0x01ffffff0300780c */ /* 0x000fda0003f04070 */
[----:B------:R-:W-:Y:S05]  /*5ae0*/  @P0 BRA `(.L_x_223) ;  /* 0x0000000000100947 */ /* 0x000fea0003800000 */
[----:B------:R-:W-:-:S07]  /*5af0*/  MOV R92, 0x5b10 ;  /* 0x00005b10005c7802 */ /* 0x000fce0000000f00 */
[----:B--2---:R-:W-:Y:S05]  /*5b00*/  CALL.REL.NOINC `($__internal_6_$__cuda_sm20_rcp_rn_f32_slowpath) ;  /* 0x000000e800787944 */ /* 0x004fea0003c00000 */
[----:B------:R-:W-:Y:S01]  /*5b10*/  MOV R24, R88 ;  /* 0x0000005800187202 */ /* 0x000fe20000000f00 */
[----:B------:R-:W-:Y:S06]  /*5b20*/  BRA `(.L_x_224) ;  /* 0x0000000000107947 */ /* 0x000fec0003800000 */
.L_x_223:
[----:B------:R-:W0:Y:S02]  /*5b30*/  MUFU.RCP R24, R87 ;  /* 0x0000005700187308 */ /* 0x000e240000001000 */
[----:B0-----:R-:W-:-:S04]  /*5b40*/  FFMA R3, R87, R24, -1 ;  /* 0xbf80000057037423 */ /* 0x001fc80000000018 */
[----:B------:R-:W-:-:S04]  /*5b50*/  FADD.FTZ R3, -R3, -RZ ;  /* 0x800000ff03037221 */ /* 0x000fc80000010100 */
[----:B------:R-:W-:-:S07]  /*5b60*/  FFMA R24, R24, R3, R24 ;  /* 0x0000000318187223 */ /* 0x000fce0000000018 */
.L_x_224:
[----:B------:R-:W-:Y:S05]  /*5b70*/  BSYNC.RECONVERGENT B0 ;  /* 0x0000000000007941 */ /* 0x000fea0003800200 */
.L_x_222:
[----:B------:R-:W-:Y:S02]  /*5b80*/  HFMA2 R3, -RZ, RZ, 2.3125, 0 ;  /* 0x40a00000ff037431 */ /* 0x000fe400000001ff */
[----:B------:R-:W-:Y:S01]  /*5b90*/  IMAD.MOV.U32 R4, RZ, RZ, 0x3e4ccccd ;  /* 0x3e4ccccdff047424 */ /* 0x000fe200078e00ff */
[----:B------:R-:W-:Y:S03]  /*5ba0*/  BSSY.RECONVERGENT B2, `(.L_x_225) ;  /* 0x000000d000027945 */ /* 0x000fe60003800200 */
[----:B------:R-:W-:Y:S01]  /*5bb0*/  FFMA R5, R4, -R3, 1 ;  /* 0x3f80000004057423 */ /* 0x000fe20000000803 */
[----:B------:R-:W-:-:S03]  /*5bc0*/  FADD R3, R2, 35 ;  /* 0x420c000002037421 */ /* 0x000fc60000000000 */
[----:B------:R-:W-:Y:S01]  /*5bd0*/  FFMA R4, R5, R4, 0.20000000298023223877 ;  /* 0x3e4ccccd05047423 */ /* 0x000fe20000000004 */
[----:B------:R-:W0:Y:S03]  /*5be0*/  FCHK P0, R3, 5 ;  /* 0x40a0000003007902 */ /* 0x000e260000000000 */
[----:B------:R-:W-:-:S04]  /*5bf0*/  FFMA R6, R4, R3, RZ ;  /* 0x0000000304067223 */ /* 0x000fc800000000ff */
[----:B------:R-:W-:-:S04]  /*5c00*/  FFMA R5, R6, -5, R3 ;  /* 0xc0a0000006057823 */ /* 0x000fc80000000003 */
[----:B------:R-:W-:Y:S01]  /*5c10*/  FFMA R110, R4, R5, R6 ;  /* 0x00000005046e7223 */ /* 0x000fe20000000006 */
[----:B0-----:R-:W-:Y:S06]  /*5c20*/  @!P0 BRA `(.L_x_226) ;  /* 0x0000000000108947 */ /* 0x001fec0003800000 */
[----:B------:R-:W-:Y:S01]  /*5c30*/  IMAD.MOV.U32 R87, RZ, RZ, R3 ;  /* 0x000000ffff577224 */ /* 0x000fe200078e0003 */
[----:B------:R-:W-:Y:S02]  /*5c40*/  MOV R86, 0x40a00000 ;  /* 0x40a0000000567802 */ /* 0x000fe40000000f00 */
[----:B------:R-:W-:-:S07]  /*5c50*/  MOV R89, 0x5c70 ;  /* 0x00005c7000597802 */ /* 0x000fce0000000f00 */
[----:B--2---:R-:W-:Y:S05]  /*5c60*/  CALL.REL.NOINC `($__internal_8_$__cuda_sm3x_div_rn_noftz_f32_slowpath) ;  /* 0x000000ec00507944 */ /* 0x004fea0003c00000 */
.L_x_226:
[----:B------:R-:W-:Y:S05]  /*5c70*/  BSYNC.RECONVERGENT B2 ;  /* 0x0000000000027941 */ /* 0x000fea0003800200 */
.L_x_225:
[----:B------:R-:W-:Y:S01]  /*5c80*/  IMAD.MOV.U32 R5, RZ, RZ, 0x3bbb989d ;  /* 0x3bbb989dff057424 */ /* 0x000fe200078e00ff */
[----:B------:R-:W-:Y:S01]  /*5c90*/  MOV R7, 0x437c0000 ;  /* 0x437c000000077802 */ /* 0x000fe20000000f00 */
[----:B------:R-:W-:Y:S01]  /*5ca0*/  UMOV UR12, 0x9999999a ;  /* 0x9999999a000c7882 */ /* 0x000fe20000000000 */
[----:B------:R-:W-:Y:S01]  /*5cb0*/  UMOV UR13, 0x3fb99999 ;  /* 0x3fb99999000d7882 */ /* 0x000fe20000000000 */
[----:B------:R-:W-:Y:S01]  /*5cc0*/  FFMA.SAT R4, R110, R5, 0.5 ;  /* 0x3f0000006e047423 */ /* 0x000fe20000002005 */
[----:B------:R-:W-:Y:S03]  /*5cd0*/  BSSY.RECONVERGENT B1, `(.L_x_227) ;  /* 0x000001c000017945 */ /* 0x000fe60003800200 */
[----:B------:R-:W-:-:S04]  /*5ce0*/  FFMA.RM R4, R4, R7, 12582913 ;  /* 0x4b40000104047423 */ /* 0x000fc80000004007 */
[C---:B------:R-:W-:Y:S01]  /*5cf0*/  FADD R5, R4.reuse, -12583039 ;  /* 0xcb40007f04057421 */ /* 0x040fe20000000000 */
[----:B------:R-:W-:-:S03]  /*5d00*/  IMAD.SHL.U32 R4, R4, 0x800000, RZ ;  /* 0x0080000004047824 */ /* 0x000fc600078e00ff */
[----:B------:R-:W-:-:S04]  /*5d10*/  FFMA R5, R110, 1.4426950216293334961, -R5 ;  /* 0x3fb8aa3b6e057823 */ /* 0x000fc80000000805 */
[----:B------:R-:W-:-:S04]  /*5d20*/  FFMA R110, R110, 1.925963033500011079e-08, R5 ;  /* 0x32a570606e6e7823 */ /* 0x000fc80000000005 */
[----:B------:R-:W0:Y:S02]  /*5d30*/  MUFU.EX2 R5, R110 ;  /* 0x0000006e00057308 */ /* 0x000e240000000800 */
[----:B0-----:R-:W-:Y:S01]  /*5d40*/  FFMA R86, R4, R5, 1 ;  /* 0x3f80000004567423 */ /* 0x001fe20000000005 */
[----:B------:R-:W-:-:S05]  /*5d50*/  HFMA2 R4, -RZ, RZ, 0, 5.9604644775390625e-08 ;  /* 0x00000001ff047431 */ /* 0x000fca00000001ff */
[----:B------:R-:W0:Y:S08]  /*5d60*/  F2F.F64.F32 R86, R86 ;  /* 0x0000005600567310 */ /* 0x000e300000201800 */
[----:B0-----:R-:W0:Y:S02]  /*5d70*/  MUFU.RCP64H R5, R87 ;  /* 0x0000005700057308 */ /* 0x001e240000001800 */
[----:B0-----:R-:W-:-:S08]  /*5d80*/  DFMA R6, -R86, R4, 1 ;  /* 0x3ff000005606742b */ /* 0x001fd00000000104 */
[----:B------:R-:W-:-:S08]  /*5d90*/  DFMA R6, R6, R6, R6 ;  /* 0x000000060606722b */ /* 0x000fd00000000006 */
[----:B------:R-:W-:-:S08]  /*5da0*/  DFMA R6, R4, R6, R4 ;  /* 0x000000060406722b */ /* 0x000fd00000000004 */
[----:B------:R-:W-:-:S08]  /*5db0*/  DFMA R4, -R86, R6, 1 ;  /* 0x3ff000005604742b */ /* 0x000fd00000000106 */
[----:B------:R-:W-:-:S08]  /*5dc0*/  DFMA R4, R6, R4, R6 ;  /* 0x000000040604722b */ /* 0x000fd00000000006 */
[----:B------:R-:W-:-:S08]  /*5dd0*/  DMUL R6, R4, UR12 ;  /* 0x0000000c04067c28 */ /* 0x000fd00008000000 */
[----:B------:R-:W-:-:S08]  /*5de0*/  DFMA R8, -R86, R6, UR12 ;  /* 0x0000000c56087e2b */ /* 0x000fd00008000106 */
[----:B------:R-:W-:-:S10]  /*5df0*/  DFMA R4, R4, R8, R6 ;  /* 0x000000080404722b */ /* 0x000fd40000000006 */
[----:B------:R-:W-:-:S05]  /*5e00*/  FFMA R6, RZ, R87, R5 ;  /* 0x00000057ff067223 */ /* 0x000fca0000000005 */
[----:B------:R-:W-:-:S13]  /*5e10*/  FSETP.GT.AND P0, PT, |R6|, 1.469367938527859385e-39, PT ;  /* 0x001000000600780b */ /* 0x000fda0003f04200 */
[----:B------:R-:W-:Y:S05]  /*5e20*/  @P0 BRA `(.L_x_228) ;  /* 0x0000000000180947 */ /* 0x000fea0003800000 */
[----:B------:R-:W-:Y:S01]  /*5e30*/  IMAD.MOV.U32 R88, RZ, RZ, -0x66666666 ;  /* 0x9999999aff587424 */ /* 0x000fe200078e00ff */
[----:B------:R-:W-:Y:S02]  /*5e40*/  MOV R89, 0x3fb99999 ;  /* 0x3fb9999900597802 */ /* 0x000fe40000000f00 */
[----:B------:R-:W-:-:S07]  /*5e50*/  MOV R102, 0x5e70 ;  /* 0x00005e7000667802 */ /* 0x000fce0000000f00 */
[----:B--2---:R-:W-:Y:S05]  /*5e60*/  CALL.REL.NOINC `($__internal_5_$__cuda_sm20_div_rn_f64_full) ;  /* 0x000000e000387944 */ /* 0x004fea0003c00000 */
[----:B------:R-:W-:Y:S01]  /*5e70*/  IMAD.MOV.U32 R4, RZ, RZ, R92 ;  /* 0x000000ffff047224 */ /* 0x000fe200078e005c */
[----:B------:R-:W-:-:S07]  /*5e80*/  MOV R5, R93 ;  /* 0x0000005d00057202 */ /* 0x000fce0000000f00 */
.L_x_228:
[----:B------:R-:W-:Y:S05]  /*5e90*/  BSYNC.RECONVERGENT B1 ;  /* 0x0000000000017941 */ /* 0x000fea0003800200 */
.L_x_227:
[----:B------:R-:W-:Y:S02]  /*5ea0*/  HFMA2 R6, -RZ, RZ, 3.640625, 0 ;  /* 0x43480000ff067431 */ /* 0x000fe400000001ff */
[----:B------:R-:W-:Y:S01]  /*5eb0*/  FADD R87, R2, -50 ;  /* 0xc248000002577421 */ /* 0x000fe20000000000 */
[----:B------:R-:W-:Y:S01]  /*5ec0*/  IMAD.MOV.U32 R7, RZ, RZ, 0x3ba3d70a ;  /* 0x3ba3d70aff077424 */ /* 0x000fe200078e00ff */
[----:B------:R-:W-:Y:S02]  /*5ed0*/  BSSY.RECONVERGENT B2, `(.L_x_229) ;  /* 0x000000b000027945 */ /* 0x000fe40003800200 */
[----:B------:R-:W0:Y:S01]  /*5ee0*/  FCHK P0, R87, 200 ;  /* 0x4348000057007902 */ /* 0x000e220000000000 */
[----:B------:R-:W-:-:S04]  /*5ef0*/  FFMA R6, R7, -R6, 1 ;  /* 0x3f80000007067423 */ /* 0x000fc80000000806 */
[----:B------:R-:W-:-:S04]  /*5f00*/  FFMA R6, R6, R7, 0.0049999998882412910461 ;  /* 0x3ba3d70a06067423 */ /* 0x000fc80000000007 */
[----:B------:R-:W-:-:S04]  /*5f10*/  FFMA R7, R87, R6, RZ ;  /* 0x0000000657077223 */ /* 0x000fc800000000ff */
[----:B------:R-:W-:-:S04]  /*5f20*/  FFMA R8, R7, -200, R87 ;  /* 0xc348000007087823 */ /* 0x000fc80000000057 */
[----:B------:R-:W-:Y:S01]  /*5f30*/  FFMA R110, R6, R8, R7 ;  /* 0x00000008066e7223 */ /* 0x000fe20000000007 */
[----:B0-----:R-:W-:Y:S06]  /*5f40*/  @!P0 BRA `(.L_x_230) ;  /* 0x00000000000c8947 */ /* 0x001fec0003800000 */
[----:B------:R-:W-:Y:S01]  /*5f50*/  IMAD.MOV.U32 R86, RZ, RZ, 0x43480000 ;  /* 0x43480000ff567424 */ /* 0x000fe200078e00ff */
[----:B------:R-:W-:-:S07]  /*5f60*/  MOV R89, 0x5f80 ;  /* 0x00005f8000597802 */ /* 0x000fce0000000f00 */
[----:B--2---:R-:W-:Y:S05]  /*5f70*/  CALL.REL.NOINC `($__internal_8_$__cuda_sm3x_div_rn_noftz_f32_slowpath) ;  /* 0x000000e8008c7944 */ /* 0x004fea0003c00000 */
.L_x_230:
[----:B------:R-:W-:Y:S05]  /*5f80*/  BSYNC.RECONVERGENT B2 ;  /* 0x0000000000027941 */ /* 0x000fea0003800200 */
.L_x_229:
        /* <DEDUP_REMOVED lines=10> */
[----:B------:R-:W-:-:S04]  /*6030*/  FFMA R110, R110, 1.925963033500011079e-08, R7 ;  /* 0x32a570606e6e7823 */ /* 0x000fc80000000007 */
[----:B------:R-:W0:Y:S02]  /*6040*/  MUFU.EX2 R7, R110 ;  /* 0x0000006e00077308 */ /* 0x000e240000000800 */
[----:B0-----:R-:W-:Y:S01]  /*6050*/  FFMA R86, R6, R7, 1 ;  /* 0x3f80000006567423 */ /* 0x001fe20000000007 */
[----:B------:R-:W-:-:S05]  /*6060*/  IMAD.MOV.U32 R6, RZ, RZ, 0x1 ;  /* 0x00000001ff067424 */ /* 0x000fca00078e00ff */
        /* <DEDUP_REMOVED lines=13> */
[----:B------:R-:W-:Y:S01]  /*6140*/  MOV R88, 0x9999999a ;  /* 0x9999999a00587802 */ /* 0x000fe20000000f00 */
[----:B------:R-:W-:Y:S01]  /*6150*/  IMAD.MOV.U32 R89, RZ, RZ, 0x3fb99999 ;  /* 0x3fb99999ff597424 */ /* 0x000fe200078e00ff */
[----:B------:R-:W-:-:S07]  /*6160*/  MOV R102, 0x6180 ;  /* 0x0000618000667802 */ /* 0x000fce0000000f00 */
[----:B--2---:R-:W-:Y:S05]  /*6170*/  CALL.REL.NOINC `($__internal_5_$__cuda_sm20_div_rn_f64_full) ;  /* 0x000000dc00747944 */ /* 0x004fea0003c00000 */
.L_x_232:
[----:B------:R-:W-:Y:S05]  /*6180*/  BSYNC.RECONVERGENT B1 ;  /* 0x0000000000017941 */ /* 0x000fea0003800200 */
.L_x_231:
[----:B------:R-:W0:Y:S01]  /*6190*/  MUFU.RCP64H R7, 7.429996490478515625 ;  /* 0x401db85100077908 */ /* 0x000e220000001800 */
[----:B------:R-:W-:Y:S01]  /*61a0*/  HFMA2 R6, -RZ, RZ, 0, 5.9604644775390625e-08 ;  /* 0x00000001ff067431 */ /* 0x000fe200000001ff */
[----:B------:R-:W-:Y:S01]  /*61b0*/  MOV R12, 0xeb851eb8 ;  /* 0xeb851eb8000c7802 */ /* 0x000fe20000000f00 */
[----:B------:R-:W-:Y:S01]  /*61c0*/  IMAD.MOV.U32 R13, RZ, RZ, 0x401db851 ;  /* 0x401db851ff0d7424 */ /* 0x000fe200078e00ff */
[----:B------:R-:W-:Y:S01]  /*61d0*/  UMOV UR12, 0x33333333 ;  /* 0x33333333000c7882 */ /* 0x000fe20000000000 */
[----:B------:R-:W-:Y:S01]  /*61e0*/  UMOV UR13, 0x4051e333 ;  /* 0x4051e333000d7882 */ /* 0x000fe20000000000 */
[----:B------:R-:W-:Y:S01]  /*61f0*/  DADD R4, R92, R4 ;  /* 0x000000005c047229 */ /* 0x000fe20000000004 */
[----:B------:R-:W-:Y:S01]  /*6200*/  BSSY.RECONVERGENT B1, `(.L_x_233) ;  /* 0x0000016000017945 */ /* 0x000fe20003800200 */
[----:B------:R-:W-:-:S08]  /*6210*/  DADD R88, R10, UR12 ;  /* 0x0000000c0a587e29 */ /* 0x000fd00008000000 */
[----:B------:R-:W1:Y:S01]  /*6220*/  F2F.F32.F64 R5, R4 ;  /* 0x0000000400057310 */ /* 0x000e620000301000 */
[----:B0-----:R-:W-:Y:S01]  /*6230*/  DFMA R8, R6, -R12, 1 ;  /* 0x3ff000000608742b */ /* 0x001fe2000000080c */
[----:B------:R-:W-:-:S07]  /*6240*/  FSETP.GEU.AND P1, PT, |R89|, 6.5827683646048100446e-37, PT ;  /* 0x036000005900780b */ /* 0x000fce0003f2e200 */
[----:B------:R-:W-:Y:S01]  /*6250*/  DFMA R8, R8, R8, R8 ;  /* 0x000000080808722b */ /* 0x000fe20000000008 */
[----:B-1----:R-:W-:-:S07]  /*6260*/  FMUL R24, R5, R24 ;  /* 0x0000001805187220 */ /* 0x002fce0000400000 */
[----:B------:R-:W-:-:S08]  /*6270*/  DFMA R8, R6, R8, R6 ;  /* 0x000000080608722b */ /* 0x000fd00000000006 */
[----:B------:R-:W-:-:S08]  /*6280*/  DFMA R6, R8, -R12, 1 ;  /* 0x3ff000000806742b */ /* 0x000fd0000000080c */
[----:B------:R-:W-:-:S08]  /*6290*/  DFMA R6, R8, R6, R8 ;  /* 0x000000060806722b */ /* 0x000fd00000000008 */
[----:B------:R-:W-:-:S08]  /*62a0*/  DMUL R14, R88, R6 ;  /* 0x00000006580e7228 */ /* 0x000fd00000000000 */
[----:B------:R-:W-:-:S08]  /*62b0*/  DFMA R8, R14, -R12, R88 ;  /* 0x8000000c0e08722b */ /* 0x000fd00000000058 */
[----:B------:R-:W-:-:S10]  /*62c0*/  DFMA R14, R6, R8, R14 ;  /* 0x00000008060e722b */ /* 0x000fd4000000000e */
[----:B------:R-:W-:-:S05]  /*62d0*/  FFMA R6, RZ, 2.4643747806549072266, R15 ;  /* 0x401db851ff067823 */ /* 0x000fca000000000f */
[----:B------:R-:W-:-:S13]  /*62e0*/  FSETP.GT.AND P0, PT, |R6|, 1.469367938527859385e-39, PT ;  /* 0x001000000600780b */ /* 0x000fda0003f04200 */
[----:B------:R-:W-:Y:S05]  /*62f0*/  @P0 BRA P1, `(.L_x_234) ;  /* 0x0000000000180947 */ /* 0x000fea0000800000 */
[----:B------:R-:W-:Y:S01]  /*6300*/  IMAD.MOV.U32 R86, RZ, RZ, -0x147ae148 ;  /* 0xeb851eb8ff567424 */ /* 0x000fe200078e00ff */
[----:B------:R-:W-:Y:S02]  /*6310*/  MOV R87, 0x401db851 ;  /* 0x401db85100577802 */ /* 0x000fe40000000f00 */
[----:B------:R-:W-:-:S07]  /*6320*/  MOV R102, 0x6340 ;  /* 0x0000634000667802 */ /* 0x000fce0000000f00 */
[----:B--2---:R-:W-:Y:S05]  /*6330*/  CALL.REL.NOINC `($__internal_5_$__cuda_sm20_div_rn_f64_full) ;  /* 0x000000dc00047944 */ /* 0x004fea0003c00000 */
[----:B------:R-:W-:Y:S01]  /*6340*/  IMAD.MOV.U32 R14, RZ, RZ, R92 ;  /* 0x000000ffff0e7224 */ /* 0x000fe200078e005c */
[----:B------:R-:W-:-:S07]  /*6350*/  MOV R15, R93 ;  /* 0x0000005d000f7202 */ /* 0x000fce0000000f00 */
.L_x_234:
[----:B------:R-:W-:Y:S05]  /*6360*/  BSYNC.RECONVERGENT B1 ;  /* 0x0000000000017941 */ /* 0x000fea0003800200 */
.L_x_233:
[----:B------:R-:W-:Y:S02]  /*6370*/  HFMA2 R9, -RZ, RZ, 1.9912109375, 0.00128841400146484375 ;  /* 0x3ff71547ff097431 */ /* 0x000fe400000001ff */
        /* <DEDUP_REMOVED lines=43> */
[----:B------:R-:W-:-:S04]  /*6630*/  MOV R12, R6 ;  /* 0x00000006000c7202 */ /* 0x000fc80000000f00 */
[----:B------:R-:W-:Y:S01]  /*6640*/  MOV R5, R13 ;  /* 0x0000000d00057202 */ /* 0x000fe20000000f00 */
[----:B------:R-:W-:Y:S01]  /*6650*/  IMAD.MOV.U32 R4, RZ, RZ, R12 ;  /* 0x000000ffff047224 */ /* 0x000fe200078e000c */
[----:B------:R-:W-:Y:S06]  /*6660*/  @!P0 BRA `(.L_x_236) ;  /* 0x0000000000348947 */ /* 0x000fec0003800000 */
[----:B------:R-:W-:Y:S01]  /*6670*/  FSETP.GEU.AND P1, PT, |R15|, 4.2275390625, PT ;  /* 0x408748000f00780b */ /* 0x000fe20003f2e200 */
[C---:B------:R-:W-:Y:S02]  /*6680*/  DADD R20, R14.reuse, +INF ;  /* 0x7ff000000e147429 */ /* 0x040fe40000000000 */
[----:B------:R-:W-:-:S08]  /*6690*/  DSETP.GEU.AND P0, PT, R14, RZ, PT ;  /* 0x000000ff0e00722a */ /* 0x000fd00003f0e000 */
[----:B------:R-:W-:Y:S02]  /*66a0*/  FSEL R5, R21, RZ, P0 ;  /* 0x000000ff15057208 */ /* 0x000fe40000000000 */
[----:B------:R-:W-:Y:S01]  /*66b0*/  @!P1 LEA.HI R4, R8, R8, RZ, 0x1 ;  /* 0x0000000808049211 */ /* 0x000fe200078f08ff */
[----:B------:R-:W-:-:S03]  /*66c0*/  @!P1 IMAD.MOV.U32 R16, RZ, RZ, R6 ;  /* 0x000000ffff109224 */ /* 0x000fc600078e0006 */
[----:B------:R-:W-:Y:S02]  /*66d0*/  @!P1 SHF.R.S32.HI R17, RZ, 0x1, R4 ;  /* 0x00000001ff119819 */ /* 0x000fe40000011404 */
[----:B------:R-:W-:-:S03]  /*66e0*/  FSEL R4, R20, RZ, P0 ;  /* 0x000000ff14047208 */ /* 0x000fc60000000000 */
[----:B------:R-:W-:Y:S01]  /*66f0*/  @!P1 IMAD.IADD R18, R8, 0x1, -R17 ;  /* 0x0000000108129824 */ /* 0x000fe200078e0a11 */
[----:B------:R-:W-:-:S04]  /*6700*/  @!P1 LEA R17, R17, R7, 0x14 ;  /* 0x0000000711119211 */ /* 0x000fc800078ea0ff */
[----:B------:R-:W-:Y:S02]  /*6710*/  @!P1 LEA R19, R18, 0x3ff00000, 0x14 ;  /* 0x3ff0000012139811 */ /* 0x000fe400078ea0ff */
[----:B------:R-:W-:-:S06]  /*6720*/  @!P1 MOV R18, RZ ;  /* 0x000000ff00129202 */ /* 0x000fcc0000000f00 */
[----:B------:R-:W-:-:S11]  /*6730*/  @!P1 DMUL R4, R16, R18 ;  /* 0x0000001210049228 */ /* 0x000fd60000000000 */
.L_x_236:
[----:B------:R-:W-:Y:S05]  /*6740*/  BSYNC.RECONVERGENT B0 ;  /* 0x0000000000007941 */ /* 0x000fea0003800200 */
.L_x_235:
[----:B------:R-:W-:Y:S01]  /*6750*/  DADD R4, R4, 1 ;  /* 0x3ff0000004047429 */ /* 0x000fe20000000000 */
[----:B------:R-:W-:Y:S01]  /*6760*/  BSSY.RECONVERGENT B0, `(.L_x_237) ;  /* 0x0000006000007945 */ /* 0x000fe20003800200 */
[----:B------:R-:W-:Y:S01]  /*6770*/  IMAD.MOV.U32 R125, RZ, RZ, 0x40000000 ;  /* 0x40000000ff7d7424 */ /* 0x000fe200078e00ff */
[----:B------:R-:W-:-:S05]  /*6780*/  MOV R124, 0x67c0 ;  /* 0x000067c0007c7802 */ /* 0x000fca0000000f00 */
[----:B------:R-:W-:-:S10]  /*6790*/  DADD R88, -RZ, |R4| ;  /* 0x00000000ff587229 */ /* 0x000fd40000000504 */
[----:B------:R-:W-:-:S07]  /*67a0*/  MOV R127, R89 ;  /* 0x00000059007f7202 */ /* 0x000fce0000000f00 */
[----:B--2---:R-:W-:Y:S05]  /*67b0*/  CALL.REL.NOINC `($_Z12computeStatePfS_ifS_iS_ii$__internal_accurate_pow) ;  /* 0x000000e8001c7944 */ /* 0x004fea0003c00000 */
[----:B------:R-:W-:Y:S05]  /*67c0*/  BSYNC.RECONVERGENT B0 ;  /* 0x0000000000007941 */ /* 0x000fea0003800200 */
.L_x_237:
        /* <DEDUP_REMOVED lines=14> */
.L_x_239:
[----:B------:R-:W-:Y:S05]  /*68b0*/  BSYNC.RECONVERGENT B0 ;  /* 0x0000000000007941 */ /* 0x000fea0003800200 */
.L_x_238:
[----:B------:R-:W0:Y:S01]  /*68c0*/  MUFU.RCP64H R19, R17 ;  /* 0x0000001100137308 */ /* 0x000e220000001800 */
[----:B------:R-:W-:Y:S01]  /*68d0*/  VIADD R18, R17, 0x300402 ;  /* 0x0030040211127836 */ /* 0x000fe20000000000 */
[----:B------:R-:W-:Y:S01]  /*68e0*/  BSSY.RECONVERGENT B0, `(.L_x_240) ;  /* 0x0000010000007945 */ /* 0x000fe20003800200 */
[----:B------:R-:W-:Y:S01]  /*68f0*/  DSETP.NEU.AND P0, PT, R4, 1, PT ;  /* 0x3ff000000400742a */ /* 0x000fe20003f0d000 */
[----:B------:R-:W-:Y:S02]  /*6900*/  FSETP.GEU.AND P2, PT, |R15|, 4.1917929649353027344, PT ;  /* 0x4086232b0f00780b */ /* 0x000fe40003f4e200 */
[----:B------:R-:W-:Y:S01]  /*6910*/  FSETP.GEU.AND P1, PT, |R18|, 5.8789094863358348022e-39, PT ;  /* 0x004004021200780b */ /* 0x000fe20003f2e200 */
[----:B0-----:R-:W-:-:S08]  /*6920*/  DFMA R20, R18, -R16, 1 ;  /* 0x3ff000001214742b */ /* 0x001fd00000000810 */
[----:B------:R-:W-:-:S08]  /*6930*/  DFMA R20, R20, R20, R20 ;  /* 0x000000141414722b */ /* 0x000fd00000000014 */
[----:B------:R-:W-:-:S08]  /*6940*/  DFMA R20, R18, R20, R18 ;  /* 0x000000141214722b */ /* 0x000fd00000000012 */
[----:B------:R-:W-:-:S08]  /*6950*/  DFMA R22, R20, -R16, 1 ;  /* 0x3ff000001416742b */ /* 0x000fd00000000810 */
[----:B------:R-:W-:Y:S01]  /*6960*/  DFMA R20, R20, R22, R20 ;  /* 0x000000161414722b */ /* 0x000fe20000000014 */
[----:B------:R-:W-:Y:S10]  /*6970*/  @P1 BRA `(.L_x_241) ;  /* 0x0000000000181947 */ /* 0x000ff40003800000 */
[----:B------:R-:W-:Y:S02]  /*6980*/  LOP3.LUT R4, R17, 0x7fffffff, RZ, 0xc0, !PT ;  /* 0x7fffffff11047812 */ /* 0x000fe400078ec0ff */
[----:B------:R-:W-:Y:S02]  /*6990*/  MOV R90, 0x69c0 ;  /* 0x000069c0005a7802 */ /* 0x000fe40000000f00 */
[----:B------:R-:W-:-:S07]  /*69a0*/  IADD3 R87, PT, PT, R4, -0x100000, RZ ;  /* 0xfff0000004577810 */ /* 0x000fce0007ffe0ff */
[----:B------:R-:W-:Y:S05]  /*69b0*/  CALL.REL.NOINC `($__internal_4_$__cuda_sm20_dblrcp_rn_slowpath_v3) ;  /* 0x000000d000c07944 */ /* 0x000fea0003c00000 */
[----:B------:R-:W-:Y:S01]  /*69c0*/  IMAD.MOV.U32 R20, RZ, RZ, R18 ;  /* 0x000000ffff147224 */ /* 0x000fe200078e0012 */
[----:B------:R-:W-:-:S07]  /*69d0*/  MOV R21, R19 ;  /* 0x0000001300157202 */ /* 0x000fce0000000f00 */
.L_x_241:
[----:B------:R-:W-:Y:S05]  /*69e0*/  BSYNC.RECONVERGENT B0 ;  /* 0x0000000000007941 */ /* 0x000fea0003800200 */
.L_x_240:
        /* <DEDUP_REMOVED lines=9> */
[----:B------:R-:W-:Y:S01]  /*6a80*/  @!P2 LEA R7, R5, R7, 0x14 ;  /* 0x000000070507a211 */ /* 0x000fe200078ea0ff */
[----:B------:R-:W-:-:S05]  /*6a90*/  @!P2 IMAD.IADD R4, R8, 0x1, -R5 ;  /* 0x000000010804a824 */ /* 0x000fca00078e0a05 */
[----:B------:R-:W-:Y:S01]  /*6aa0*/  @!P2 LEA R5, R4, 0x3ff00000, 0x14 ;  /* 0x3ff000000405a811 */ /* 0x000fe200078ea0ff */
[----:B------:R-:W-:-:S06]  /*6ab0*/  @!P2 IMAD.MOV.U32 R4, RZ, RZ, RZ ;  /* 0x000000ffff04a224 */ /* 0x000fcc00078e00ff */
[----:B------:R-:W-:-:S11]  /*6ac0*/  @!P2 DMUL R12, R6, R4 ;  /* 0x00000004060ca228 */ /* 0x000fd60000000000 */
.L_x_243:
[----:B------:R-:W-:Y:S05]  /*6ad0*/  BSYNC.RECONVERGENT B0 ;  /* 0x0000000000007941 */ /* 0x000fea0003800200 */
.L_x_242:
[----:B------:R-:W-:Y:S01]  /*6ae0*/  DADD R12, R12, 1 ;  /* 0x3ff000000c0c7429 */ /* 0x000fe20000000000 */
[----:B------:R-:W-:Y:S01]  /*6af0*/  FSEL R4, R20, RZ, P0 ;  /* 0x000000ff14047208 */ /* 0x000fe20000000000 */
[----:B------:R-:W-:Y:S01]  /*6b00*/  BSSY.RECONVERGENT B0, `(.L_x_244) ;  /* 0x0000008000007945 */ /* 0x000fe20003800200 */
[----:B------:R-:W-:Y:S01]  /*6b10*/  FSEL R5, R21, 1.875, P0 ;  /* 0x3ff0000015057808 */ /* 0x000fe20000000000 */
[----:B------:R-:W-:Y:S01]  /*6b20*/  IMAD.MOV.U32 R125, RZ, RZ, 0x40000000 ;  /* 0x40000000ff7d7424 */ /* 0x000fe200078e00ff */
[----:B------:R-:W-:Y:S02]  /*6b30*/  MOV R124, 0x6b80 ;  /* 0x00006b80007c7802 */ /* 0x000fe40000000f00 */
[----:B------:R0:W1:Y:S01]  /*6b40*/  F2F.F32.F64 R23, R4 ;  /* 0x0000000400177310 */ /* 0x0000620000301000 */
[----:B------:R-:W-:-:S10]  /*6b50*/  DADD R88, -RZ, |R12| ;  /* 0x00000000ff587229 */ /* 0x000fd4000000050c */
[----:B0-----:R-:W-:-:S07]  /*6b60*/  MOV R127, R89 ;  /* 0x00000059007f7202 */ /* 0x001fce0000000f00 */
[----:B-1----:R-:W-:Y:S05]  /*6b70*/  CALL.REL.NOINC `($_Z12computeStatePfS_ifS_iS_ii$__internal_accurate_pow) ;  /* 0x000000e4002c7944 */ /* 0x002fea0003c00000 */
[----:B------:R-:W-:Y:S05]  /*6b80*/  BSYNC.RECONVERGENT B0 ;  /* 0x0000000000007941 */ /* 0x000fea0003800200 */
.L_x_244:
        /* <DEDUP_REMOVED lines=12> */
[----:B------:R-:W-:Y:S01]  /*6c50*/  @!P0 MOV R4, 0x0 ;  /* 0x0000000000048802 */ /* 0x000fe20000000f00 */
[----:B------:R-:W-:-:S07]  /*6c60*/  @!P0 IMAD.MOV.U32 R5, RZ, RZ, 0x7ff00000 ;  /* 0x7ff00000ff058424 */ /* 0x000fce00078e00ff */
.L_x_246:
[----:B------:R-:W-:Y:S05]  /*6c70*/  BSYNC.RECONVERGENT B0 ;  /* 0x0000000000007941 */ /* 0x000fea0003800200 */
.L_x_245:
[----:B------:R-:W0:Y:S01]  /*6c80*/  MUFU.RCP64H R7, R5 ;  /* 0x0000000500077308 */ /* 0x000e220000001800 */
[----:B------:R-:W-:Y:S01]  /*6c90*/  IADD3 R6, PT, PT, R5, 0x300402, RZ ;  /* 0x0030040205067810 */ /* 0x000fe20007ffe0ff */
[----:B------:R-:W-:Y:S01]  /*6ca0*/  BSSY.RECONVERGENT B0, `(.L_x_247) ;  /* 0x0000011000007945 */ /* 0x000fe20003800200 */
[----:B------:R-:W-:Y:S02]  /*6cb0*/  DSETP.NEU.AND P2, PT, R12, 1, PT ;  /* 0x3ff000000c00742a */ /* 0x000fe40003f4d000 */
[----:B------:R-:W-:Y:S02]  /*6cc0*/  FSETP.GEU.AND P0, PT, |R6|, 5.8789094863358348022e-39, PT ;  /* 0x004004020600780b */ /* 0x000fe40003f0e200 */
        /* <DEDUP_REMOVED lines=9> */
[----:B------:R-:W-:Y:S01]  /*6d60*/  MOV R90, 0x6d90 ;  /* 0x00006d90005a7802 */ /* 0x000fe20000000f00 */
[----:B------:R-:W-:-:S07]  /*6d70*/  VIADD R87, R6, 0xfff00000 ;  /* 0xfff0000006577836 */ /* 0x000fce0000000000 */
[----:B------:R-:W-:Y:S05]  /*6d80*/  CALL.REL.NOINC `($__internal_4_$__cuda_sm20_dblrcp_rn_slowpath_v3) ;  /* 0x000000cc00cc7944 */ /* 0x000fea0003c00000 */
[----:B------:R-:W-:Y:S01]  /*6d90*/  MOV R8, R18 ;  /* 0x0000001200087202 */ /* 0x000fe20000000f00 */
[----:B------:R-:W-:-:S07]  /*6da0*/  IMAD.MOV.U32 R9, RZ, RZ, R19 ;  /* 0x000000ffff097224 */ /* 0x000fce00078e0013 */
.L_x_248:
[----:B------:R-:W-:Y:S05]  /*6db0*/  BSYNC.RECONVERGENT B0 ;  /* 0x0000000000007941 */ /* 0x000fea0003800200 */
.L_x_247:
[----:B------:R-:W-:Y:S01]  /*6dc0*/  FSEL R4, R8, RZ, P2 ;  /* 0x000000ff08047208 */ /* 0x000fe20001000000 */
[----:B------:R-:W-:Y:S01]  /*6dd0*/  BSSY.RECONVERGENT B1, `(.L_x_249) ;  /* 0x0000292000017945 */ /* 0x000fe20003800200 */
[----:B------:R-:W-:Y:S02]  /*6de0*/  FSEL R5, R9, 1.875, P2 ;  /* 0x3ff0000009057808 */ /* 0x000fe40001000000 */
[----:B------:R-:W-:Y:S02]  /*6df0*/  FSETP.GE.AND P0, PT, R2, -40, PT ;  /* 0xc22000000200780b */ /* 0x000fe40003f06000 */
[----:B------:R0:W1:Y:S11]  /*6e00*/  F2F.F32.F64 R22, R4 ;  /* 0x0000000400167310 */ /* 0x0000760000301000 */
[----:B0-----:R-:W-:Y:S05]  /*6e10*/  @!P0 BRA `(.L_x_250) ;  /* 0x0000000c006c8947 */ /* 0x001fea0003800000 */
[----:B------:R-:W0:Y:S01]  /*6e20*/  MUFU.RCP64H R5, 11.09999847412109375 ;  /* 0x4026333300057908 */ /* 0x000e220000001800 */
[----:B------:R-:W-:Y:S02]  /*6e30*/  HFMA2 R8, -RZ, RZ, 0.2249755859375, 0.2249755859375 ;  /* 0x33333333ff087431 */ /* 0x000fe400000001ff */
[----:B------:R-:W-:Y:S01]  /*6e40*/  IMAD.MOV.U32 R9, RZ, RZ, 0x40263333 ;  /* 0x40263333ff097424 */ /* 0x000fe200078e00ff */
[----:B------:R-:W-:Y:S01]  /*6e50*/  MOV R4, 0x1 ;  /* 0x0000000100047802 */ /* 0x000fe20000000f00 */
[----:B------:R-:W-:Y:S01]  /*6e60*/  UMOV UR12, 0x851eb852 ;  /* 0x851eb852000c7882 */ /* 0x000fe20000000000 */
[----:B------:R-:W-:Y:S01]  /*6e70*/  UMOV UR13, 0x402551eb ;  /* 0x402551eb000d7882 */ /* 0x000fe20000000000 */
[----:B------:R-:W-:Y:S01]  /*6e80*/  BSSY.RECONVERGENT B2, `(.L_x_251) ;  /* 0x0000015000027945 */ /* 0x000fe20003800200 */
[----:B------:R-:W2:Y:S02]  /*6e90*/  F2F.F64.F32 R88, R2 ;  /* 0x0000000200587310 */ /* 0x000ea40000201800 */
[----:B0-----:R-:W-:-:S02]  /*6ea0*/  DFMA R6, R4, -R8, 1 ;  /* 0x3ff000000406742b */ /* 0x001fc40000000808 */
[----:B--2---:R-:W-:-:S06]  /*6eb0*/  DADD R88, -R88, -UR12 ;  /* 0x8000000c58587e29 */ /* 0x004fcc0008000100 */
        /* <DEDUP_REMOVED lines=8> */
[----:B------:R-:W-:-:S05]  /*6f40*/  FFMA R4, RZ, 2.5968749523162841797, R99 ;  /* 0x40263333ff047823 */ /* 0x000fca0000000063 */
[----:B------:R-:W-:-:S13]  /*6f50*/  FSETP.GT.AND P0, PT, |R4|, 1.469367938527859385e-39, PT ;  /* 0x001000000400780b */ /* 0x000fda0003f04200 */
[----:B------:R-:W-:Y:S05]  /*6f60*/  @P0 BRA P1, `(.L_x_252) ;  /* 0x0000000000180947 */ /* 0x000fea0000800000 */
[----:B------:R-:W-:Y:S01]  /*6f70*/  IMAD.MOV.U32 R86, RZ, RZ, 0x33333333 ;  /* 0x33333333ff567424 */ /* 0x000fe200078e00ff */
[----:B------:R-:W-:Y:S02]  /*6f80*/  MOV R87, 0x40263333 ;  /* 0x4026333300577802 */ /* 0x000fe40000000f00 */
[----:B------:R-:W-:-:S07]  /*6f90*/  MOV R102, 0x6fb0 ;  /* 0x00006fb000667802 */ /* 0x000fce0000000f00 */
[----:B-1----:R-:W-:Y:S05]  /*6fa0*/  CALL.REL.NOINC `($__internal_5_$__cuda_sm20_div_rn_f64_full) ;  /* 0x000000cc00e87944 */ /* 0x002fea0003c00000 */
[----:B------:R-:W-:Y:S01]  /*6fb0*/  IMAD.MOV.U32 R98, RZ, RZ, R92 ;  /* 0x000000ffff627224 */ /* 0x000fe200078e005c */
[----:B------:R-:W-:-:S07]  /*6fc0*/  MOV R99, R93 ;  /* 0x0000005d00637202 */ /* 0x000fce0000000f00 */
.L_x_252:
[----:B------:R-:W-:Y:S05]  /*6fd0*/  BSYNC.RECONVERGENT B2 ;  /* 0x0000000000027941 */ /* 0x000fea0003800200 */
.L_x_251:
[----:B------:R-:W-:Y:S02]  /*6fe0*/  HFMA2 R97, -RZ, RZ, 1.9912109375, 0.00128841400146484375 ;  /* 0x3ff71547ff617431 */ /* 0x000fe400000001ff */
[----:B------:R-:W-:Y:S01]  /*6ff0*/  IMAD.MOV.U32 R96, RZ, RZ, 0x652b82fe ;  /* 0x652b82feff607424 */ /* 0x000fe200078e00ff */
[----:B------:R-:W-:Y:S01]  /*7000*/  MOV R95, 0x3fe62e42 ;  /* 0x3fe62e42005f7802 */ /* 0x000fe20000000f00 */
[----:B------:R-:W-:Y:S01]  /*7010*/  IMAD.MOV.U32 R94, RZ, RZ, -0x105c611 ;  /* 0xfefa39efff5e7424 */ /* 0x000fe200078e00ff */
[----:B------:R-:W-:Y:S01]  /*7020*/  MOV R93, 0x3c7abc9e ;  /* 0x3c7abc9e005d7802 */ /* 0x000fe20000000f00 */
[----:B------:R-:W-:Y:S02]  /*7030*/  IMAD.MOV.U32 R92, RZ, RZ, 0x3b39803f ;  /* 0x3b39803fff5c7424 */ /* 0x000fe400078e00ff */
[----:B------:R-:W-:Y:S02]  /*7040*/  HFMA2 R89, -RZ, RZ, 1.642578125, -0.00021207332611083984375 ;  /* 0x3e928af3ff597431 */ /* 0x000fe400000001ff */
[----:B------:R-:W-:Y:S01]  /*7050*/  IMAD.MOV.U32 R90, RZ, RZ, 0x69ce2bdf ;  /* 0x69ce2bdfff5a7424 */ /* 0x000fe200078e00ff */
[----:B------:R-:W-:Y:S01]  /*7060*/  DFMA R100, R98, R96, 6.75539944105574400000e+15 ;  /* 0x433800006264742b */ /* 0x000fe20000000060 */
[----:B------:R-:W-:Y:S01]  /*7070*/  MOV R91, 0x3e5ade15 ;  /* 0x3e5ade15005b7802 */ /* 0x000fe20000000f00 */
[----:B------:R-:W-:Y:S01]  /*7080*/  IMAD.MOV.U32 R88, RZ, RZ, -0x35dec16 ;  /* 0xfca213eaff587424 */ /* 0x000fe200078e00ff */
[----:B------:R-:W-:Y:S01]  /*7090*/  MOV R87, 0x3ec71dee ;  /* 0x3ec71dee00577802 */ /* 0x000fe20000000f00 */
[----:B------:R-:W-:Y:S01]  /*70a0*/  IMAD.MOV.U32 R86, RZ, RZ, 0x62401315 ;  /* 0x62401315ff567424 */ /* 0x000fe200078e00ff */
[----:B------:R-:W-:Y:S01]  /*70b0*/  MOV R21, 0x3efa0199 ;  /* 0x3efa019900157802 */ /* 0x000fe20000000f00 */
[----:B------:R-:W-:Y:S01]  /*70c0*/  IMAD.MOV.U32 R20, RZ, RZ, 0x7c89eb71 ;  /* 0x7c89eb71ff147424 */ /* 0x000fe200078e00ff */
[----:B------:R-:W-:Y:S01]  /*70d0*/  MOV R19, 0x3f2a01a0 ;  /* 0x3f2a01a000137802 */ /* 0x000fe20000000f00 */
[----:B------:R-:W-:Y:S01]  /*70e0*/  DADD R4, R100, -6.75539944105574400000e+15 ;  /* 0xc338000064047429 */ /* 0x000fe20000000000 */
[----:B------:R-:W-:Y:S01]  /*70f0*/  IMAD.MOV.U32 R18, RZ, RZ, 0x14761f65 ;  /* 0x14761f65ff127424 */ /* 0x000fe200078e00ff */
[----:B------:R-:W-:Y:S01]  /*7100*/  MOV R17, 0x3f56c16c ;  /* 0x3f56c16c00117802 */ /* 0x000fe20000000f00 */
[----:B------:R-:W-:Y:S01]  /*7110*/  IMAD.MOV.U32 R16, RZ, RZ, 0x1852b7af ;  /* 0x1852b7afff107424 */ /* 0x000fe200078e00ff */
[----:B------:R-:W-:Y:S01]  /*7120*/  MOV R15, 0x3f811111 ;  /* 0x3f811111000f7802 */ /* 0x000fe20000000f00 */
[----:B------:R-:W-:Y:S01]  /*7130*/  IMAD.MOV.U32 R14, RZ, RZ, 0x11122322 ;  /* 0x11122322ff0e7424 */ /* 0x000fe200078e00ff */
[----:B------:R-:W-:Y:S01]  /*7140*/  MOV R13, 0x3fa55555 ;  /* 0x3fa55555000d7802 */ /* 0x000fe20000000f00 */
[----:B------:R-:W-:Y:S01]  /*7150*/  IMAD.MOV.U32 R12, RZ, RZ, 0x555502a1 ;  /* 0x555502a1ff0c7424 */ /* 0x000fe200078e00ff */
[----:B------:R-:W-:Y:S01]  /*7160*/  DFMA R6, R4, -R94, R98 ;  /* 0x8000005e0406722b */ /* 0x000fe20000000062 */
[----:B------:R-:W-:Y:S01]  /*7170*/  IMAD.MOV.U32 R8, RZ, RZ, 0x55555511 ;  /* 0x55555511ff087424 */ /* 0x000fe200078e00ff */
[----:B------:R-:W-:Y:S01]  /*7180*/  MOV R9, 0x3fc55555 ;  /* 0x3fc5555500097802 */ /* 0x000fe20000000f00 */
[----:B------:R-:W-:Y:S01]  /*7190*/  BSSY.RECONVERGENT B0, `(.L_x_253) ;  /* 0x000001f000007945 */ /* 0x000fe20003800200 */
[----:B------:R-:W-:-:S04]  /*71a0*/  FSETP.GEU.AND P0, PT, |R99|, 4.1917929649353027344, PT ;  /* 0x4086232b6300780b */ /* 0x000fc80003f0e200 */
        /* <DEDUP_REMOVED lines=8> */
[----:B------:R-:W-:Y:S01]  /*7230*/  DFMA R102, R4, R6, R8 ;  /* 0x000000060466722b */ /* 0x000fe20000000008 */
[----:B------:R-:W-:Y:S01]  /*7240*/  IMAD.MOV.U32 R6, RZ, RZ, 0xb ;  /* 0x0000000bff067424 */ /* 0x000fe200078e00ff */
[----:B------:R-:W-:-:S06]  /*7250*/  MOV R7, 0x3fe00000 ;  /* 0x3fe0000000077802 */ /* 0x000fcc0000000f00 */
[----:B------:R-:W-:-:S08]  /*7260*/  DFMA R102, R4, R102, R6 ;  /* 0x000000660466722b */ /* 0x000fd00000000006 */
        /* <DEDUP_REMOVED lines=17> */
.L_x_254:
[----:B------:R-:W-:Y:S05]  /*7380*/  BSYNC.RECONVERGENT B0 ;  /* 0x0000000000007941 */ /* 0x000fea0003800200 */
.L_x_253:
[----:B------:R-:W-:Y:S01]  /*7390*/  UMOV UR12, 0x9fbe76c9 ;  /* 0x9fbe76c9000c7882 */ /* 0x000fe20000000000 */
[----:B------:R-:W-:Y:S01]  /*73a0*/  UMOV UR13, 0x3fad2f1a ;  /* 0x3fad2f1a000d7882 */ /* 0x000fe20000000000 */
[----:B------:R-:W-:Y:S01]  /*73b0*/  DADD R4, R4, 1 ;  /* 0x3ff0000004047429 */ /* 0x000fe20000000000 */
[----:B------:R-:W-:Y:S01]  /*73c0*/  BSSY.RECONVERGENT B0, `(.L_x_255) ;  /* 0x0000026000007945 */ /* 0x000fe20003800200 */
[----:B------:R-:W-:Y:S01]  /*73d0*/  DMUL R102, R10, UR12 ;  /* 0x0000000c0a667c28 */ /* 0x000fe20008000000 */
[----:B------:R-:W-:Y:S01]  /*73e0*/  UMOV UR12, 0xa3d70a4 ;  /* 0x0a3d70a4000c7882 */ /* 0x000fe20000000000 */
[----:B------:R-:W-:-:S04]  /*73f0*/  UMOV UR13, 0x3fc0a3d7 ;  /* 0x3fc0a3d7000d7882 */ /* 0x000fc80000000000 */
[----:B------:R-:W-:Y:S02]  /*7400*/  DMUL R4, R4, UR12 ;  /* 0x0000000c04047c28 */ /* 0x000fe40008000000 */
[----:B------:R-:W-:Y:S02]  /*7410*/  DFMA R98, R102, R96, 6.75539944105574400000e+15 ;  /* 0x433800006662742b */ /* 0x000fe40000000060 */
[----:B------:R-:W-:-:S06]  /*7420*/  FSETP.GEU.AND P0, PT, |R103|, 4.1917929649353027344, PT ;  /* 0x4086232b6700780b */ /* 0x000fcc0003f0e200 */
        /* <DEDUP_REMOVED lines=12> */
[----:B------:R-:W-:-:S08]  /*74f0*/  DFMA R10, R100, R10, 1 ;  /* 0x3ff00000640a742b */ /* 0x000fd0000000000a */
[----:B------:R-:W-:Y:S01]  /*7500*/  DFMA R100, R100, R10, 1 ;  /* 0x3ff000006464742b */ /* 0x000fe2000000000a */
[----:B------:R-:W-:-:S06]  /*7510*/  FADD R10, R2, 32 ;  /* 0x42000000020a7421 */ /* 0x000fcc0000000000 */
[----:B------:R-:W0:Y:S03]  /*7520*/  F2F.F64.F32 R10, R10 ;  /* 0x0000000a000a7310 */ /* 0x000e260000201800 */
        /* <DEDUP_REMOVED lines=15> */
.L_x_256:
[----:B------:R-:W-:Y:S05]  /*7620*/  BSYNC.RECONVERGENT B0 ;  /* 0x0000000000007941 */ /* 0x000fea0003800200 */
.L_x_255:
[----:B------:R-:W-:Y:S01]  /*7630*/  UMOV UR12, 0x9999999a ;  /* 0x9999999a000c7882 */ /* 0x000fe20000000000 */
[----:B------:R-:W-:Y:S01]  /*7640*/  UMOV UR13, 0x3fb99999 ;  /* 0x3fb99999000d7882 */ /* 0x000fe20000000000 */
[----:B------:R-:W-:Y:S01]  /*7650*/  BSSY.RECONVERGENT B0, `(.L_x_257) ;  /* 0x0000021000007945 */ /* 0x000fe20003800200 */
[----:B0-----:R-:W-:-:S08]  /*7660*/  DMUL R10, R10, -UR12 ;  /* 0x8000000c0a0a7c28 */ /* 0x001fd00008000000 */
        /* <DEDUP_REMOVED lines=31> */
.L_x_258:
[----:B------:R-:W-:Y:S05]  /*7860*/  BSYNC.RECONVERGENT B0 ;  /* 0x0000000000007941 */ /* 0x000fea0003800200 */
.L_x_257:
[----:B------:R-:W-:Y:S01]  /*7870*/  DADD R86, R6, 1 ;  /* 0x3ff0000006567429 */ /* 0x000fe20000000000 */
[----:B------:R-:W-:Y:S01]  /*7880*/  UMOV UR12, 0x33333333 ;  /* 0x33333333000c7882 */ /* 0x000fe20000000000 */
[----:B------:R-:W-:Y:S01]  /*7890*/  MOV R6, 0x1 ;  /* 0x0000000100067802 */ /* 0x000fe20000000f00 */
[----:B------:R-:W-:Y:S01]  /*78a0*/  UMOV UR13, 0x3fe33333 ;  /* 0x3fe33333000d7882 */ /* 0x000fe20000000000 */
[----:B------:R-:W-:Y:S01]  /*78b0*/  BSSY.RECONVERGENT B2, `(.L_x_259) ;  /* 0x0000011000027945 */ /* 0x000fe20003800200 */
[----:B------:R-:W-:Y:S01]  /*78c0*/  DMUL R88, R104, UR12 ;  /* 0x0000000c68587c28 */ /* 0x000fe20008000000 */
[----:B------:R-:W0:Y:S09]  /*78d0*/  MUFU.RCP64H R7, R87 ;  /* 0x0000005700077308 */ /* 0x000e320000001800 */
        /* <DEDUP_REMOVED lines=13> */
[----:B-1----:R-:W-:Y:S05]  /*79b0*/  CALL.REL.NOINC `($__internal_5_$__cuda_sm20_div_rn_f64_full) ;  /* 0x000000c400647944 */ /* 0x002fea0003c00000 */
.L_x_260:
[----:B------:R-:W-:Y:S05]  /*79c0*/  BSYNC.RECONVERGENT B2 ;  /* 0x0000000000027941 */ /* 0x000fea0003800200 */
.L_x_259:
[----:B------:R-:W0:Y:S01]  /*79d0*/  MUFU.RCP64H R7, R5 ;  /* 0x0000000500077308 */ /* 0x000e220000001800 */
[----:B------:R-:W-:Y:S01]  /*79e0*/  IMAD.MOV.U32 R6, RZ, RZ, 0x1 ;  /* 0x00000001ff067424 */ /* 0x000fe200078e00ff */
[----:B------:R-:W-:Y:S01]  /*79f0*/  UMOV UR12, 0xa3d70a4 ;  /* 0x0a3d70a4000c7882 */ /* 0x000fe20000000000 */
[----:B------:R-:W-:Y:S01]  /*7a00*/  UMOV UR13, 0x3fe8a3d7 ;  /* 0x3fe8a3d7000d7882 */ /* 0x000fe20000000000 */
[----:B------:R-:W-:Y:S03]  /*7a10*/  BSSY.RECONVERGENT B2, `(.L_x_261) ;  /* 0x0000016000027945 */ /* 0x000fe60003800200 */
[----:B0-----:R-:W-:-:S08]  /*7a20*/  DFMA R8, -R4, R6, 1 ;  /* 0x3ff000000408742b */ /* 0x001fd00000000106 */
[----:B------:R-:W-:-:S08]  /*7a30*/  DFMA R8, R8, R8, R8 ;  /* 0x000000080808722b */ /* 0x000fd00000000008 */
[----:B------:R-:W-:-:S08]  /*7a40*/  DFMA R8, R6, R8, R6 ;  /* 0x000000080608722b */ /* 0x000fd00000000006 */
[----:B------:R-:W-:-:S08]  /*7a50*/  DFMA R6, -R4, R8, 1 ;  /* 0x3ff000000406742b */ /* 0x000fd00000000108 */
[----:B------:R-:W-:-:S08]  /*7a60*/  DFMA R6, R8, R6, R8 ;  /* 0x000000060806722b */ /* 0x000fd00000000008 */
[----:B------:R-:W-:-:S08]  /*7a70*/  DMUL R8, R6, UR12 ;  /* 0x0000000c06087c28 */ /* 0x000fd00008000000 */
[----:B------:R-:W-:-:S08]  /*7a80*/  DFMA R10, -R4, R8, UR12 ;  /* 0x0000000c040a7e2b */ /* 0x000fd00008000108 */
[----:B------:R-:W-:Y:S01]  /*7a90*/  DFMA R8, R6, R10, R8 ;  /* 0x0000000a0608722b */ /* 0x000fe20000000008 */
[----:B------:R-:W-:-:S09]  /*7aa0*/  IMAD.MOV.U32 R7, RZ, RZ, R93 ;  /* 0x000000ffff077224 */ /* 0x000fd200078e005d */
[----:B------:R-:W-:-:S05]  /*7ab0*/  FFMA R6, RZ, R5, R9 ;  /* 0x00000005ff067223 */ /* 0x000fca0000000009 */
[----:B------:R-:W-:Y:S02]  /*7ac0*/  FSETP.GT.AND P0, PT, |R6|, 1.469367938527859385e-39, PT ;  /* 0x001000000600780b */ /* 0x000fe40003f04200 */
[----:B------:R-:W-:-:S11]  /*7ad0*/  MOV R6, R92 ;  /* 0x0000005c00067202 */ /* 0x000fd60000000f00 */
[----:B------:R-:W-:Y:S05]  /*7ae0*/  @P0 BRA `(.L_x_262) ;  /* 0x0000000000200947 */ /* 0x000fea0003800000 */
[----:B------:R-:W-:Y:S01]  /*7af0*/  MOV R86, R4 ;  /* 0x0000000400567202 */ /* 0x000fe20000000f00 */
[----:B------:R-:W-:Y:S01]  /*7b00*/  IMAD.MOV.U32 R87, RZ, RZ, R5 ;  /* 0x000000ffff577224 */ /* 0x000fe200078e0005 */
[----:B------:R-:W-:Y:S01]  /*7b10*/  MOV R88, 0xa3d70a4 ;  /* 0x0a3d70a400587802 */ /* 0x000fe20000000f00 */
[----:B------:R-:W-:Y:S01]  /*7b20*/  IMAD.MOV.U32 R89, RZ, RZ, 0x3fe8a3d7 ;  /* 0x3fe8a3d7ff597424 */ /* 0x000fe200078e00ff */
[----:B------:R-:W-:-:S07]  /*7b30*/  MOV R102, 0x7b50 ;  /* 0x00007b5000667802 */ /* 0x000fce0000000f00 */
[----:B-1----:R-:W-:Y:S05]  /*7b40*/  CALL.REL.NOINC `($__internal_5_$__cuda_sm20_div_rn_f64_full) ;  /* 0x000000c400007944 */ /* 0x002fea0003c00000 */
[----:B------:R-:W-:Y:S01]  /*7b50*/  MOV R8, R92 ;  /* 0x0000005c00087202 */ /* 0x000fe20000000f00 */
[----:B------:R-:W-:-:S07]  /*7b60*/  IMAD.MOV.U32 R9, RZ, RZ, R93 ;  /* 0x000000ffff097224 */ /* 0x000fce00078e005d */
.L_x_262:
[----:B------:R-:W-:Y:S05]  /*7b70*/  BSYNC.RECONVERGENT B2 ;  /* 0x0000000000027941 */ /* 0x000fea0003800200 */
.L_x_261:
[----:B------:R-:W-:Y:S01]  /*7b80*/  MOV R4, R8 ;  /* 0x0000000800047202 */ /* 0x000fe20000000f00 */
[----:B------:R-:W-:Y:S02]  /*7b90*/  HFMA2 R8, -RZ, RZ, 0, 0 ;  /* 0x00000000ff087431 */ /* 0x000fe400000001ff */
[----:B------:R-:W-:Y:S02]  /*7ba0*/  IMAD.MOV.U32 R5, RZ, RZ, R9 ;  /* 0x000000ffff057224 */ /* 0x000fe400078e0009 */
[----:B------:R-:W-:Y:S01]  /*7bb0*/  IMAD.MOV.U32 R20, RZ, RZ, RZ ;  /* 0x000000ffff147224 */ /* 0x000fe200078e00ff */
[----:B------:R-:W-:Y:S06]  /*7bc0*/  BRA `(.L_x_263) ;  /* 0x0000001800c87947 */ /* 0x000fec0003800000 */
.L_x_250:
[----:B------:R-:W0:Y:S01]  /*7bd0*/  MUFU.RCP64H R5, 6.799999237060546875 ;  /* 0x401b333300057908 */ /* 0x000e220000001800 */
[----:B------:R-:W-:Y:S01]  /*7be0*/  HFMA2 R4, -RZ, RZ, 0, 5.9604644775390625e-08 ;  /* 0x00000001ff047431 */ /* 0x000fe200000001ff */
[----:B------:R-:W-:Y:S01]  /*7bf0*/  MOV R8, 0x33333333 ;  /* 0x3333333300087802 */ /* 0x000fe20000000f00 */
[----:B------:R-:W-:Y:S02]  /*7c00*/  IMAD.MOV.U32 R9, RZ, RZ, 0x401b3333 ;  /* 0x401b3333ff097424 */ /* 0x000fe400078e00ff */
[----:B------:R-:W-:Y:S01]  /*7c10*/  FADD R88, -R2, -80 ;  /* 0xc2a0000002587421 */ /* 0x000fe20000000100 */
[----:B------:R-:W-:Y:S05]  /*7c20*/  BSSY.RECONVERGENT B2, `(.L_x_264) ;  /* 0x0000014000027945 */ /* 0x000fea0003800200 */
[----:B------:R-:W2:Y:S01]  /*7c30*/  F2F.F64.F32 R88, R88 ;  /* 0x0000005800587310 */ /* 0x000ea20000201800 */
[----:B0-----:R-:W-:-:S08]  /*7c40*/  DFMA R6, R4, -R8, 1 ;  /* 0x3ff000000406742b */ /* 0x001fd00000000808 */
[----:B------:R-:W-:Y:S01]  /*7c50*/  DFMA R6, R6, R6, R6 ;  /* 0x000000060606722b */ /* 0x000fe20000000006 */
[----:B--2---:R-:W-:-:S07]  /*7c60*/  FSETP.GEU.AND P1, PT, |R89|, 6.5827683646048100446e-37, PT ;  /* 0x036000005900780b */ /* 0x004fce0003f2e200 */
[----:B------:R-:W-:-:S08]  /*7c70*/  DFMA R6, R4, R6, R4 ;  /* 0x000000060406722b */ /* 0x000fd00000000004 */
[----:B------:R-:W-:-:S08]  /*7c80*/  DFMA R4, R6, -R8, 1 ;  /* 0x3ff000000604742b */ /* 0x000fd00000000808 */
[----:B------:R-:W-:-:S08]  /*7c90*/  DFMA R4, R6, R4, R6 ;  /* 0x000000040604722b */ /* 0x000fd00000000006 */
[----:B------:R-:W-:-:S08]  /*7ca0*/  DMUL R6, R88, R4 ;  /* 0x0000000458067228 */ /* 0x000fd00000000000 */
[----:B------:R-:W-:-:S08]  /*7cb0*/  DFMA R8, R6, -R8, R88 ;  /* 0x800000080608722b */ /* 0x000fd00000000058 */
[----:B------:R-:W-:-:S10]  /*7cc0*/  DFMA R4, R4, R8, R6 ;  /* 0x000000080404722b */ /* 0x000fd40000000006 */
[----:B------:R-:W-:-:S05]  /*7cd0*/  FFMA R6, RZ, 2.4249999523162841797, R5 ;  /* 0x401b3333ff067823 */ /* 0x000fca0000000005 */
        /* <DEDUP_REMOVED lines=8> */
.L_x_265:
[----:B------:R-:W-:Y:S05]  /*7d60*/  BSYNC.RECONVERGENT B2 ;  /* 0x0000000000027941 */ /* 0x000fea0003800200 */
.L_x_264:
        /* <DEDUP_REMOVED lines=58> */
.L_x_267:
[----:B------:R-:W-:Y:S05]  /*8110*/  BSYNC.RECONVERGENT B0 ;  /* 0x0000000000007941 */ /* 0x000fea0003800200 */
.L_x_266:
[----:B------:R-:W-:Y:S01]  /*8120*/  UMOV UR12, 0x10624dd3 ;  /* 0x10624dd3000c7882 */ /* 0x000fe20000000000 */
[----:B------:R-:W-:Y:S01]  /*8130*/  UMOV UR13, 0x3fb43958 ;  /* 0x3fb43958000d7882 */ /* 0x000fe20000000000 */
[----:B------:R-:W-:Y:S01]  /*8140*/  BSSY.RECONVERGENT B0, `(.L_x_268) ;  /* 0x0000024000007945 */ /* 0x000fe20003800200 */
[----:B------:R-:W-:Y:S01]  /*8150*/  DMUL R104, R10, UR12 ;  /* 0x0000000c0a687c28 */ /* 0x000fe20008000000 */
[----:B------:R-:W-:Y:S01]  /*8160*/  UMOV UR12, 0x9fbe76c9 ;  /* 0x9fbe76c9000c7882 */ /* 0x000fe20000000000 */
[----:B------:R-:W-:Y:S02]  /*8170*/  UMOV UR13, 0x3fad2f1a ;  /* 0x3fad2f1a000d7882 */ /* 0x000fe40000000000 */
[----:B------:R-:W-:-:S04]  /*8180*/  DMUL R8, R8, UR12 ;  /* 0x0000000c08087c28 */ /* 0x000fc80008000000 */
        /* <DEDUP_REMOVED lines=31> */
.L_x_269:
[----:B------:R-:W-:Y:S05]  /*8380*/  BSYNC.RECONVERGENT B0 ;  /* 0x0000000000007941 */ /* 0x000fea0003800200 */
.L_x_268:
[----:B------:R-:W-:Y:S01]  /*8390*/  UMOV UR12, 0xf1a9fbe7 ;  /* 0xf1a9fbe7000c7882 */ /* 0x000fe20000000000 */
[----:B------:R-:W-:Y:S01]  /*83a0*/  UMOV UR13, 0x3fd64dd2 ;  /* 0x3fd64dd2000d7882 */ /* 0x000fe20000000000 */
[----:B------:R-:W-:Y:S01]  /*83b0*/  BSSY.RECONVERGENT B0, `(.L_x_270) ;  /* 0x0000022000007945 */ /* 0x000fe20003800200 */
[----:B------:R-:W-:-:S08]  /*83c0*/  DMUL R104, R10, UR12 ;  /* 0x0000000c0a687c28 */ /* 0x000fd00008000000 */
        /* <DEDUP_REMOVED lines=25> */
[----:B------:R-:W-:-:S05]  /*8560*/  @!P1 SHF.R.S32.HI R103, RZ, 0x1, R103 ;  /* 0x00000001ff679819 */ /* 0x000fca0000011467 */
[----:B------:R-:W-:Y:S01]  /*8570*/  @!P1 IMAD.IADD R102, R102, 0x1, -R103 ;  /* 0x0000000166669824 */ /* 0x000fe200078e0a67 */
[----:B------:R-:W-:-:S04]  /*8580*/  @!P1 LEA R103, R103, R101, 0x14 ;  /* 0x0000006567679211 */ /* 0x000fc800078ea0ff */
[----:B------:R-:W-:Y:S01]  /*8590*/  @!P1 LEA R101, R102, 0x3ff00000, 0x14 ;  /* 0x3ff0000066659811 */ /* 0x000fe200078ea0ff */
[----:B------:R-:W-:Y:S01]  /*85a0*/  @!P1 IMAD.MOV.U32 R102, RZ, RZ, R100 ;  /* 0x000000ffff669224 */ /* 0x000fe200078e0064 */
[----:B------:R-:W-:-:S06]  /*85b0*/  @!P1 MOV R100, RZ ;  /* 0x000000ff00649202 */ /* 0x000fcc0000000f00 */
[----:B------:R-:W-:-:S11]  /*85c0*/  @!P1 DMUL R106, R102, R100 ;  /* 0x00000064666a9228 */ /* 0x000fd60000000000 */
.L_x_271:
[----:B------:R-:W-:Y:S05]  /*85d0*/  BSYNC.RECONVERGENT B0 ;  /* 0x0000000000007941 */ /* 0x000fea0003800200 */
.L_x_270:
[----:B------:R-:W-:Y:S01]  /*85e0*/  UMOV UR12, 0xcb923a2a ;  /* 0xcb923a2a000c7882 */ /* 0x000fe20000000000 */
[----:B------:R-:W-:Y:S01]  /*85f0*/  UMOV UR13, 0x3fcf487f ;  /* 0x3fcf487f000d7882 */ /* 0x000fe20000000000 */
[----:B------:R-:W-:Y:S01]  /*8600*/  DMUL R106, R106, 310000 ;  /* 0x4112ebc06a6a7828 */ /* 0x000fe20000000000 */
[----:B------:R-:W-:Y:S01]  /*8610*/  BSSY.RECONVERGENT B0, `(.L_x_272) ;  /* 0x0000025000007945 */ /* 0x000fe20003800200 */
[----:B------:R-:W-:Y:S01]  /*8620*/  DMUL R104, R10, UR12 ;  /* 0x0000000c0a687c28 */ /* 0x000fe20008000000 */
[----:B------:R-:W-:Y:S01]  /*8630*/  UMOV UR12, 0x9999999a ;  /* 0x9999999a000c7882 */ /* 0x000fe20000000000 */
[----:B------:R-:W-:-:S04]  /*8640*/  UMOV UR13, 0x40059999 ;  /* 0x40059999000d7882 */ /* 0x000fc80000000000 */
[----:B------:R-:W-:Y:S02]  /*8650*/  DFMA R4, R4, UR12, R106 ;  /* 0x0000000c04047c2b */ /* 0x000fe4000800006a */
        /* <DEDUP_REMOVED lines=32> */
.L_x_273:
[----:B------:R-:W-:Y:S05]  /*8860*/  BSYNC.RECONVERGENT B0 ;  /* 0x0000000000007941 */ /* 0x000fea0003800200 */
.L_x_272:
[----:B------:R-:W-:Y:S01]  /*8870*/  UMOV UR12, 0x1bef49cf ;  /* 0x1bef49cf000c7882 */ /* 0x000fe20000000000 */
[----:B------:R-:W-:Y:S01]  /*8880*/  UMOV UR13, 0x3fa67b5f ;  /* 0x3fa67b5f000d7882 */ /* 0x000fe20000000000 */
[----:B------:R-:W-:Y:S01]  /*8890*/  BSSY.RECONVERGENT B0, `(.L_x_274) ;  /* 0x0000021000007945 */ /* 0x000fe20003800200 */
[----:B------:R-:W-:-:S08]  /*88a0*/  DMUL R104, R10, -UR12 ;  /* 0x8000000c0a687c28 */ /* 0x000fd00008000000 */
        /* <DEDUP_REMOVED lines=31> */
.L_x_275:
[----:B------:R-:W-:Y:S05]  /*8aa0*/  BSYNC.RECONVERGENT B0 ;  /* 0x0000000000007941 */ /* 0x000fea0003800200 */
.L_x_274:
[----:B------:R-:W-:Y:S01]  /*8ab0*/  UMOV UR12, 0x51eb851f ;  /* 0x51eb851f000c7882 */ /* 0x000fe20000000000 */
[----:B------:R-:W-:Y:S01]  /*8ac0*/  UMOV UR13, 0x4053ceb8 ;  /* 0x4053ceb8000d7882 */ /* 0x000fe20000000000 */
[----:B------:R-:W-:Y:S01]  /*8ad0*/  BSSY.RECONVERGENT B0, `(.L_x_276) ;  /* 0x0000027000007945 */ /* 0x000fe20003800200 */
[----:B------:R-:W-:Y:S01]  /*8ae0*/  DADD R100, R10, UR12 ;  /* 0x0000000c0a647e29 */ /* 0x000fe20008000000 */
[----:B------:R-:W-:Y:S01]  /*8af0*/  UMOV UR12, 0x8b439581 ;  /* 0x8b439581000c7882 */ /* 0x000fe20000000000 */
[----:B------:R-:W-:-:S06]  /*8b00*/  UMOV UR13, 0x3fd3e76c ;  /* 0x3fd3e76c000d7882 */ /* 0x000fcc0000000000 */
[----:B------:R-:W-:Y:S01]  /*8b10*/  DMUL R100, R100, UR12 ;  /* 0x0000000c64647c28 */ /* 0x000fe20008000000 */
[----:B------:R-:W-:Y:S01]  /*8b20*/  UMOV UR12, 0xb28be17e ;  /* 0xb28be17e000c7882 */ /* 0x000fe20000000000 */
[----:B------:R-:W-:Y:S02]  /*8b30*/  UMOV UR13, 0x3edd245b ;  /* 0x3edd245b000d7882 */ /* 0x000fe40000000000 */
[----:B------:R-:W-:-:S04]  /*8b40*/  DMUL R106, R106, -UR12 ;  /* 0x8000000c6a6a7c28 */ /* 0x000fc80008000000 */
        /* <DEDUP_REMOVED lines=31> */
.L_x_277:
[----:B------:R-:W-:Y:S05]  /*8d40*/  BSYNC.RECONVERGENT B0 ;  /* 0x0000000000007941 */ /* 0x000fea0003800200 */
.L_x_276:
[----:B------:R-:W-:Y:S01]  /*8d50*/  DADD R86, R86, 1 ;  /* 0x3ff0000056567429 */ /* 0x000fe20000000000 */
[----:B------:R-:W-:Y:S01]  /*8d60*/  IMAD.MOV.U32 R6, RZ, RZ, 0x1 ;  /* 0x00000001ff067424 */ /* 0x000fe200078e00ff */
[----:B------:R-:W-:Y:S01]  /*8d70*/  UMOV UR12, 0xa3d70a4 ;  /* 0x0a3d70a4000c7882 */ /* 0x000fe20000000000 */
[----:B------:R-:W-:Y:S01]  /*8d80*/  UMOV UR13, 0x4042e3d7 ;  /* 0x4042e3d7000d7882 */ /* 0x000fe20000000000 */
[----:B------:R-:W-:Y:S01]  /*8d90*/  DFMA R106, R110, -25428, R106 ;  /* 0xc0d8d5006e6a782b */ /* 0x000fe2000000006a */
[----:B------:R0:W2:Y:S01]  /*8da0*/  F2F.F32.F64 R8, R8 ;  /* 0x0000000800087310 */ /* 0x0000a20000301000 */
[----:B------:R-:W-:Y:S07]  /*8db0*/  BSSY.RECONVERGENT B2, `(.L_x_278) ;  /* 0x0000014000027945 */ /* 0x000fee0003800200 */
[----:B------:R-:W3:Y:S02]  /*8dc0*/  MUFU.RCP64H R7, R87 ;  /* 0x0000005700077308 */ /* 0x000ee40000001800 */
[----:B---3--:R-:W-:-:S08]  /*8dd0*/  DFMA R12, -R86, R6, 1 ;  /* 0x3ff00000560c742b */ /* 0x008fd00000000106 */
[----:B------:R-:W-:-:S08]  /*8de0*/  DFMA R12, R12, R12, R12 ;  /* 0x0000000c0c0c722b */ /* 0x000fd0000000000c */
[----:B------:R-:W-:Y:S02]  /*8df0*/  DFMA R12, R6, R12, R6 ;  /* 0x0000000c060c722b */ /* 0x000fe40000000006 */
[----:B------:R-:W-:-:S06]  /*8e00*/  DADD R6, R10, UR12 ;  /* 0x0000000c0a067e29 */ /* 0x000fcc0008000000 */
[----:B------:R-:W-:Y:S02]  /*8e10*/  DFMA R14, -R86, R12, 1 ;  /* 0x3ff00000560e742b */ /* 0x000fe4000000010c */
[----:B------:R-:W-:-:S06]  /*8e20*/  DMUL R88, R106, R6 ;  /* 0x000000066a587228 */ /* 0x000fcc0000000000 */
[----:B------:R-:W-:-:S04]  /*8e30*/  DFMA R14, R12, R14, R12 ;  /* 0x0000000e0c0e722b */ /* 0x000fc8000000000c */
[----:B------:R-:W-:-:S04]  /*8e40*/  FSETP.GEU.AND P1, PT, |R89|, 6.5827683646048100446e-37, PT ;  /* 0x036000005900780b */ /* 0x000fc80003f2e200 */
[----:B------:R-:W-:-:S08]  /*8e50*/  DMUL R110, R88, R14 ;  /* 0x0000000e586e7228 */ /* 0x000fd00000000000 */
[----:B------:R-:W-:-:S08]  /*8e60*/  DFMA R6, -R86, R110, R88 ;  /* 0x0000006e5606722b */ /* 0x000fd00000000158 */
[----:B------:R-:W-:-:S10]  /*8e70*/  DFMA R110, R14, R6, R110 ;  /* 0x000000060e6e722b */ /* 0x000fd4000000006e */
[----:B------:R-:W-:-:S05]  /*8e80*/  FFMA R6, RZ, R87, R111 ;  /* 0x00000057ff067223 */ /* 0x000fca000000006f */
[----:B------:R-:W-:-:S13]  /*8e90*/  FSETP.GT.AND P0, PT, |R6|, 1.469367938527859385e-39, PT ;  /* 0x001000000600780b */ /* 0x000fda0003f04200 */
[----:B0-2---:R-:W-:Y:S05]  /*8ea0*/  @P0 BRA P1, `(.L_x_279) ;  /* 0x0000000000100947 */ /* 0x005fea0000800000 */
[----:B------:R-:W-:-:S07]  /*8eb0*/  MOV R102, 0x8ed0 ;  /* 0x00008ed000667802 */ /* 0x000fce0000000f00 */
[----:B-1----:R-:W-:Y:S05]  /*8ec0*/  CALL.REL.NOINC `($__internal_5_$__cuda_sm20_div_rn_f64_full) ;  /* 0x000000b000207944 */ /* 0x002fea0003c00000 */
[----:B------:R-:W-:Y:S01]  /*8ed0*/  MOV R110, R92 ;  /* 0x0000005c006e7202 */ /* 0x000fe20000000f00 */
[----:B------:R-:W-:-:S07]  /*8ee0*/  IMAD.MOV.U32 R111, RZ, RZ, R93 ;  /* 0x000000ffff6f7224 */ /* 0x000fce00078e005d */
.L_x_279:
[----:B------:R-:W-:Y:S05]  /*8ef0*/  BSYNC.RECONVERGENT B2 ;  /* 0x0000000000027941 */ /* 0x000fea0003800200 */
.L_x_278:
[----:B------:R-:W-:Y:S01]  /*8f00*/  UMOV UR12, 0x7fa1a0cf ;  /* 0x7fa1a0cf000c7882 */ /* 0x000fe20000000000 */
[----:B------:R-:W-:Y:S01]  /*8f10*/  UMOV UR13, 0x3f858b82 ;  /* 0x3f858b82000d7882 */ /* 0x000fe20000000000 */
[----:B------:R-:W-:Y:S01]  /*8f20*/  MOV R6, 0x652b82fe ;  /* 0x652b82fe00067802 */ /* 0x000fe20000000f00 */
[----:B------:R-:W-:Y:S01]  /*8f30*/  DMUL R104, R10, -UR12 ;  /* 0x8000000c0a687c28 */ /* 0x000fe20008000000 */
        /* <DEDUP_REMOVED lines=12> */
[----:B------:R-:W-:Y:S01]  /*9000*/  MOV R98, 0x55555511 ;  /* 0x5555551100627802 */ /* 0x000fe20000000f00 */
[----:B------:R-:W-:Y:S01]  /*9010*/  IMAD.MOV.U32 R99, RZ, RZ, 0x3fc55555 ;  /* 0x3fc55555ff637424 */ /* 0x000fe200078e00ff */
[----:B------:R-:W-:Y:S01]  /*9020*/  MOV R100, 0xb ;  /* 0x0000000b00647802 */ /* 0x000fe20000000f00 */
[----:B------:R-:W-:Y:S01]  /*9030*/  DADD R106, R12, -6.75539944105574400000e+15 ;  /* 0xc33800000c6a7429 */ /* 0x000fe20000000000 */
[----:B------:R-:W-:Y:S01]  /*9040*/  IMAD.MOV.U32 R101, RZ, RZ, 0x3fe00000 ;  /* 0x3fe00000ff657424 */ /* 0x000fe200078e00ff */
[----:B------:R-:W-:Y:S01]  /*9050*/  FSETP.GEU.AND P0, PT, |R105|, 4.1917929649353027344, PT ;  /* 0x4086232b6900780b */ /* 0x000fe20003f0e200 */
[----:B------:R-:W-:Y:S05]  /*9060*/  BSSY.RECONVERGENT B0, `(.L_x_280) ;  /* 0x0000027000007945 */ /* 0x000fea0003800200 */
[----:B------:R-:W-:-:S08]  /*9070*/  DFMA R18, R106, -R14, R104 ;  /* 0x8000000e6a12722b */ /* 0x000fd00000000068 */
[----:B------:R-:W-:Y:S01]  /*9080*/  DFMA R106, R106, -R16, R18 ;  /* 0x800000106a6a722b */ /* 0x000fe20000000012 */
[----:B------:R-:W-:Y:S01]  /*9090*/  MOV R18, 0x69ce2bdf ;  /* 0x69ce2bdf00127802 */ /* 0x000fe20000000f00 */
[----:B------:R-:W-:-:S06]  /*90a0*/  IMAD.MOV.U32 R19, RZ, RZ, 0x3e5ade15 ;  /* 0x3e5ade15ff137424 */ /* 0x000fcc00078e00ff */
[----:B------:R-:W-:-:S08]  /*90b0*/  DFMA R88, R106, R18, R20 ;  /* 0x000000126a58722b */ /* 0x000fd00000000014 */
[----:B------:R-:W-:Y:S01]  /*90c0*/  DFMA R90, R106, R88, R86 ;  /* 0x000000586a5a722b */ /* 0x000fe20000000056 */
[----:B------:R-:W-:Y:S01]  /*90d0*/  MOV R88, 0x7c89eb71 ;  /* 0x7c89eb7100587802 */ /* 0x000fe20000000f00 */
[----:B------:R-:W-:-:S06]  /*90e0*/  IMAD.MOV.U32 R89, RZ, RZ, 0x3efa0199 ;  /* 0x3efa0199ff597424 */ /* 0x000fcc00078e00ff */
        /* <DEDUP_REMOVED lines=30> */
.L_x_281:
[----:B------:R-:W-:Y:S05]  /*92d0*/  BSYNC.RECONVERGENT B0 ;  /* 0x0000000000007941 */ /* 0x000fea0003800200 */
.L_x_280:
[----:B------:R-:W-:Y:S01]  /*92e0*/  UMOV UR12, 0x851eb852 ;  /* 0x851eb852000c7882 */ /* 0x000fe20000000000 */
[----:B------:R-:W-:Y:S01]  /*92f0*/  UMOV UR13, 0x404411eb ;  /* 0x404411eb000d7882 */ /* 0x000fe20000000000 */
[----:B------:R-:W-:Y:S01]  /*9300*/  BSSY.RECONVERGENT B0, `(.L_x_282) ;  /* 0x0000025000007945 */ /* 0x000fe20003800200 */
[----:B------:R-:W-:Y:S01]  /*9310*/  DADD R10, R10, UR12 ;  /* 0x0000000c0a0a7e29 */ /* 0x000fe20008000000 */
[----:B------:R-:W-:Y:S01]  /*9320*/  UMOV UR12, 0x2eb1c433 ;  /* 0x2eb1c433000c7882 */ /* 0x000fe20000000000 */
[----:B------:R-:W-:-:S06]  /*9330*/  UMOV UR13, 0x3fc1a36e ;  /* 0x3fc1a36e000d7882 */ /* 0x000fcc0000000000 */
        /* <DEDUP_REMOVED lines=25> */
[----:B------:R-:W-:Y:S02]  /*94d0*/  @!P1 MOV R10, RZ ;  /* 0x000000ff000a9202 */ /* 0x000fe40000000f00 */
[----:B------:R-:W-:Y:S02]  /*94e0*/  @!P1 SHF.R.S32.HI R7, RZ, 0x1, R7 ;  /* 0x00000001ff079819 */ /* 0x000fe40000011407 */
[----:B------:R-:W-:-:S03]  /*94f0*/  FSEL R87, R13, RZ, P0 ;  /* 0x000000ff0d577208 */ /* 0x000fc60000000000 */
[----:B------:R-:W-:Y:S01]  /*9500*/  @!P1 IMAD.IADD R6, R6, 0x1, -R7 ;  /* 0x0000000106069824 */ /* 0x000fe200078e0a07 */
[----:B------:R-:W-:-:S04]  /*9510*/  @!P1 LEA R7, R7, R19, 0x14 ;  /* 0x0000001307079211 */ /* 0x000fc800078ea0ff */
[----:B------:R-:W-:Y:S01]  /*9520*/  @!P1 LEA R11, R6, 0x3ff00000, 0x14 ;  /* 0x3ff00000060b9811 */ /* 0x000fe200078ea0ff */
[----:B------:R-:W-:-:S06]  /*9530*/  @!P1 IMAD.MOV.U32 R6, RZ, RZ, R18 ;  /* 0x000000ffff069224 */ /* 0x000fcc00078e0012 */
[----:B------:R-:W-:-:S11]  /*9540*/  @!P1 DMUL R86, R6, R10 ;  /* 0x0000000a06569228 */ /* 0x000fd60000000000 */
.L_x_283:
[----:B------:R-:W-:Y:S05]  /*9550*/  BSYNC.RECONVERGENT B0 ;  /* 0x0000000000007941 */ /* 0x000fea0003800200 */
.L_x_282:
[----:B------:R-:W-:Y:S01]  /*9560*/  DADD R86, R86, 1 ;  /* 0x3ff0000056567429 */ /* 0x000fe20000000000 */
[----:B------:R-:W-:Y:S01]  /*9570*/  IMAD.MOV.U32 R6, RZ, RZ, 0x1 ;  /* 0x00000001ff067424 */ /* 0x000fe200078e00ff */
[----:B------:R-:W-:Y:S01]  /*9580*/  UMOV UR12, 0xdd052935 ;  /* 0xdd052935000c7882 */ /* 0x000fe20000000000 */
[----:B------:R-:W-:Y:S01]  /*9590*/  UMOV UR13, 0x3f98d25e ;  /* 0x3f98d25e000d7882 */ /* 0x000fe20000000000 */
[----:B------:R0:W2:Y:S01]  /*95a0*/  F2F.F32.F64 R20, R110 ;  /* 0x0000006e00147310 */ /* 0x0000a20000301000 */
[----:B------:R-:W-:Y:S01]  /*95b0*/  DMUL R88, R106, UR12 ;  /* 0x0000000c6a587c28 */ /* 0x000fe20008000000 */
[----:B------:R-:W-:Y:S06]  /*95c0*/  BSSY.RECONVERGENT B2, `(.L_x_284) ;  /* 0x0000010000027945 */ /* 0x000fec0003800200 */
[----:B------:R-:W3:Y:S03]  /*95d0*/  MUFU.RCP64H R7, R87 ;  /* 0x0000005700077308 */ /* 0x000ee60000001800 */
[----:B------:R-:W-:Y:S01]  /*95e0*/  FSETP.GEU.AND P1, PT, |R89|, 6.5827683646048100446e-37, PT ;  /* 0x036000005900780b */ /* 0x000fe20003f2e200 */
[----:B---3--:R-:W-:-:S08]  /*95f0*/  DFMA R10, -R86, R6, 1 ;  /* 0x3ff00000560a742b */ /* 0x008fd00000000106 */
        /* <DEDUP_REMOVED lines=12> */
.L_x_285:
[----:B------:R-:W-:Y:S05]  /*96c0*/  BSYNC.RECONVERGENT B2 ;  /* 0x0000000000027941 */ /* 0x000fea0003800200 */
.L_x_284:
[----:B------:R-:W-:Y:S01]  /*96d0*/  MOV R6, R92 ;  /* 0x0000005c00067202 */ /* 0x000fe20000000f00 */
[----:B------:R-:W-:-:S07]  /*96e0*/  IMAD.MOV.U32 R7, RZ, RZ, R93 ;  /* 0x000000ffff077224 */ /* 0x000fce00078e005d */
.L_x_263:
[----:B------:R-:W-:Y:S05]  /*96f0*/  BSYNC.RECONVERGENT B1 ;  /* 0x0000000000017941 */ /* 0x000fea0003800200 */
.L_x_249:
[----:B------:R-:W0:Y:S01]  /*9700*/  F2F.F32.F64 R5, R4 ;  /* 0x0000000400057310 */ /* 0x000e220000301000 */
[----:B------:R-:W-:Y:S07]  /*9710*/  BSSY.RECONVERGENT B0, `(.L_x_286) ;  /* 0x000000f000007945 */ /* 0x000fee0003800200 */
[----:B------:R2:W3:Y:S01]  /*9720*/  F2F.F32.F64 R11, R6 ;  /* 0x00000006000b7310 */ /* 0x0004e20000301000 */
[----:B0-----:R-:W-:-:S05]  /*9730*/  FADD R87, R5, R8 ;  /* 0x0000000805577221 */ /* 0x001fca0000000000 */
[----:B------:R-:W-:-:S04]  /*9740*/  IADD3 R8, PT, PT, R87, 0x1800000, RZ ;  /* 0x0180000057087810 */ /* 0x000fc80007ffe0ff */
[----:B------:R-:W-:-:S04]  /*9750*/  LOP3.LUT R8, R8, 0x7f800000, RZ, 0xc0, !PT ;  /* 0x7f80000008087812 */ /* 0x000fc800078ec0ff */
[----:B------:R-:W-:-:S13]  /*9760*/  ISETP.GT.U32.AND P0, PT, R8, 0x1ffffff, PT ;  /* 0x01ffffff0800780c */ /* 0x000fda0003f04070 */
[----:B--23--:R-:W-:Y:S05]  /*9770*/  @P0 BRA `(.L_x_287) ;  /* 0x0000000000100947 */ /* 0x00cfea0003800000 */
[----:B------:R-:W-:-:S07]  /*9780*/  MOV R92, 0x97a0 ;  /* 0x000097a0005c7802 */ /* 0x000fce0000000f00 */
[----:B-1----:R-:W-:Y:S05]  /*9790*/  CALL.REL.NOINC `($__internal_6_$__cuda_sm20_rcp_rn_f32_slowpath) ;  /* 0x000000ac00547944 */ /* 0x002fea0003c00000 */
[----:B------:R-:W-:Y:S01]  /*97a0*/  IMAD.MOV.U32 R21, RZ, RZ, R88 ;  /* 0x000000ffff157224 */ /* 0x000fe200078e0058 */
[----:B------:R-:W-:Y:S06]  /*97b0*/  BRA `(.L_x_288) ;  /* 0x0000000000107947 */ /* 0x000fec0003800000 */
.L_x_287:
[----:B------:R-:W0:Y:S02]  /*97c0*/  MUFU.RCP R21, R87 ;  /* 0x0000005700157308 */ /* 0x000e240000001000 */
[----:B0-----:R-:W-:-:S04]  /*97d0*/  FFMA R4, R87, R21, -1 ;  /* 0xbf80000057047423 */ /* 0x001fc80000000015 */
[----:B------:R-:W-:-:S04]  /*97e0*/  FADD.FTZ R4, -R4, -RZ ;  /* 0x800000ff04047221 */ /* 0x000fc80000010100 */
[----:B------:R-:W-:-:S07]  /*97f0*/  FFMA R21, R21, R4, R21 ;  /* 0x0000000415157223 */ /* 0x000fce0000000015 */
.L_x_288:
[----:B------:R-:W-:Y:S05]  /*9800*/  BSYNC.RECONVERGENT B0 ;  /* 0x0000000000007941 */ /* 0x000fea0003800200 */
.L_x_286:
[----:B------:R-:W0:Y:S01]  /*9810*/  MUFU.RCP64H R5, -7.5 ;  /* 0xc01e000000057908 */ /* 0x000e220000001800 */
[----:B------:R-:W-:Y:S02]  /*9820*/  HFMA2 R8, -RZ, RZ, 0, 0 ;  /* 0x00000000ff087431 */ /* 0x000fe400000001ff */
[----:B------:R-:W-:Y:S01]  /*9830*/  IMAD.MOV.U32 R9, RZ, RZ, 0x401e0000 ;  /* 0x401e0000ff097424 */ /* 0x000fe200078e00ff */
[----:B------:R-:W-:Y:S01]  /*9840*/  MOV R4, 0x1 ;  /* 0x0000000100047802 */ /* 0x000fe20000000f00 */
[----:B------:R-:W-:Y:S01]  /*9850*/  FADD R88, R2, 8 ;  /* 0x4100000002587421 */ /* 0x000fe20000000000 */
[----:B------:R-:W-:Y:S01]  /*9860*/  BSSY.RECONVERGENT B1, `(.L_x_289) ;  /* 0x0000013000017945 */ /* 0x000fe20003800200 */
[----:B------:R-:W-:-:S04]  /*9870*/  FADD R20, R11, R20 ;  /* 0x000000140b147221 */ /* 0x000fc80000000000 */
[----:B------:R-:W2:Y:S01]  /*9880*/  F2F.F64.F32 R88, R88 ;  /* 0x0000005800587310 */ /* 0x000ea20000201800 */
[----:B0-----:R-:W-:-:S08]  /*9890*/  DFMA R6, R4, R8, 1 ;  /* 0x3ff000000406742b */ /* 0x001fd00000000008 */
[----:B------:R-:W-:Y:S01]  /*98a0*/  DFMA R6, R6, R6, R6 ;  /* 0x000000060606722b */ /* 0x000fe20000000006 */
[----:B--2---:R-:W-:-:S07]  /*98b0*/  FSETP.GEU.AND P1, PT, |R89|, 6.5827683646048100446e-37, PT ;  /* 0x036000005900780b */ /* 0x004fce0003f2e200 */
[----:B------:R-:W-:-:S08]  /*98c0*/  DFMA R6, R4, R6, R4 ;  /* 0x000000060406722b */ /* 0x000fd00000000004 */
[----:B------:R-:W-:-:S08]  /*98d0*/  DFMA R4, R6, R8, 1 ;  /* 0x3ff000000604742b */ /* 0x000fd00000000008 */
[----:B------:R-:W-:-:S08]  /*98e0*/  DFMA R4, R6, R4, R6 ;  /* 0x000000040604722b */ /* 0x000fd00000000006 */
[----:B------:R-:W-:-:S08]  /*98f0*/  DMUL R92, R88, R4 ;  /* 0x00000004585c7228 */ /* 0x000fd00000000000 */
[----:B------:R-:W-:-:S08]  /*9900*/  DFMA R6, R92, 7.5, R88 ;  /* 0x401e00005c06782b */ /* 0x000fd00000000058 */
[----:B------:R-:W-:-:S10]  /*9910*/  DFMA R92, R4, R6, R92 ;  /* 0x00000006045c722b */ /* 0x000fd4000000005c */
[----:B------:R-:W-:-:S05]  /*9920*/  FFMA R4, RZ, -2.46875, R93 ;  /* 0xc01e0000ff047823 */ /* 0x000fca000000005d */
[----:B------:R-:W-:-:S13]  /*9930*/  FSETP.GT.AND P0, PT, |R4|, 1.469367938527859385e-39, PT ;  /* 0x001000000400780b */ /* 0x000fda0003f04200 */
[----:B------:R-:W-:Y:S05]  /*9940*/  @P0 BRA P1, `(.L_x_290) ;  /* 0x0000000000100947 */ /* 0x000fea0000800000 */
[----:B------:R-:W-:Y:S01]  /*9950*/  IMAD.MOV.U32 R86, RZ, RZ, RZ ;  /* 0x000000ffff567224 */ /* 0x000fe200078e00ff */
[----:B------:R-:W-:Y:S02]  /*9960*/  MOV R87, 0xc01e0000 ;  /* 0xc01e000000577802 */ /* 0x000fe40000000f00 */
[----:B------:R-:W-:-:S07]  /*9970*/  MOV R102, 0x9990 ;  /* 0x0000999000667802 */ /* 0x000fce0000000f00 */
[----:B-1----:R-:W-:Y:S05]  /*9980*/  CALL.REL.NOINC `($__internal_5_$__cuda_sm20_div_rn_f64_full) ;  /* 0x000000a400707944 */ /* 0x002fea0003c00000 */
.L_x_290:
[----:B------:R-:W-:Y:S05]  /*9990*/  BSYNC.RECONVERGENT B1 ;  /* 0x0000000000017941 */ /* 0x000fea0003800200 */
.L_x_289:
[----:B------:R-:W-:Y:S01]  /*99a0*/  IMAD.MOV.U32 R4, RZ, RZ, 0x652b82fe ;  /* 0x652b82feff047424 */ /* 0x000fe200078e00ff */
[----:B------:R-:W-:Y:S01]  /*99b0*/  MOV R5, 0x3ff71547 ;  /* 0x3ff7154700057802 */ /* 0x000fe20000000f00 */
        /* <DEDUP_REMOVED lines=57> */
.L_x_292:
[----:B------:R-:W-:Y:S05]  /*9d50*/  BSYNC.RECONVERGENT B0 ;  /* 0x0000000000007941 */ /* 0x000fea0003800200 */
.L_x_291:
[----:B------:R-:W-:Y:S01]  /*9d60*/  DADD R10, R6, 1 ;  /* 0x3ff00000060a7429 */ /* 0x000fe20000000000 */
[----:B------:R-:W-:Y:S05]  /*9d70*/  BSSY.RECONVERGENT B0, `(.L_x_293) ;  /* 0x0000012000007945 */ /* 0x000fea0003800200 */
        /* <DEDUP_REMOVED lines=14> */
[----:B-1----:R-:W-:Y:S05]  /*9e60*/  CALL.REL.NOINC `($__internal_4_$__cuda_sm20_dblrcp_rn_slowpath_v3) ;  /* 0x0000009c00947944 */ /* 0x002fea0003c00000 */
[----:B------:R-:W-:Y:S01]  /*9e70*/  IMAD.MOV.U32 R6, RZ, RZ, R18 ;  /* 0x000000ffff067224 */ /* 0x000fe200078e0012 */
[----:B------:R-:W-:-:S07]  /*9e80*/  MOV R7, R19 ;  /* 0x0000001300077202 */ /* 0x000fce0000000f00 */
.L_x_294:
[----:B------:R-:W-:Y:S05]  /*9e90*/  BSYNC.RECONVERGENT B0 ;  /* 0x0000000000007941 */ /* 0x000fea0003800200 */
.L_x_293:
[----:B------:R-:W-:Y:S02]  /*9ea0*/  HFMA2 R4, -RZ, RZ, 2.65625, 0 ;  /* 0x41500000ff047431 */ /* 0x000fe400000001ff */
[----:B------:R-:W-:Y:S01]  /*9eb0*/  IMAD.MOV.U32 R5, RZ, RZ, 0x3d9d89d9 ;  /* 0x3d9d89d9ff057424 */ /* 0x000fe200078e00ff */
[----:B------:R-:W0:Y:S01]  /*9ec0*/  FCHK P0, R3, -13 ;  /* 0xc150000003007902 */ /* 0x000e220000000000 */
[----:B------:R-:W-:Y:S02]  /*9ed0*/  BSSY.RECONVERGENT B2, `(.L_x_295) ;  /* 0x000000c000027945 */ /* 0x000fe40003800200 */
[----:B------:R-:W-:-:S05]  /*9ee0*/  FFMA R4, -R5, R4, 1 ;  /* 0x3f80000005047423 */ /* 0x000fca0000000104 */
[----:B------:R2:W3:Y:S01]  /*9ef0*/  F2F.F32.F64 R19, R6 ;  /* 0x0000000600137310 */ /* 0x0004e20000301000 */
[----:B------:R-:W-:-:S04]  /*9f00*/  FFMA R4, R4, -R5, -0.076923079788684844971 ;  /* 0xbd9d89d904047423 */ /* 0x000fc80000000805 */
[----:B------:R-:W-:-:S04]  /*9f10*/  FFMA R5, R3, R4, RZ ;  /* 0x0000000403057223 */ /* 0x000fc800000000ff */
[----:B------:R-:W-:-:S04]  /*9f20*/  FFMA R8, R5, 13, R3 ;  /* 0x4150000005087823 */ /* 0x000fc80000000003 */
[----:B------:R-:W-:Y:S01]  /*9f30*/  FFMA R110, R4, R8, R5 ;  /* 0x00000008046e7223 */ /* 0x000fe20000000005 */
[----:B0-2---:R-:W-:Y:S06]  /*9f40*/  @!P0 BRA `(.L_x_296) ;  /* 0x0000000000108947 */ /* 0x005fec0003800000 */
[----:B------:R-:W-:Y:S01]  /*9f50*/  IMAD.MOV.U32 R87, RZ, RZ, R3 ;  /* 0x000000ffff577224 */ /* 0x000fe200078e0003 */
[----:B------:R-:W-:Y:S02]  /*9f60*/  MOV R86, 0xc1500000 ;  /* 0xc150000000567802 */ /* 0x000fe40000000f00 */
[----:B------:R-:W-:-:S07]  /*9f70*/  MOV R89, 0x9f90 ;  /* 0x00009f9000597802 */ /* 0x000fce0000000f00 */
[----:B-1-3--:R-:W-:Y:S05]  /*9f80*/  CALL.REL.NOINC `($__internal_8_$__cuda_sm3x_div_rn_noftz_f32_slowpath) ;  /* 0x000000a800887944 */ /* 0x00afea0003c00000 */
.L_x_296:
[----:B------:R-:W-:Y:S05]  /*9f90*/  BSYNC.RECONVERGENT B2 ;  /* 0x0000000000027941 */ /* 0x000fea0003800200 */
.L_x_295:
[----:B------:R-:W-:Y:S01]  /*9fa0*/  IMAD.MOV.U32 R3, RZ, RZ, 0x3bbb989d ;  /* 0x3bbb989dff037424 */ /* 0x000fe200078e00ff */
[----:B------:R-:W-:Y:S01]  /*9fb0*/  MOV R4, 0x437c0000 ;  /* 0x437c000000047802 */ /* 0x000fe20000000f00 */
[----:B------:R-:W-:Y:S01]  /*9fc0*/  UMOV UR12, 0x66666666 ;  /* 0x66666666000c7882 */ /* 0x000fe20000000000 */
[----:B------:R-:W-:Y:S01]  /*9fd0*/  UMOV UR13, 0x3ff66666 ;  /* 0x3ff66666000d7882 */ /* 0x000fe20000000000 */
[----:B------:R-:W-:Y:S01]  /*9fe0*/  FFMA.SAT R3, R110, R3, 0.5 ;  /* 0x3f0000006e037423 */ /* 0x000fe20000002003 */
[----:B------:R-:W-:Y:S03]  /*9ff0*/  BSSY.RECONVERGENT B1, `(.L_x_297) ;  /* 0x000001a000017945 */ /* 0x000fe60003800200 */
[----:B------:R-:W-:Y:S01]  /*a000*/  FFMA.RM R3, R3, R4, 12582913 ;  /* 0x4b40000103037423 */ /* 0x000fe20000004004 */
[----:B------:R-:W-:-:S03]  /*a010*/  HFMA2 R4, -RZ, RZ, 0, 5.9604644775390625e-08 ;  /* 0x00000001ff047431 */ /* 0x000fc600000001ff */
[C---:B------:R-:W-:Y:S01]  /*a020*/  FADD R5, R3.reuse, -12583039 ;  /* 0xcb40007f03057421 */ /* 0x040fe20000000000 */
[----:B------:R-:W-:-:S03]  /*a030*/  IMAD.SHL.U32 R3, R3, 0x800000, RZ ;  /* 0x0080000003037824 */ /* 0x000fc600078e00ff */
[----:B------:R-:W-:-:S04]  /*a040*/  FFMA R5, R110, 1.4426950216293334961, -R5 ;  /* 0x3fb8aa3b6e057823 */ /* 0x000fc80000000805 */
[----:B------:R-:W-:-:S06]  /*a050*/  FFMA R110, R110, 1.925963033500011079e-08, R5 ;  /* 0x32a570606e6e7823 */ /* 0x000fcc0000000005 */
[----:B------:R-:W0:Y:S02]  /*a060*/  MUFU.EX2 R110, R110 ;  /* 0x0000006e006e7308 */ /* 0x000e240000000800 */
[----:B0-----:R-:W-:-:S06]  /*a070*/  FFMA R3, R3, R110, 1 ;  /* 0x3f80000003037423 */ /* 0x001fcc000000006e */
        /* <DEDUP_REMOVED lines=13> */
[----:B------:R-:W-:Y:S01]  /*a150*/  IMAD.MOV.U32 R88, RZ, RZ, 0x66666666 ;  /* 0x66666666ff587424 */ /* 0x000fe200078e00ff */
[----:B------:R-:W-:Y:S02]  /*a160*/  MOV R89, 0x3ff66666 ;  /* 0x3ff6666600597802 */ /* 0x000fe40000000f00 */
[----:B------:R-:W-:-:S07]  /*a170*/  MOV R102, 0xa190 ;  /* 0x0000a19000667802 */ /* 0x000fce0000000f00 */
[----:B-1-3--:R-:W-:Y:S05]  /*a180*/  CALL.REL.NOINC `($__internal_5_$__cuda_sm20_div_rn_f64_full) ;  /* 0x0000009c00707944 */ /* 0x00afea0003c00000 */
.L_x_298:
[----:B------:R-:W-:Y:S05]  /*a190*/  BSYNC.RECONVERGENT B1 ;  /* 0x0000000000017941 */ /* 0x000fea0003800200 */
.L_x_297:
[----:B------:R-:W-:Y:S01]  /*a1a0*/  MOV R4, 0x40a00000 ;  /* 0x40a0000000047802 */ /* 0x000fe20000000f00 */
[----:B------:R-:W-:Y:S01]  /*a1b0*/  FADD R87, R2, 5 ;  /* 0x40a0000002577421 */ /* 0x000fe20000000000 */
[----:B------:R-:W-:Y:S01]  /*a1c0*/  IMAD.MOV.U32 R3, RZ, RZ, 0x3e4ccccd ;  /* 0x3e4ccccdff037424 */ /* 0x000fe200078e00ff */
[----:B------:R-:W-:Y:S01]  /*a1d0*/  DADD R92, R92, 0.25 ;  /* 0x3fd000005c5c7429 */ /* 0x000fe20000000000 */
[----:B------:R-:W-:Y:S01]  /*a1e0*/  BSSY.RECONVERGENT B2, `(.L_x_299) ;  /* 0x000000c000027945 */ /* 0x000fe20003800200 */
[----:B------:R-:W0:Y:S01]  /*a1f0*/  FCHK P0, R87, 5 ;  /* 0x40a0000057007902 */ /* 0x000e220000000000 */
[----:B------:R-:W-:-:S04]  /*a200*/  FFMA R4, R3, -R4, 1 ;  /* 0x3f80000003047423 */ /* 0x000fc80000000804 */
[----:B------:R-:W-:-:S03]  /*a210*/  FFMA R3, R4, R3, 0.20000000298023223877 ;  /* 0x3e4ccccd04037423 */ /* 0x000fc60000000003 */
[----:B------:R2:W4:Y:S01]  /*a220*/  F2F.F32.F64 R18, R92 ;  /* 0x0000005c00127310 */ /* 0x0005220000301000 */
[----:B------:R-:W-:-:S04]  /*a230*/  FFMA R4, R3, R87, RZ ;  /* 0x0000005703047223 */ /* 0x000fc800000000ff */
[----:B------:R-:W-:-:S04]  /*a240*/  FFMA R5, R4, -5, R87 ;  /* 0xc0a0000004057823 */ /* 0x000fc80000000057 */
[----:B------:R-:W-:Y:S01]  /*a250*/  FFMA R110, R3, R5, R4 ;  /* 0x00000005036e7223 */ /* 0x000fe20000000004 */
[----:B0-2---:R-:W-:Y:S06]  /*a260*/  @!P0 BRA `(.L_x_300) ;  /* 0x00000000000c8947 */ /* 0x005fec0003800000 */
[----:B------:R-:W-:Y:S01]  /*a270*/  IMAD.MOV.U32 R86, RZ, RZ, 0x40a00000 ;  /* 0x40a00000ff567424 */ /* 0x000fe200078e00ff */
[----:B------:R-:W-:-:S07]  /*a280*/  MOV R89, 0xa2a0 ;  /* 0x0000a2a000597802 */ /* 0x000fce0000000f00 */
[----:B-1-34-:R-:W-:Y:S05]  /*a290*/  CALL.REL.NOINC `($__internal_8_$__cuda_sm3x_div_rn_noftz_f32_slowpath) ;  /* 0x000000a400c47944 */ /* 0x01afea0003c00000 */
.L_x_300:
[----:B------:R-:W-:Y:S05]  /*a2a0*/  BSYNC.RECONVERGENT B2 ;  /* 0x0000000000027941 */ /* 0x000fea0003800200 */
.L_x_299:
[----:B------:R-:W-:Y:S02]  /*a2b0*/  HFMA2 R3, -RZ, RZ, 0.96630859375, -0.0022525787353515625 ;  /* 0x3bbb989dff037431 */ /* 0x000fe400000001ff */
[----:B------:R-:W-:Y:S01]  /*a2c0*/  IMAD.MOV.U32 R4, RZ, RZ, 0x437c0000 ;  /* 0x437c0000ff047424 */ /* 0x000fe200078e00ff */
[----:B------:R-:W-:Y:S01]  /*a2d0*/  UMOV UR12, 0x66666666 ;  /* 0x66666666000c7882 */ /* 0x000fe20000000000 */
[----:B------:R-:W-:Y:S01]  /*a2e0*/  UMOV UR13, 0x3ff66666 ;  /* 0x3ff66666000d7882 */ /* 0x000fe20000000000 */
[----:B------:R-:W-:Y:S01]  /*a2f0*/  BSSY.RECONVERGENT B1, `(.L_x_301) ;  /* 0x000001b000017945 */ /* 0x000fe20003800200 */
[----:B------:R-:W-:-:S04]  /*a300*/  FFMA.SAT R3, R110, R3, 0.5 ;  /* 0x3f0000006e037423 */ /* 0x000fc80000002003 */
[----:B------:R-:W-:Y:S01]  /*a310*/  FFMA.RM R3, R3, R4, 12582913 ;  /* 0x4b40000103037423 */ /* 0x000fe20000004004 */
[----:B------:R-:W-:-:S03]  /*a320*/  IMAD.MOV.U32 R4, RZ, RZ, 0x1 ;  /* 0x00000001ff047424 */ /* 0x000fc600078e00ff */
[C---:B------:R-:W-:Y:S01]  /*a330*/  FADD R5, R3.reuse, -12583039 ;  /* 0xcb40007f03057421 */ /* 0x040fe20000000000 */
[----:B------:R-:W-:-:S03]  /*a340*/  SHF.L.U32 R3, R3, 0x17, RZ ;  /* 0x0000001703037819 */ /* 0x000fc600000006ff */
        /* <DEDUP_REMOVED lines=20> */
[----:B-1-34-:R-:W-:Y:S05]  /*a490*/  CALL.REL.NOINC `($__internal_5_$__cuda_sm20_div_rn_f64_full) ;  /* 0x0000009800ac7944 */ /* 0x01afea0003c00000 */
.L_x_302:
[----:B------:R-:W-:Y:S05]  /*a4a0*/  BSYNC.RECONVERGENT B1 ;  /* 0x0000000000017941 */ /* 0x000fea0003800200 */
.L_x_301:
[----:B------:R-:W-:Y:S01]  /*a4b0*/  MOV R4, 0x3d4ccccd ;  /* 0x3d4ccccd00047802 */ /* 0x000fe20000000f00 */
[----:B------:R-:W-:Y:S01]  /*a4c0*/  FADD R87, -R2, 50 ;  /* 0x4248000002577421 */ /* 0x000fe20000000100 */
[----:B------:R-:W-:Y:S01]  /*a4d0*/  IMAD.MOV.U32 R3, RZ, RZ, 0x41a00000 ;  /* 0x41a00000ff037424 */ /* 0x000fe200078e00ff */
[----:B------:R0:W2:Y:S01]  /*a4e0*/  F2F.F32.F64 R5, R92 ;  /* 0x0000005c00057310 */ /* 0x0000a20000301000 */
[----:B------:R-:W-:Y:S02]  /*a4f0*/  BSSY.RECONVERGENT B2, `(.L_x_303) ;  /* 0x000000b000027945 */ /* 0x000fe40003800200 */
[----:B------:R-:W-:-:S04]  /*a500*/  FFMA R3, R4, -R3, 1 ;  /* 0x3f80000004037423 */ /* 0x000fc80000000803 */
[----:B------:R-:W-:Y:S01]  /*a510*/  FFMA R4, R3, R4, 0.050000000745058059692 ;  /* 0x3d4ccccd03047423 */ /* 0x000fe20000000004 */
[----:B------:R-:W5:Y:S03]  /*a520*/  FCHK P0, R87, 20 ;  /* 0x41a0000057007902 */ /* 0x000f660000000000 */
[----:B------:R-:W-:-:S04]  /*a530*/  FFMA R3, R87, R4, RZ ;  /* 0x0000000457037223 */ /* 0x000fc800000000ff */
[----:B------:R-:W-:-:S04]  /*a540*/  FFMA R6, R3, -20, R87 ;  /* 0xc1a0000003067823 */ /* 0x000fc80000000057 */
[----:B------:R-:W-:Y:S01]  /*a550*/  FFMA R110, R4, R6, R3 ;  /* 0x00000006046e7223 */ /* 0x000fe20000000003 */
[----:B0-2--5:R-:W-:Y:S06]  /*a560*/  @!P0 BRA `(.L_x_304) ;  /* 0x00000000000c8947 */ /* 0x025fec0003800000 */
[----:B------:R-:W-:Y:S01]  /*a570*/  HFMA2 R86, -RZ, RZ, 2.8125, 0 ;  /* 0x41a00000ff567431 */ /* 0x000fe200000001ff */
[----:B------:R-:W-:-:S07]  /*a580*/  MOV R89, 0xa5a0 ;  /* 0x0000a5a000597802 */ /* 0x000fce0000000f00 */
[----:B-1-34-:R-:W-:Y:S05]  /*a590*/  CALL.REL.NOINC `($__internal_8_$__cuda_sm3x_div_rn_noftz_f32_slowpath) ;  /* 0x000000a400047944 */ /* 0x01afea0003c00000 */
.L_x_304:
[----:B------:R-:W-:Y:S05]  /*a5a0*/  BSYNC.RECONVERGENT B2 ;  /* 0x0000000000027941 */ /* 0x000fea0003800200 */
.L_x_303:
[----:B------:R-:W-:Y:S01]  /*a5b0*/  IMAD.MOV.U32 R3, RZ, RZ, 0x3bbb989d ;  /* 0x3bbb989dff037424 */ /* 0x000fe200078e00ff */
[----:B------:R-:W-:Y:S01]  /*a5c0*/  MOV R4, 0x437c0000 ;  /* 0x437c000000047802 */ /* 0x000fe20000000f00 */
[----:B------:R-:W-:Y:S02]  /*a5d0*/  BSSY.RECONVERGENT B0, `(.L_x_305) ;  /* 0x0000015000007945 */ /* 0x000fe40003800200 */
[----:B------:R-:W-:-:S04]  /*a5e0*/  FFMA.SAT R3, R110, R3, 0.5 ;  /* 0x3f0000006e037423 */ /* 0x000fc80000002003 */
[----:B------:R-:W-:-:S04]  /*a5f0*/  FFMA.RM R3, R3, R4, 12582913 ;  /* 0x4b40000103037423 */ /* 0x000fc80000004004 */
[C---:B------:R-:W-:Y:S01]  /*a600*/  FADD R7, R3.reuse, -12583039 ;  /* 0xcb40007f03077421 */ /* 0x040fe20000000000 */
[----:B------:R-:W-:-:S03]  /*a610*/  IMAD.SHL.U32 R3, R3, 0x800000, RZ ;  /* 0x0080000003037824 */ /* 0x000fc600078e00ff */
[----:B------:R-:W-:-:S04]  /*a620*/  FFMA R7, R110, 1.4426950216293334961, -R7 ;  /* 0x3fb8aa3b6e077823 */ /* 0x000fc80000000807 */
[----:B------:R-:W-:-:S04]  /*a630*/  FFMA R7, R110, 1.925963033500011079e-08, R7 ;  /* 0x32a570606e077823 */ /* 0x000fc80000000007 */
[----:B------:R-:W0:Y:S02]  /*a640*/  MUFU.EX2 R4, R7 ;  /* 0x0000000700047308 */ /* 0x000e240000000800 */
[----:B0-----:R-:W-:-:S05]  /*a650*/  FFMA R87, R3, R4, 1 ;  /* 0x3f80000003577423 */ /* 0x001fca0000000004 */
[----:B------:R-:W-:-:S04]  /*a660*/  IADD3 R3, PT, PT, R87, 0x1800000, RZ ;  /* 0x0180000057037810 */ /* 0x000fc80007ffe0ff */
[----:B------:R-:W-:-:S04]  /*a670*/  LOP3.LUT R3, R3, 0x7f800000, RZ, 0xc0, !PT ;  /* 0x7f80000003037812 */ /* 0x000fc800078ec0ff */
[----:B------:R-:W-:-:S13]  /*a680*/  ISETP.GT.U32.AND P0, PT, R3, 0x1ffffff, PT ;  /* 0x01ffffff0300780c */ /* 0x000fda0003f04070 */
[----:B------:R-:W-:Y:S05]  /*a690*/  @P0 BRA `(.L_x_306) ;  /* 0x0000000000100947 */ /* 0x000fea0003800000 */
[----:B------:R-:W-:-:S07]  /*a6a0*/  MOV R92, 0xa6c0 ;  /* 0x0000a6c0005c7802 */ /* 0x000fce0000000f00 */
[----:B-1-34-:R-:W-:Y:S05]  /*a6b0*/  CALL.REL.NOINC `($__internal_6_$__cuda_sm20_rcp_rn_f32_slowpath) ;  /* 0x0000009c008c7944 */ /* 0x01afea0003c00000 */
[----:B------:R-:W-:Y:S01]  /*a6c0*/  IMAD.MOV.U32 R7, RZ, RZ, R88 ;  /* 0x000000ffff077224 */ /* 0x000fe200078e0058 */
[----:B------:R-:W-:Y:S06]  /*a6d0*/  BRA `(.L_x_307) ;  /* 0x0000000000107947 */ /* 0x000fec0003800000 */
.L_x_306:
[----:B------:R-:W0:Y:S02]  /*a6e0*/  MUFU.RCP R7, R87 ;  /* 0x0000005700077308 */ /* 0x000e240000001000 */
[----:B0-----:R-:W-:-:S04]  /*a6f0*/  FFMA R3, R87, R7, -1 ;  /* 0xbf80000057037423 */ /* 0x001fc80000000007 */
[----:B------:R-:W-:-:S04]  /*a700*/  FADD.FTZ R4, -R3, -RZ ;  /* 0x800000ff03047221 */ /* 0x000fc80000010100 */
[----:B------:R-:W-:-:S07]  /*a710*/  FFMA R7, R7, R4, R7 ;  /* 0x0000000407077223 */ /* 0x000fce0000000007 */
.L_x_307:
[----:B------:R-:W-:Y:S05]  /*a720*/  BSYNC.RECONVERGENT B0 ;  /* 0x0000000000007941 */ /* 0x000fea0003800200 */
.L_x_305:
[----:B------:R-:W-:Y:S02]  /*a730*/  HFMA2 R9, -RZ, RZ, 1.517578125, 10.2890625 ;  /* 0x3e124925ff097431 */ /* 0x000fe400000001ff */
[----:B------:R-:W-:Y:S01]  /*a740*/  FADD R3, R2, 20 ;  /* 0x41a0000002037421 */ /* 0x000fe20000000000 */
[----:B------:R-:W-:Y:S01]  /*a750*/  IMAD.MOV.U32 R4, RZ, RZ, 0x40e00000 ;  /* 0x40e00000ff047424 */ /* 0x000fe200078e00ff */
[----:B------:R-:W-:Y:S01]  /*a760*/  BSSY.RECONVERGENT B2, `(.L_x_308) ;  /* 0x000000d000027945 */ /* 0x000fe20003800200 */
[----:B----4-:R-:W-:Y:S01]  /*a770*/  FFMA R18, R18, R5, R7 ;  /* 0x0000000512127223 */ /* 0x010fe20000000007 */
[----:B------:R-:W0:Y:S01]  /*a780*/  FCHK P0, R3, 7 ;  /* 0x40e0000003007902 */ /* 0x000e220000000000 */
[----:B------:R-:W-:-:S04]  /*a790*/  FFMA R4, R9, -R4, 1 ;  /* 0x3f80000009047423 */ /* 0x000fc80000000804 */
[----:B------:R-:W-:-:S04]  /*a7a0*/  FFMA R4, R4, R9, 0.14285714924335479736 ;  /* 0x3e12492504047423 */ /* 0x000fc80000000009 */
[----:B------:R-:W-:-:S04]  /*a7b0*/  FFMA R6, R3, R4, RZ ;  /* 0x0000000403067223 */ /* 0x000fc800000000ff */
[----:B------:R-:W-:-:S04]  /*a7c0*/  FFMA R9, R6, -7, R3 ;  /* 0xc0e0000006097823 */ /* 0x000fc80000000003 */
[----:B------:R-:W-:Y:S01]  /*a7d0*/  FFMA R110, R4, R9, R6 ;  /* 0x00000009046e7223 */ /* 0x000fe20000000006 */
[----:B0-----:R-:W-:Y:S06]  /*a7e0*/  @!P0 BRA `(.L_x_309) ;  /* 0x0000000000108947 */ /* 0x001fec0003800000 */
[----:B------:R-:W-:Y:S01]  /*a7f0*/  MOV R87, R3 ;  /* 0x0000000300577202 */ /* 0x000fe20000000f00 */
[----:B------:R-:W-:Y:S01]  /*a800*/  IMAD.MOV.U32 R86, RZ, RZ, 0x40e00000 ;  /* 0x40e00000ff567424 */ /* 0x000fe200078e00ff */
[----:B------:R-:W-:-:S07]  /*a810*/  MOV R89, 0xa830 ;  /* 0x0000a83000597802 */ /* 0x000fce0000000f00 */
[----:B-1-3--:R-:W-:Y:S05]  /*a820*/  CALL.REL.NOINC `($__internal_8_$__cuda_sm3x_div_rn_noftz_f32_slowpath) ;  /* 0x000000a000607944 */ /* 0x00afea0003c00000 */
.L_x_309:
[----:B------:R-:W-:Y:S05]  /*a830*/  BSYNC.RECONVERGENT B2 ;  /* 0x0000000000027941 */ /* 0x000fea0003800200 */
.L_x_308:
[----:B------:R-:W-:Y:S01]  /*a840*/  MOV R5, 0x3bbb989d ;  /* 0x3bbb989d00057802 */ /* 0x000fe20000000f00 */
[----:B------:R-:W-:Y:S01]  /*a850*/  IMAD.MOV.U32 R7, RZ, RZ, 0x437c0000 ;  /* 0x437c0000ff077424 */ /* 0x000fe200078e00ff */
[----:B------:R-:W-:Y:S01]  /*a860*/  BSSY.RECONVERGENT B0, `(.L_x_310) ;  /* 0x0000010000007945 */ /* 0x000fe20003800200 */
[----:B------:R-:W-:Y:S02]  /*a870*/  MOV R125, 0x40000000 ;  /* 0x40000000007d7802 */ /* 0x000fe40000000f00 */
[----:B------:R-:W-:Y:S01]  /*a880*/  FFMA.SAT R4, R110, R5, 0.5 ;  /* 0x3f0000006e047423 */ /* 0x000fe20000002005 */
[----:B------:R-:W-:-:S03]  /*a890*/  MOV R124, 0xa960 ;  /* 0x0000a960007c7802 */ /* 0x000fc60000000f00 */
[----:B------:R-:W-:Y:S01]  /*a8a0*/  FFMA.RM R5, R4, R7, 12582913 ;  /* 0x4b40000104057423 */ /* 0x000fe20000004007 */
[----:B------:R-:W-:-:S03]  /*a8b0*/  FADD R4, R2, 27 ;  /* 0x41d8000002047421 */ /* 0x000fc60000000000 */
[C---:B------:R-:W-:Y:S01]  /*a8c0*/  FADD R9, R5.reuse, -12583039 ;  /* 0xcb40007f05097421 */ /* 0x040fe20000000000 */
[----:B------:R-:W0:Y:S01]  /*a8d0*/  F2F.F64.F32 R6, R4 ;  /* 0x0000000400067310 */ /* 0x000e220000201800 */
[----:B------:R-:W-:Y:S02]  /*a8e0*/  SHF.L.U32 R17, R5, 0x17, RZ ;  /* 0x0000001705117819 */ /* 0x000fe400000006ff */
[----:B------:R-:W-:-:S04]  /*a8f0*/  FFMA R9, R110, 1.4426950216293334961, -R9 ;  /* 0x3fb8aa3b6e097823 */ /* 0x000fc80000000809 */
[----:B------:R-:W-:-:S04]  /*a900*/  FFMA R9, R110, 1.925963033500011079e-08, R9 ;  /* 0x32a570606e097823 */ /* 0x000fc80000000009 */
[----:B------:R-:W2:Y:S01]  /*a910*/  MUFU.EX2 R8, R9 ;  /* 0x0000000900087308 */ /* 0x000ea20000000800 */
[----:B0-----:R-:W-:-:S10]  /*a920*/  DADD R88, -RZ, |R6| ;  /* 0x00000000ff587229 */ /* 0x001fd40000000506 */
[----:B------:R-:W-:Y:S02]  /*a930*/  IMAD.MOV.U32 R127, RZ, RZ, R89 ;  /* 0x000000ffff7f7224 */ /* 0x000fe400078e0059 */
[----:B--2---:R-:W-:-:S07]  /*a940*/  FFMA R17, R17, R8, 1 ;  /* 0x3f80000011117423 */ /* 0x004fce0000000008 */
[----:B-1-3--:R-:W-:Y:S05]  /*a950*/  CALL.REL.NOINC `($_Z12computeStatePfS_ifS_iS_ii$__internal_accurate_pow) ;  /* 0x000000a400b47944 */ /* 0x00afea0003c00000 */
[----:B------:R-:W-:Y:S05]  /*a960*/  BSYNC.RECONVERGENT B0 ;  /* 0x0000000000007941 */ /* 0x000fea0003800200 */
.L_x_310:
[----:B------:R-:W0:Y:S01]  /*a970*/  MUFU.RCP64H R11, -225 ;  /* 0xc06c2000000b7908 */ /* 0x000e220000001800 */
[----:B------:R-:W-:Y:S02]  /*a980*/  HFMA2 R15, -RZ, RZ, 2.2109375, 0.0078125 ;  /* 0x406c2000ff0f7431 */ /* 0x000fe400000001ff */
[----:B------:R-:W-:Y:S01]  /*a990*/  IMAD.MOV.U32 R14, RZ, RZ, 0x0 ;  /* 0x00000000ff0e7424 */ /* 0x000fe200078e00ff */
[----:B------:R-:W-:Y:S01]  /*a9a0*/  FSETP.NEU.AND P0, PT, R4, RZ, PT ;  /* 0x000000ff0400720b */ /* 0x000fe20003f0d000 */
[----:B------:R-:W-:Y:S01]  /*a9b0*/  IMAD.MOV.U32 R10, RZ, RZ, 0x1 ;  /* 0x00000001ff0a7424 */ /* 0x000fe200078e00ff */
[----:B------:R-:W-:Y:S02]  /*a9c0*/  BSSY.RECONVERGENT B0, `(.L_x_311) ;  /* 0x0000012000007945 */ /* 0x000fe40003800200 */
[----:B------:R-:W-:Y:S02]  /*a9d0*/  FSEL R88, R86, RZ, P0 ;  /* 0x000000ff56587208 */ /* 0x000fe40000000000 */
[----:B------:R-:W-:Y:S01]  /*a9e0*/  FSEL R89, R87, RZ, P0 ;  /* 0x000000ff57597208 */ /* 0x000fe20000000000 */
[----:B0-----:R-:W-:-:S08]  /*a9f0*/  DFMA R8, R10, R14, 1 ;  /* 0x3ff000000a08742b */ /* 0x001fd0000000000e */
[----:B------:R-:W-:Y:S02]  /*aa00*/  DFMA R12, R8, R8, R8 ;  /* 0x00000008080c722b */ /* 0x000fe40000000008 */
[----:B------:R-:W-:-:S06]  /*aa10*/  DADD R8, R6, 2 ;  /* 0x4000000006087429 */ /* 0x000fcc0000000000 */
[----:B------:R-:W-:-:S04]  /*aa20*/  DFMA R12, R10, R12, R10 ;  /* 0x0000000c0a0c722b */ /* 0x000fc8000000000a */
[----:B------:R-:W-:-:S04]  /*aa30*/  LOP3.LUT R8, R9, 0x7ff00000, RZ, 0xc0, !PT ;  /* 0x7ff0000009087812 */ /* 0x000fc800078ec0ff */
[----:B------:R-:W-:Y:S01]  /*aa40*/  ISETP.NE.AND P1, PT, R8, 0x7ff00000, PT ;  /* 0x7ff000000800780c */ /* 0x000fe20003f25270 */
[----:B------:R-:W-:-:S08]  /*aa50*/  DFMA R10, R12, R14, 1 ;  /* 0x3ff000000c0a742b */ /* 0x000fd0000000000e */
[----:B------:R-:W-:-:S04]  /*aa60*/  DFMA R10, R12, R10, R12 ;  /* 0x0000000a0c0a722b */ /* 0x000fc8000000000c */
[----:B------:R-:W-:Y:S07]  /*aa70*/  @P1 BRA `(.L_x_312) ;  /* 0x0000000000181947 */ /* 0x000fee0003800000 */
[----:B------:R-:W-:-:S13]  /*aa80*/  FSETP.NAN.AND P0, PT, R4, R4, PT ;  /* 0x000000040400720b */ /* 0x000fda0003f08000 */
[----:B------:R-:W-:Y:S01]  /*aa90*/  @P0 DADD R88, R6, 2 ;  /* 0x4000000006580429 */ /* 0x000fe20000000000 */
[----:B------:R-:W-:Y:S10]  /*aaa0*/  @P0 BRA `(.L_x_312) ;  /* 0x00000000000c0947 */ /* 0x000ff40003800000 */
[----:B------:R-:W-:-:S14]  /*aab0*/  DSETP.NEU.AND P0, PT, |R6|, +INF , PT ;  /* 0x7ff000000600742a */ /* 0x000fdc0003f0d200 */
[----:B------:R-:W-:Y:S01]  /*aac0*/  @!P0 MOV R88, 0x0 ;  /* 0x0000000000588802 */ /* 0x000fe20000000f00 */
[----:B------:R-:W-:-:S07]  /*aad0*/  @!P0 IMAD.MOV.U32 R89, RZ, RZ, 0x7ff00000 ;  /* 0x7ff00000ff598424 */ /* 0x000fce00078e00ff */
.L_x_312:
[----:B------:R-:W-:Y:S05]  /*aae0*/  BSYNC.RECONVERGENT B0 ;  /* 0x0000000000007941 */ /* 0x000fea0003800200 */
.L_x_311:
[----:B------:R-:W-:Y:S01]  /*aaf0*/  DMUL R92, R10, R88 ;  /* 0x000000580a5c7228 */ /* 0x000fe20000000000 */
[----:B------:R-:W-:Y:S01]  /*ab00*/  FSETP.GEU.AND P1, PT, |R89|, 6.5827683646048100446e-37, PT ;  /* 0x036000005900780b */ /* 0x000fe20003f2e200 */
[----:B------:R-:W-:Y:S01]  /*ab10*/  BSSY.RECONVERGENT B1, `(.L_x_313) ;  /* 0x000000b000017945 */ /* 0x000fe20003800200 */
[----:B------:R-:W-:-:S05]  /*ab20*/  FSETP.NEU.AND P4, PT, R4, 1, PT ;  /* 0x3f8000000400780b */ /* 0x000fca0003f8d000 */
[----:B------:R-:W-:-:S08]  /*ab30*/  DFMA R6, R92, 225, R88 ;  /* 0x406c20005c06782b */ /* 0x000fd00000000058 */
[----:B------:R-:W-:-:S10]  /*ab40*/  DFMA R92, R10, R6, R92 ;  /* 0x000000060a5c722b */ /* 0x000fd4000000005c */
[----:B------:R-:W-:-:S05]  /*ab50*/  FFMA R5, RZ, -3.689453125, R93 ;  /* 0xc06c2000ff057823 */ /* 0x000fca000000005d */
[----:B------:R-:W-:-:S13]  /*ab60*/  FSETP.GT.AND P0, PT, |R5|, 1.469367938527859385e-39, PT ;  /* 0x001000000500780b */ /* 0x000fda0003f04200 */
[----:B------:R-:W-:Y:S05]  /*ab70*/  @P0 BRA P1, `(.L_x_314) ;  /* 0x0000000000100947 */ /* 0x000fea0000800000 */
[----:B------:R-:W-:Y:S01]  /*ab80*/  MOV R86, RZ ;  /* 0x000000ff00567202 */ /* 0x000fe20000000f00 */
[----:B------:R-:W-:Y:S01]  /*ab90*/  IMAD.MOV.U32 R87, RZ, RZ, -0x3f93e000 ;  /* 0xc06c2000ff577424 */ /* 0x000fe200078e00ff */
[----:B------:R-:W-:-:S07]  /*aba0*/  MOV R102, 0xabc0 ;  /* 0x0000abc000667802 */ /* 0x000fce0000000f00 */
[----:B------:R-:W-:Y:S05]  /*abb0*/  CALL.REL.NOINC `($__internal_5_$__cuda_sm20_div_rn_f64_full) ;  /* 0x0000009000e47944 */ /* 0x000fea0003c00000 */
.L_x_314:
[----:B------:R-:W-:Y:S05]  /*abc0*/  BSYNC.RECONVERGENT B1 ;  /* 0x0000000000017941 */ /* 0x000fea0003800200 */
.L_x_313:
[----:B------:R-:W-:Y:S01]  /*abd0*/  FSEL R4, R92, 2.51076399093778328056e+34, P4 ;  /* 0x789abcdf5c047808 */ /* 0x000fe20002000000 */
[----:B------:R-:W-:Y:S01]  /*abe0*/  IMAD.MOV.U32 R7, RZ, RZ, 0x3ff71547 ;  /* 0x3ff71547ff077424 */ /* 0x000fe200078e00ff */
[----:B------:R-:W-:Y:S01]  /*abf0*/  FSEL R5, R93, -0.94611108303070068359, P4 ;  /* 0xbf7234565d057808 */ /* 0x000fe20002000000 */
[----:B------:R-:W-:Y:S01]  /*ac00*/  UMOV UR12, 0xfefa39ef ;  /* 0xfefa39ef000c7882 */ /* 0x000fe20000000000 */
[----:B------:R-:W-:Y:S01]  /*ac10*/  MOV R6, 0x652b82fe ;  /* 0x652b82fe00067802 */ /* 0x000fe20000000f00 */
[----:B------:R-:W-:Y:S01]  /*ac20*/  UMOV UR13, 0x3fe62e42 ;  /* 0x3fe62e42000d7882 */ /* 0x000fe20000000000 */
[----:B------:R-:W-:Y:S01]  /*ac30*/  FADD R87, -R2, 13 ;  /* 0x4150000002577421 */ /* 0x000fe20000000100 */
[----:B------:R-:W-:Y:S01]  /*ac40*/  FSETP.GEU.AND P1, PT, |R5|, 4.1917929649353027344, PT ;  /* 0x4086232b0500780b */ /* 0x000fe20003f2e200 */
[----:B------:R-:W-:Y:S01]  /*ac50*/  IMAD.MOV.U32 R12, RZ, RZ, 0x41200000 ;  /* 0x41200000ff0c7424 */ /* 0x000fe200078e00ff */
[----:B------:R-:W-:Y:S01]  /*ac60*/  MOV R13, 0x3dcccccd ;  /* 0x3dcccccd000d7802 */ /* 0x000fe20000000f00 */
[----:B------:R-:W-:Y:S01]  /*ac70*/  DFMA R6, R4, R6, 6.75539944105574400000e+15 ;  /* 0x433800000406742b */ /* 0x000fe20000000006 */
[----:B------:R0:W1:Y:S01]  /*ac80*/  FCHK P0, R87, 10 ;  /* 0x4120000057007902 */ /* 0x0000620000000000 */
[----:B------:R-:W-:Y:S02]  /*ac90*/  BSSY.RECONVERGENT B0, `(.L_x_315) ;  /* 0x0000036000007945 */ /* 0x000fe40003800200 */
[----:B------:R-:W-:-:S04]  /*aca0*/  FFMA R12, R13, -R12, 1 ;  /* 0x3f8000000d0c7423 */ /* 0x000fc8000000080c */
        /* <DEDUP_REMOVED lines=43> */
[C---:B------:R-:W-:Y:S02]  /*af60*/  @!P2 LEA.HI R7, R6.reuse, R6, RZ, 0x1 ;  /* 0x000000060607a211 */ /* 0x040fe400078f08ff */
[----:B------:R-:W-:Y:S02]  /*af70*/  @!P2 MOV R4, R10 ;  /* 0x0000000a0004a202 */ /* 0x000fe40000000f00 */
[----:B------:R-:W-:Y:S02]  /*af80*/  @!P2 SHF.R.S32.HI R7, RZ, 0x1, R7 ;  /* 0x00000001ff07a819 */ /* 0x000fe40000011407 */
[----:B------:R-:W-:Y:S02]  /*af90*/  FSEL R9, R9, RZ, P1 ;  /* 0x000000ff09097208 */ /* 0x000fe40000800000 */
[----:B------:R-:W-:Y:S01]  /*afa0*/  @!P2 IADD3 R6, PT, PT, R6, -R7, RZ ;  /* 0x800000070606a210 */ /* 0x000fe20007ffe0ff */
[----:B------:R-:W-:-:S03]  /*afb0*/  @!P2 IMAD R5, R7, 0x100000, R11 ;  /* 0x001000000705a824 */ /* 0x000fc600078e020b */
[----:B------:R-:W-:Y:S01]  /*afc0*/  @!P2 LEA R7, R6, 0x3ff00000, 0x14 ;  /* 0x3ff000000607a811 */ /* 0x000fe200078ea0ff */
[----:B------:R-:W-:-:S06]  /*afd0*/  @!P2 IMAD.MOV.U32 R6, RZ, RZ, RZ ;  /* 0x000000ffff06a224 */ /* 0x000fcc00078e00ff */
[----:B------:R-:W-:-:S11]  /*afe0*/  @!P2 DMUL R8, R4, R6 ;  /* 0x000000060408a228 */ /* 0x000fd60000000000 */
.L_x_316:
[----:B------:R-:W-:Y:S05]  /*aff0*/  BSYNC.RECONVERGENT B0 ;  /* 0x0000000000007941 */ /* 0x000fea0003800200 */
.L_x_315:
[----:B------:R-:W-:Y:S01]  /*b000*/  DMUL R8, R8, 1102.5 ;  /* 0x40913a0008087828 */ /* 0x000fe20000000000 */
[----:B------:R-:W-:Y:S01]  /*b010*/  FFMA R12, R12, R13, 0.10000000149011611938 ;  /* 0x3dcccccd0c0c7423 */ /* 0x000fe2000000000d */
[----:B------:R-:W-:Y:S03]  /*b020*/  BSSY.RECONVERGENT B2, `(.L_x_317) ;  /* 0x0000009000027945 */ /* 0x000fe60003800200 */
[----:B------:R-:W-:Y:S01]  /*b030*/  FFMA R4, R87, R12, RZ ;  /* 0x0000000c57047223 */ /* 0x000fe200000000ff */
[----:B------:R0:W1:Y:S03]  /*b040*/  F2F.F32.F64 R7, R8 ;  /* 0x0000000800077310 */ /* 0x0000660000301000 */
[----:B------:R-:W-:-:S04]  /*b050*/  FFMA R5, R4, -10, R87 ;  /* 0xc120000004057823 */ /* 0x000fc80000000057 */
[----:B------:R-:W-:Y:S01]  /*b060*/  FFMA R110, R12, R5, R4 ;  /* 0x000000050c6e7223 */ /* 0x000fe20000000004 */
[----:B------:R-:W-:Y:S06]  /*b070*/  @!P0 BRA `(.L_x_318) ;  /* 0x00000000000c8947 */ /* 0x000fec0003800000 */
[----:B------:R-:W-:Y:S02]  /*b080*/  MOV R86, 0x41200000 ;  /* 0x4120000000567802 */ /* 0x000fe40000000f00 */
[----:B------:R-:W-:-:S07]  /*b090*/  MOV R89, 0xb0b0 ;  /* 0x0000b0b000597802 */ /* 0x000fce0000000f00 */
[----:B01----:R-:W-:Y:S05]  /*b0a0*/  CALL.REL.NOINC `($__internal_8_$__cuda_sm3x_div_rn_noftz_f32_slowpath) ;  /* 0x0000009800407944 */ /* 0x003fea0003c00000 */
.L_x_318:
[----:B------:R-:W-:Y:S05]  /*b0b0*/  BSYNC.RECONVERGENT B2 ;  /* 0x0000000000027941 */ /* 0x000fea0003800200 */
.L_x_317:
[----:B------:R-:W-:Y:S01]  /*b0c0*/  IMAD.MOV.U32 R5, RZ, RZ, 0x3bbb989d ;  /* 0x3bbb989dff057424 */ /* 0x000fe200078e00ff */
[----:B0-----:R-:W-:Y:S01]  /*b0d0*/  MOV R9, 0x437c0000 ;  /* 0x437c000000097802 */ /* 0x001fe20000000f00 */
[----:B------:R-:W-:Y:S01]  /*b0e0*/  UMOV UR5, 0x43480000 ;  /* 0x4348000000057882 */ /* 0x000fe20000000000 */
[----:B------:R-:W-:Y:S01]  /*b0f0*/  BSSY.RECONVERGENT B2, `(.L_x_319) ;  /* 0x0000016000027945 */ /* 0x000fe20003800200 */
[----:B------:R-:W-:Y:S01]  /*b100*/  FFMA.SAT R4, R110, R5, 0.5 ;  /* 0x3f0000006e047423 */ /* 0x000fe20000002005 */
[----:B------:R-:W-:-:S03]  /*b110*/  MOV R11, UR5 ;  /* 0x00000005000b7c02 */ /* 0x000fc60008000f00 */
[----:B------:R-:W-:-:S04]  /*b120*/  FFMA.RM R4, R4, R9, 12582913 ;  /* 0x4b40000104047423 */ /* 0x000fc80000004009 */
[C---:B------:R-:W-:Y:S01]  /*b130*/  FADD R5, R4.reuse, -12583039 ;  /* 0xcb40007f04057421 */ /* 0x040fe20000000000 */
[----:B------:R-:W-:-:S03]  /*b140*/  IMAD.SHL.U32 R4, R4, 0x800000, RZ ;  /* 0x0080000004047824 */ /* 0x000fc600078e00ff */
[----:B------:R-:W-:-:S04]  /*b150*/  FFMA R5, R110, 1.4426950216293334961, -R5 ;  /* 0x3fb8aa3b6e057823 */ /* 0x000fc80000000805 */
[----:B------:R-:W-:-:S06]  /*b160*/  FFMA R5, R110, 1.925963033500011079e-08, R5 ;  /* 0x32a570606e057823 */ /* 0x000fcc0000000005 */
[----:B------:R-:W0:Y:S02]  /*b170*/  MUFU.EX2 R5, R5 ;  /* 0x0000000500057308 */ /* 0x000e240000000800 */
[----:B0-----:R-:W-:-:S06]  /*b180*/  FFMA R86, R4, R5, 1 ;  /* 0x3f80000004567423 */ /* 0x001fcc0000000005 */
[----:B------:R-:W0:Y:S08]  /*b190*/  MUFU.RCP R4, R86 ;  /* 0x0000005600047308 */ /* 0x000e300000001000 */
[----:B------:R-:W2:Y:S01]  /*b1a0*/  FCHK P0, R11, R86 ;  /* 0x000000560b007302 */ /* 0x000ea20000000000 */
[----:B0-----:R-:W-:-:S04]  /*b1b0*/  FFMA R9, -R86, R4, 1 ;  /* 0x3f80000056097423 */ /* 0x001fc80000000104 */
[----:B------:R-:W-:-:S04]  /*b1c0*/  FFMA R4, R4, R9, R4 ;  /* 0x0000000904047223 */ /* 0x000fc80000000004 */
[----:B------:R-:W-:-:S04]  /*b1d0*/  FFMA R9, R4, 200, RZ ;  /* 0x4348000004097823 */ /* 0x000fc800000000ff */
[----:B------:R-:W-:-:S04]  /*b1e0*/  FFMA R8, -R86, R9, 200 ;  /* 0x4348000056087423 */ /* 0x000fc80000000109 */
[----:B------:R-:W-:Y:S01]  /*b1f0*/  FFMA R8, R4, R8, R9 ;  /* 0x0000000804087223 */ /* 0x000fe20000000009 */
[----:B--2---:R-:W-:Y:S06]  /*b200*/  @!P0 BRA `(.L_x_320) ;  /* 0x0000000000108947 */ /* 0x004fec0003800000 */
[----:B------:R-:W-:Y:S01]  /*b210*/  IMAD.MOV.U32 R87, RZ, RZ, 0x43480000 ;  /* 0x43480000ff577424 */ /* 0x000fe200078e00ff */
[----:B------:R-:W-:-:S07]  /*b220*/  MOV R89, 0xb240 ;  /* 0x0000b24000597802 */ /* 0x000fce0000000f00 */
[----:B-1----:R-:W-:Y:S05]  /*b230*/  CALL.REL.NOINC `($__internal_8_$__cuda_sm3x_div_rn_noftz_f32_slowpath) ;  /* 0x0000009400dc7944 */ /* 0x002fea0003c00000 */
[----:B------:R-:W-:-:S07]  /*b240*/  MOV R8, R110 ;  /* 0x0000006e00087202 */ /* 0x000fce0000000f00 */
.L_x_320:
[----:B------:R-:W-:Y:S05]  /*b250*/  BSYNC.RECONVERGENT B2 ;  /* 0x0000000000027941 */ /* 0x000fea0003800200 */
.L_x_319:
[----:B------:R-:W-:Y:S02]  /*b260*/  HFMA2 R5, -RZ, RZ, 1.44921875, -19.203125 ;  /* 0x3dcccccdff057431 */ /* 0x000fe400000001ff */
[----:B------:R-:W-:Y:S01]  /*b270*/  IMAD.MOV.U32 R4, RZ, RZ, 0x41200000 ;  /* 0x41200000ff047424 */ /* 0x000fe200078e00ff */
[----:B------:R-:W-:Y:S03]  /*b280*/  BSSY.RECONVERGENT B2, `(.L_x_321) ;  /* 0x000000d000027945 */ /* 0x000fe60003800200 */
[----:B------:R-:W-:Y:S01]  /*b290*/  FFMA R6, R5, -R4, 1 ;  /* 0x3f80000005067423 */ /* 0x000fe20000000804 */
[----:B------:R-:W-:-:S03]  /*b2a0*/  FADD R4, R2, 30 ;  /* 0x41f0000002047421 */ /* 0x000fc60000000000 */
[----:B------:R-:W-:Y:S01]  /*b2b0*/  FFMA R5, R6, R5, 0.10000000149011611938 ;  /* 0x3dcccccd06057423 */ /* 0x000fe20000000005 */
        /* <DEDUP_REMOVED lines=8> */
[----:B-1----:R-:W-:Y:S05]  /*b340*/  CALL.REL.NOINC `($__internal_8_$__cuda_sm3x_div_rn_noftz_f32_slowpath) ;  /* 0x0000009400987944 */ /* 0x002fea0003c00000 */
.L_x_322:
[----:B------:R-:W-:Y:S05]  /*b350*/  BSYNC.RECONVERGENT B2 ;  /* 0x0000000000027941 */ /* 0x000fea0003800200 */
.L_x_321:
[----:B------:R-:W-:Y:S01]  /*b360*/  IMAD.MOV.U32 R5, RZ, RZ, 0x3bbb989d ;  /* 0x3bbb989dff057424 */ /* 0x000fe200078e00ff */
[----:B------:R-:W-:Y:S01]  /*b370*/  MOV R6, 0x437c0000 ;  /* 0x437c000000067802 */ /* 0x000fe20000000f00 */
        /* <DEDUP_REMOVED lines=8> */
[----:B------:R-:W-:-:S04]  /*b400*/  FFMA R9, R110, 1.925963033500011079e-08, R9 ;  /* 0x32a570606e097823 */ /* 0x000fc80000000009 */
        /* <DEDUP_REMOVED lines=11> */
[----:B------:R-:W-:Y:S02]  /*b4c0*/  MOV R86, R5 ;  /* 0x0000000500567202 */ /* 0x000fe40000000f00 */
[----:B------:R-:W-:-:S07]  /*b4d0*/  MOV R89, 0xb4f0 ;  /* 0x0000b4f000597802 */ /* 0x000fce0000000f00 */
[----:B-1----:R-:W-:Y:S05]  /*b4e0*/  CALL.REL.NOINC `($__internal_8_$__cuda_sm3x_div_rn_noftz_f32_slowpath) ;  /* 0x0000009400307944 */ /* 0x002fea0003c00000 */
.L_x_324:
[----:B------:R-:W-:Y:S05]  /*b4f0*/  BSYNC.RECONVERGENT B2 ;  /* 0x0000000000027941 */ /* 0x000fea0003800200 */
.L_x_323:
[----:B------:R-:W-:Y:S02]  /*b500*/  HFMA2 R9, -RZ, RZ, 2.4375, 0 ;  /* 0x40e00000ff097431 */ /* 0x000fe400000001ff */
[----:B------:R-:W-:Y:S01]  /*b510*/  FADD R87, R2, 35 ;  /* 0x420c000002577421 */ /* 0x000fe20000000000 */
[----:B------:R-:W-:Y:S02]  /*b520*/  IMAD.MOV.U32 R6, RZ, RZ, 0x3e124925 ;  /* 0x3e124925ff067424 */ /* 0x000fe400078e00ff */
[----:B-1----:R-:W-:Y:S01]  /*b530*/  FADD R7, R7, R8 ;  /* 0x0000000807077221 */ /* 0x002fe20000000000 */
[----:B------:R-:W-:Y:S01]  /*b540*/  FADD R16, R110, 20 ;  /* 0x41a000006e107421 */ /* 0x000fe20000000000 */
[----:B------:R-:W0:Y:S01]  /*b550*/  FCHK P0, R87, 7 ;  /* 0x40e0000057007902 */ /* 0x000e220000000000 */
[----:B------:R-:W-:Y:S02]  /*b560*/  BSSY.RECONVERGENT B2, `(.L_x_325) ;  /* 0x000000b000027945 */ /* 0x000fe40003800200 */
[----:B------:R-:W-:Y:S01]  /*b570*/  FADD R16, R16, R7 ;  /* 0x0000000710107221 */ /* 0x000fe20000000000 */
[----:B------:R-:W-:-:S04]  /*b580*/  FFMA R9, R6, -R9, 1 ;  /* 0x3f80000006097423 */ /* 0x000fc80000000809 */
[----:B------:R-:W-:-:S04]  /*b590*/  FFMA R6, R9, R6, 0.14285714924335479736 ;  /* 0x3e12492509067423 */ /* 0x000fc80000000006 */
[----:B------:R-:W-:-:S04]  /*b5a0*/  FFMA R9, R6, R87, RZ ;  /* 0x0000005706097223 */ /* 0x000fc800000000ff */
[----:B------:R-:W-:-:S04]  /*b5b0*/  FFMA R8, R9, -7, R87 ;  /* 0xc0e0000009087823 */ /* 0x000fc80000000057 */
[----:B------:R-:W-:Y:S01]  /*b5c0*/  FFMA R110, R6, R8, R9 ;  /* 0x00000008066e7223 */ /* 0x000fe20000000009 */
[----:B0-----:R-:W-:Y:S06]  /*b5d0*/  @!P0 BRA `(.L_x_326) ;  /* 0x00000000000c8947 */ /* 0x001fec0003800000 */
[----:B------:R-:W-:Y:S01]  /*b5e0*/  IMAD.MOV.U32 R86, RZ, RZ, 0x40e00000 ;  /* 0x40e00000ff567424 */ /* 0x000fe200078e00ff */
[----:B------:R-:W-:-:S07]  /*b5f0*/  MOV R89, 0xb610 ;  /* 0x0000b61000597802 */ /* 0x000fce0000000f00 */
[----:B------:R-:W-:Y:S05]  /*b600*/  CALL.REL.NOINC `($__internal_8_$__cuda_sm3x_div_rn_noftz_f32_slowpath) ;  /* 0x0000009000e87944 */ /* 0x000fea0003c00000 */
.L_x_326:
[----:B------:R-:W-:Y:S05]  /*b610*/  BSYNC.RECONVERGENT B2 ;  /* 0x0000000000027941 */ /* 0x000fea0003800200 */
.L_x_325:
        /* <DEDUP_REMOVED lines=13> */
[----:B------:R-:W1:Y:S01]  /*b6f0*/  MUFU.EX2 R10, R11 ;  /* 0x0000000b000a7308 */ /* 0x000e620000000800 */
[----:B0-----:R-:W-:-:S10]  /*b700*/  DADD R88, -RZ, |R8| ;  /* 0x00000000ff587229 */ /* 0x001fd40000000508 */
[----:B------:R-:W-:Y:S02]  /*b710*/  IMAD.MOV.U32 R127, RZ, RZ, R89 ;  /* 0x000000ffff7f7224 */ /* 0x000fe400078e0059 */
[----:B-1----:R-:W-:-:S07]  /*b720*/  FFMA R15, R15, R10, 1 ;  /* 0x3f8000000f0f7423 */ /* 0x002fce000000000a */
[----:B------:R-:W-:Y:S05]  /*b730*/  CALL.REL.NOINC `($_Z12computeStatePfS_ifS_iS_ii$__internal_accurate_pow) ;  /* 0x00000098003c7944 */ /* 0x000fea0003c00000 */
[----:B------:R-:W-:Y:S05]  /*b740*/  BSYNC.RECONVERGENT B0 ;  /* 0x0000000000007941 */ /* 0x000fea0003800200 */
.L_x_327:
[----:B------:R-:W0:Y:S01]  /*b750*/  MUFU.RCP64H R91, -170 ;  /* 0xc0654000005b7908 */ /* 0x000e220000001800 */
[----:B------:R-:W-:Y:S02]  /*b760*/  HFMA2 R11, -RZ, RZ, 2.197265625, 2 ;  /* 0x40654000ff0b7431 */ /* 0x000fe400000001ff */
[----:B------:R-:W-:Y:S01]  /*b770*/  IMAD.MOV.U32 R10, RZ, RZ, 0x0 ;  /* 0x00000000ff0a7424 */ /* 0x000fe200078e00ff */
[----:B------:R-:W-:Y:S01]  /*b780*/  FSETP.NEU.AND P0, PT, R6, RZ, PT ;  /* 0x000000ff0600720b */ /* 0x000fe20003f0d000 */
[----:B------:R-:W-:Y:S01]  /*b790*/  IMAD.MOV.U32 R90, RZ, RZ, 0x1 ;  /* 0x00000001ff5a7424 */ /* 0x000fe200078e00ff */
[----:B------:R-:W-:Y:S05]  /*b7a0*/  BSSY.RECONVERGENT B0, `(.L_x_328) ;  /* 0x0000012000007945 */ /* 0x000fea0003800200 */
[----:B0-----:R-:W-:-:S08]  /*b7b0*/  DFMA R12, R90, R10, 1 ;  /* 0x3ff000005a0c742b */ /* 0x001fd0000000000a */
[----:B------:R-:W-:Y:S02]  /*b7c0*/  DFMA R88, R12, R12, R12 ;  /* 0x0000000c0c58722b */ /* 0x000fe4000000000c */
[----:B------:R-:W-:-:S06]  /*b7d0*/  DADD R12, R8, 2 ;  /* 0x40000000080c7429 */ /* 0x000fcc0000000000 */
[----:B------:R-:W-:Y:S01]  /*b7e0*/  DFMA R90, R90, R88, R90 ;  /* 0x000000585a5a722b */ /* 0x000fe2000000005a */
[----:B------:R-:W-:-:S03]  /*b7f0*/  FSEL R88, R86, RZ, P0 ;  /* 0x000000ff56587208 */ /* 0x000fc60000000000 */
[----:B------:R-:W-:Y:S02]  /*b800*/  LOP3.LUT R12, R13, 0x7ff00000, RZ, 0xc0, !PT ;  /* 0x7ff000000d0c7812 */ /* 0x000fe400078ec0ff */
[----:B------:R-:W-:Y:S02]  /*b810*/  FSEL R89, R87, RZ, P0 ;  /* 0x000000ff57597208 */ /* 0x000fe40000000000 */
        /* <DEDUP_REMOVED lines=10> */
.L_x_329:
[----:B------:R-:W-:Y:S05]  /*b8c0*/  BSYNC.RECONVERGENT B0 ;  /* 0x0000000000007941 */ /* 0x000fea0003800200 */
.L_x_328:
[----:B------:R-:W-:Y:S01]  /*b8d0*/  DMUL R92, R10, R88 ;  /* 0x000000580a5c7228 */ /* 0x000fe20000000000 */
[----:B------:R-:W-:Y:S01]  /*b8e0*/  FSETP.GEU.AND P1, PT, |R89|, 6.5827683646048100446e-37, PT ;  /* 0x036000005900780b */ /* 0x000fe20003f2e200 */
[----:B------:R-:W-:Y:S01]  /*b8f0*/  BSSY.RECONVERGENT B1, `(.L_x_330) ;  /* 0x000000b000017945 */ /* 0x000fe20003800200 */
[----:B------:R-:W-:-:S05]  /*b900*/  FSETP.NEU.AND P4, PT, R6, 1, PT ;  /* 0x3f8000000600780b */ /* 0x000fca0003f8d000 */
[----:B------:R-:W-:-:S08]  /*b910*/  DFMA R8, R92, 170, R88 ;  /* 0x406540005c08782b */ /* 0x000fd00000000058 */
[----:B------:R-:W-:-:S10]  /*b920*/  DFMA R92, R10, R8, R92 ;  /* 0x000000080a5c722b */ /* 0x000fd4000000005c */
[----:B------:R-:W-:-:S05]  /*b930*/  FFMA R7, RZ, -3.58203125, R93 ;  /* 0xc0654000ff077823 */ /* 0x000fca000000005d */
[----:B------:R-:W-:-:S13]  /*b940*/  FSETP.GT.AND P0, PT, |R7|, 1.469367938527859385e-39, PT ;  /* 0x001000000700780b */ /* 0x000fda0003f04200 */
[----:B------:R-:W-:Y:S05]  /*b950*/  @P0 BRA P1, `(.L_x_331) ;  /* 0x0000000000100947 */ /* 0x000fea0000800000 */
[----:B------:R-:W-:Y:S01]  /*b960*/  MOV R86, RZ ;  /* 0x000000ff00567202 */ /* 0x000fe20000000f00 */
[----:B------:R-:W-:Y:S01]  /*b970*/  IMAD.MOV.U32 R87, RZ, RZ, -0x3f9ac000 ;  /* 0xc0654000ff577424 */ /* 0x000fe200078e00ff */
[----:B------:R-:W-:-:S07]  /*b980*/  MOV R102, 0xb9a0 ;  /* 0x0000b9a000667802 */ /* 0x000fce0000000f00 */
[----:B------:R-:W-:Y:S05]  /*b990*/  CALL.REL.NOINC `($__internal_5_$__cuda_sm20_div_rn_f64_full) ;  /* 0x00000084006c7944 */ /* 0x000fea0003c00000 */
.L_x_331:
[----:B------:R-:W-:Y:S05]  /*b9a0*/  BSYNC.RECONVERGENT B1 ;  /* 0x0000000000017941 */ /* 0x000fea0003800200 */
.L_x_330:
[----:B------:R-:W-:Y:S01]  /*b9b0*/  FSEL R6, R92, 1.965770378329291528e-24, P4 ;  /* 0x181818185c067808 */ /* 0x000fe20002000000 */
[----:B------:R-:W-:Y:S01]  /*b9c0*/  IMAD.MOV.U32 R9, RZ, RZ, 0x3ff71547 ;  /* 0x3ff71547ff097424 */ /* 0x000fe200078e00ff */
[----:B------:R-:W-:Y:S01]  /*b9d0*/  FSEL R7, R93, -0.96911764144897460938, P4 ;  /* 0xbf7818185d077808 */ /* 0x000fe20002000000 */
        /* <DEDUP_REMOVED lines=62> */
.L_x_333:
[----:B------:R-:W-:Y:S05]  /*bdc0*/  BSYNC.RECONVERGENT B0 ;  /* 0x0000000000007941 */ /* 0x000fea0003800200 */
.L_x_332:
[----:B------:R-:W-:Y:S01]  /*bdd0*/  DMUL R10, R10, 600 ;  /* 0x4082c0000a0a7828 */ /* 0x000fe20000000000 */
[----:B------:R-:W-:Y:S01]  /*bde0*/  FFMA R6, R89, R14, 0.10000000149011611938 ;  /* 0x3dcccccd59067423 */ /* 0x000fe2000000000e */
[----:B------:R-:W-:Y:S03]  /*bdf0*/  BSSY.RECONVERGENT B2, `(.L_x_334) ;  /* 0x0000009000027945 */ /* 0x000fe60003800200 */
[----:B------:R-:W-:Y:S01]  /*be00*/  FFMA R9, R6, R87, RZ ;  /* 0x0000005706097223 */ /* 0x000fe200000000ff */
[----:B------:R0:W1:Y:S03]  /*be10*/  F2F.F32.F64 R7, R10 ;  /* 0x0000000a00077310 */ /* 0x0000660000301000 */
[----:B------:R-:W-:-:S04]  /*be20*/  FFMA R8, R9, -10, R87 ;  /* 0xc120000009087823 */ /* 0x000fc80000000057 */
[----:B------:R-:W-:Y:S01]  /*be30*/  FFMA R110, R6, R8, R9 ;  /* 0x00000008066e7223 */ /* 0x000fe20000000009 */
[----:B------:R-:W-:Y:S06]  /*be40*/  @!P0 BRA `(.L_x_335) ;  /* 0x00000000000c8947 */ /* 0x000fec0003800000 */
[----:B------:R-:W-:Y:S01]  /*be50*/  IMAD.MOV.U32 R86, RZ, RZ, 0x41200000 ;  /* 0x41200000ff567424 */ /* 0x000fe200078e00ff */
[----:B------:R-:W-:-:S07]  /*be60*/  MOV R89, 0xbe80 ;  /* 0x0000be8000597802 */ /* 0x000fce0000000f00 */
[----:B01----:R-:W-:Y:S05]  /*be70*/  CALL.REL.NOINC `($__internal_8_$__cuda_sm3x_div_rn_noftz_f32_slowpath) ;  /* 0x0000008800cc7944 */ /* 0x003fea0003c00000 */
.L_x_335:
[----:B------:R-:W-:Y:S05]  /*be80*/  BSYNC.RECONVERGENT B2 ;  /* 0x0000000000027941 */ /* 0x000fea0003800200 */
.L_x_334:
[----:B------:R-:W-:Y:S01]  /*be90*/  MOV R9, 0x3bbb989d ;  /* 0x3bbb989d00097802 */ /* 0x000fe20000000f00 */
[----:B0-----:R-:W-:Y:S01]  /*bea0*/  IMAD.MOV.U32 R11, RZ, RZ, 0x437c0000 ;  /* 0x437c0000ff0b7424 */ /* 0x001fe200078e00ff */
[----:B------:R-:W-:Y:S01]  /*beb0*/  UMOV UR5, 0x41f80000 ;  /* 0x41f8000000057882 */ /* 0x000fe20000000000 */
[----:B------:R-:W-:Y:S01]  /*bec0*/  BSSY.RECONVERGENT B2, `(.L_x_336) ;  /* 0x0000016000027945 */ /* 0x000fe20003800200 */
[----:B------:R-:W-:Y:S02]  /*bed0*/  IMAD.U32 R13, RZ, RZ, UR5 ;  /* 0x00000005ff0d7e24 */ /* 0x000fe4000f8e00ff */
[----:B------:R-:W-:-:S04]  /*bee0*/  FFMA.SAT R6, R110, R9, 0.5 ;  /* 0x3f0000006e067423 */ /* 0x000fc80000002009 */
[----:B------:R-:W-:-:S04]  /*bef0*/  FFMA.RM R6, R6, R11, 12582913 ;  /* 0x4b40000106067423 */ /* 0x000fc8000000400b */
[C---:B------:R-:W-:Y:S01]  /*bf00*/  FADD R9, R6.reuse, -12583039 ;  /* 0xcb40007f06097421 */ /* 0x040fe20000000000 */
[----:B------:R-:W-:-:S03]  /*bf10*/  SHF.L.U32 R6, R6, 0x17, RZ ;  /* 0x0000001706067819 */ /* 0x000fc600000006ff */
        /* <DEDUP_REMOVED lines=12> */
[----:B------:R-:W-:Y:S01]  /*bfe0*/  HFMA2 R87, -RZ, RZ, 2.984375, 0 ;  /* 0x41f80000ff577431 */ /* 0x000fe200000001ff */
[----:B------:R-:W-:-:S07]  /*bff0*/  MOV R89, 0xc010 ;  /* 0x0000c01000597802 */ /* 0x000fce0000000f00 */
[----:B-1----:R-:W-:Y:S05]  /*c000*/  CALL.REL.NOINC `($__internal_8_$__cuda_sm3x_div_rn_noftz_f32_slowpath) ;  /* 0x0000008800687944 */ /* 0x002fea0003c00000 */
[----:B------:R-:W-:-:S07]  /*c010*/  IMAD.MOV.U32 R8, RZ, RZ, R110 ;  /* 0x000000ffff087224 */ /* 0x000fce00078e006e */
.L_x_337:
[----:B------:R-:W-:Y:S05]  /*c020*/  BSYNC.RECONVERGENT B2 ;  /* 0x0000000000027941 */ /* 0x000fea0003800200 */
.L_x_336:
[----:B------:R-:W0:Y:S01]  /*c030*/  MUFU.RCP R6, R5 ;  /* 0x0000000500067308 */ /* 0x000e220000001000 */
[----:B------:R-:W-:Y:S01]  /*c040*/  UMOV UR5, 0x41800000 ;  /* 0x4180000000057882 */ /* 0x000fe20000000000 */
[----:B------:R-:W-:Y:S01]  /*c050*/  BSSY.RECONVERGENT B2, `(.L_x_338) ;  /* 0x000000d000027945 */ /* 0x000fe20003800200 */
[----:B------:R-:W-:-:S05]  /*c060*/  MOV R12, UR5 ;  /* 0x00000005000c7c02 */ /* 0x000fca0008000f00 */
[----:B------:R-:W2:Y:S01]  /*c070*/  FCHK P0, R12, R5 ;  /* 0x000000050c007302 */ /* 0x000ea20000000000 */
[----:B0-----:R-:W-:-:S04]  /*c080*/  FFMA R9, -R5, R6, 1 ;  /* 0x3f80000005097423 */ /* 0x001fc80000000106 */
[----:B------:R-:W-:-:S04]  /*c090*/  FFMA R6, R6, R9, R6 ;  /* 0x0000000906067223 */ /* 0x000fc80000000006 */
[----:B------:R-:W-:-:S04]  /*c0a0*/  FFMA R9, R6, 16, RZ ;  /* 0x4180000006097823 */ /* 0x000fc800000000ff */
[----:B------:R-:W-:-:S04]  /*c0b0*/  FFMA R10, -R5, R9, 16 ;  /* 0x41800000050a7423 */ /* 0x000fc80000000109 */
[----:B------:R-:W-:Y:S01]  /*c0c0*/  FFMA R110, R6, R10, R9 ;  /* 0x0000000a066e7223 */ /* 0x000fe20000000009 */
[----:B--2---:R-:W-:Y:S06]  /*c0d0*/  @!P0 BRA `(.L_x_339) ;  /* 0x0000000000108947 */ /* 0x004fec0003800000 */
[----:B------:R-:W-:Y:S02]  /*c0e0*/  HFMA2 R87, -RZ, RZ, 2.75, 0 ;  /* 0x41800000ff577431 */ /* 0x000fe400000001ff */
[----:B------:R-:W-:Y:S01]  /*c0f0*/  IMAD.MOV.U32 R86, RZ, RZ, R5 ;  /* 0x000000ffff567224 */ /* 0x000fe200078e0005 */
[----:B------:R-:W-:-:S07]  /*c100*/  MOV R89, 0xc120 ;  /* 0x0000c12000597802 */ /* 0x000fce0000000f00 */
[----:B-1----:R-:W-:Y:S05]  /*c110*/  CALL.REL.NOINC `($__internal_8_$__cuda_sm3x_div_rn_noftz_f32_slowpath) ;  /* 0x0000008800247944 */ /* 0x002fea0003c00000 */
.L_x_339:
[----:B------:R-:W-:Y:S05]  /*c120*/  BSYNC.RECONVERGENT B2 ;  /* 0x0000000000027941 */ /* 0x000fea0003800200 */
.L_x_338:
[----:B------:R-:W-:Y:S01]  /*c130*/  MOV R5, 0x42480000 ;  /* 0x4248000000057802 */ /* 0x000fe20000000f00 */
[----:B------:R-:W-:Y:S01]  /*c140*/  IMAD.MOV.U32 R6, RZ, RZ, 0x3ca3d70a ;  /* 0x3ca3d70aff067424 */ /* 0x000fe200078e00ff */
[----:B------:R-:W0:Y:S01]  /*c150*/  FCHK P0, R133, 50 ;  /* 0x4248000085007902 */ /* 0x000e220000000000 */
[----:B-1----:R-:W-:Y:S01]  /*c160*/  FADD R7, R7, R8 ;  /* 0x0000000807077221 */ /* 0x002fe20000000000 */
[----:B------:R-:W-:Y:S01]  /*c170*/  BSSY.RECONVERGENT B2, `(.L_x_340) ;  /* 0x000000d000027945 */ /* 0x000fe20003800200 */
[----:B------:R-:W-:Y:S02]  /*c180*/  FFMA R5, R6, -R5, 1 ;  /* 0x3f80000006057423 */ /* 0x000fe40000000805 */
[----:B------:R-:W-:Y:S02]  /*c190*/  FADD R14, R7, R110 ;  /* 0x0000006e070e7221 */ /* 0x000fe40000000000 */
[----:B------:R-:W-:-:S04]  /*c1a0*/  FFMA R6, R5, R6, 0.019999999552965164185 ;  /* 0x3ca3d70a05067423 */ /* 0x000fc80000000006 */
[----:B------:R-:W-:-:S04]  /*c1b0*/  FFMA R5, R133, R6, RZ ;  /* 0x0000000685057223 */ /* 0x000fc800000000ff */
[----:B------:R-:W-:-:S04]  /*c1c0*/  FFMA R8, R5, -50, R133 ;  /* 0xc248000005087823 */ /* 0x000fc80000000085 */
[----:B------:R-:W-:Y:S01]  /*c1d0*/  FFMA R5, R6, R8, R5 ;  /* 0x0000000806057223 */ /* 0x000fe20000000005 */
[----:B0-----:R-:W-:Y:S06]  /*c1e0*/  @!P0 BRA `(.L_x_341) ;  /* 0x0000000000148947 */ /* 0x001fec0003800000 */
[----:B------:R-:W-:Y:S02]  /*c1f0*/  HFMA2 R86, -RZ, RZ, 3.140625, 0 ;  /* 0x42480000ff567431 */ /* 0x000fe400000001ff */
[----:B------:R-:W-:Y:S01]  /*c200*/  IMAD.MOV.U32 R87, RZ, RZ, R133 ;  /* 0x000000ffff577224 */ /* 0x000fe200078e0085 */
[----:B------:R-:W-:-:S07]  /*c210*/  MOV R89, 0xc230 ;  /* 0x0000c23000597802 */ /* 0x000fce0000000f00 */
[----:B------:R-:W-:Y:S05]  /*c220*/  CALL.REL.NOINC `($__internal_8_$__cuda_sm3x_div_rn_noftz_f32_slowpath) ;  /* 0x0000008400e07944 */ /* 0x000fea0003c00000 */
[----:B------:R-:W-:-:S07]  /*c230*/  IMAD.MOV.U32 R5, RZ, RZ, R110 ;  /* 0x000000ffff057224 */ /* 0x000fce00078e006e */
.L_x_341:
[----:B------:R-:W-:Y:S05]  /*c240*/  BSYNC.RECONVERGENT B2 ;  /* 0x0000000000027941 */ /* 0x000fea0003800200 */
.L_x_340:
[----:B------:R-:W0:Y:S01]  /*c250*/  F2F.F64.F32 R6, R5 ;  /* 0x0000000500067310 */ /* 0x000e220000201800 */
[----:B------:R-:W-:Y:S01]  /*c260*/  BSSY.RECONVERGENT B0, `(.L_x_342) ;  /* 0x0000006000007945 */ /* 0x000fe20003800200 */
[----:B------:R-:W-:Y:S02]  /*c270*/  MOV R125, 0x40000000 ;  /* 0x40000000007d7802 */ /* 0x000fe40000000f00 */
[----:B------:R-:W-:Y:S01]  /*c280*/  MOV R124, 0xc2c0 ;  /* 0x0000c2c0007c7802 */ /* 0x000fe20000000f00 */
[----:B0-----:R-:W-:-:S10]  /*c290*/  DADD R88, -RZ, |R6| ;  /* 0x00000000ff587229 */ /* 0x001fd40000000506 */
[----:B------:R-:W-:-:S07]  /*c2a0*/  IMAD.MOV.U32 R127, RZ, RZ, R89 ;  /* 0x000000ffff7f7224 */ /* 0x000fce00078e0059 */
[----:B------:R-:W-:Y:S05]  /*c2b0*/  CALL.REL.NOINC `($_Z12computeStatePfS_ifS_iS_ii$__internal_accurate_pow) ;  /* 0x0000008c005c7944 */ /* 0x000fea0003c00000 */
[----:B------:R-:W-:Y:S05]  /*c2c0*/  BSYNC.RECONVERGENT B0 ;  /* 0x0000000000007941 */ /* 0x000fea0003800200 */
.L_x_342:
[----:B------:R-:W-:Y:S01]  /*c2d0*/  DADD R8, R6, 2 ;  /* 0x4000000006087429 */ /* 0x000fe20000000000 */
[----:B------:R-:W-:Y:S01]  /*c2e0*/  FSETP.NEU.AND P0, PT, R5, RZ, PT ;  /* 0x000000ff0500720b */ /* 0x000fe20003f0d000 */
[----:B------:R-:W-:Y:S08]  /*c2f0*/  BSSY.RECONVERGENT B0, `(.L_x_343) ;  /* 0x0000010000007945 */ /* 0x000ff00003800200 */
[----:B------:R-:W-:-:S02]  /*c300*/  LOP3.LUT R8, R9, 0x7ff00000, RZ, 0xc0, !PT ;  /* 0x7ff0000009087812 */ /* 0x000fc400078ec0ff */
[----:B------:R-:W-:Y:S02]  /*c310*/  FSEL R9, R87, RZ, P0 ;  /* 0x000000ff57097208 */ /* 0x000fe40000000000 */
[----:B------:R-:W-:Y:S02]  /*c320*/  ISETP.NE.AND P4, PT, R8, 0x7ff00000, PT ;  /* 0x7ff000000800780c */ /* 0x000fe40003f85270 */
[----:B------:R-:W-:Y:S01]  /*c330*/  FSEL R8, R86, RZ, P0 ;  /* 0x000000ff56087208 */ /* 0x000fe20000000000 */
[----:B------:R-:W-:-:S03]  /*c340*/  IMAD.MOV.U32 R11, RZ, RZ, R9 ;  /* 0x000000ffff0b7224 */ /* 0x000fc600078e0009 */
[----:B------:R-:W-:-:S07]  /*c350*/  MOV R10, R8 ;  /* 0x00000008000a7202 */ /* 0x000fce0000000f00 */
[----:B------:R-:W-:Y:S05]  /*c360*/  @P4 BRA `(.L_x_344) ;  /* 0x0000000000204947 */ /* 0x000fea0003800000 */
[----:B------:R-:W-:-:S13]  /*c370*/  FSETP.NAN.AND P0, PT, R5, R5, PT ;  /* 0x000000050500720b */ /* 0x000fda0003f08000 */
[----:B------:R-:W-:Y:S01]  /*c380*/  @P0 DADD R10, R6, 2 ;  /* 0x40000000060a0429 */ /* 0x000fe20000000000 */
[----:B------:R-:W-:Y:S10]  /*c390*/  @P0 BRA `(.L_x_344) ;  /* 0x0000000000140947 */ /* 0x000ff40003800000 */
[----:B------:R-:W-:Y:S01]  /*c3a0*/  DSETP.NEU.AND P0, PT, |R6|, +INF , PT ;  /* 0x7ff000000600742a */ /* 0x000fe20003f0d200 */
[----:B------:R-:W-:Y:S01]  /*c3b0*/  MOV R10, R8 ;  /* 0x00000008000a7202 */ /* 0x000fe20000000f00 */
[----:B------:R-:W-:-:S12]  /*c3c0*/  IMAD.MOV.U32 R11, RZ, RZ, R9 ;  /* 0x000000ffff0b7224 */ /* 0x000fd800078e0009 */
[----:B------:R-:W-:Y:S01]  /*c3d0*/  @!P0 MOV R10, 0x0 ;  /* 0x00000000000a8802 */ /* 0x000fe20000000f00 */
[----:B------:R-:W-:-:S07]  /*c3e0*/  @!P0 IMAD.MOV.U32 R11, RZ, RZ, 0x7ff00000 ;  /* 0x7ff00000ff0b8424 */ /* 0x000fce00078e00ff */
.L_x_344:
[----:B------:R-:W-:Y:S05]  /*c3f0*/  BSYNC.RECONVERGENT B0 ;  /* 0x0000000000007941 */ /* 0x000fea0003800200 */
.L_x_343:
[----:B------:R-:W-:Y:S01]  /*c400*/  DADD R86, R10, 1 ;  /* 0x3ff000000a567429 */ /* 0x000fe20000000000 */
[----:B------:R-:W-:Y:S01]  /*c410*/  UMOV UR12, 0x33333333 ;  /* 0x33333333000c7882 */ /* 0x000fe20000000000 */
[----:B------:R-:W-:Y:S01]  /*c420*/  MOV R10, 0x1 ;  /* 0x00000001000a7802 */ /* 0x000fe20000000f00 */
[----:B------:R-:W-:Y:S01]  /*c430*/  UMOV UR13, 0x3fe33333 ;  /* 0x3fe33333000d7882 */ /* 0x000fe20000000000 */
[----:B------:R-:W-:Y:S01]  /*c440*/  BSSY.RECONVERGENT B1, `(.L_x_345) ;  /* 0x0000012000017945 */ /* 0x000fe20003800200 */
[----:B------:R-:W-:Y:S01]  /*c450*/  FSETP.NEU.AND P5, PT, R5, 1, PT ;  /* 0x3f8000000500780b */ /* 0x000fe20003fad000 */
[----:B------:R-:W0:Y:S02]  /*c460*/  MUFU.RCP64H R11, R87 ;  /* 0x00000057000b7308 */ /* 0x000e240000001800 */
        /* <DEDUP_REMOVED lines=14> */
[----:B------:R-:W-:Y:S05]  /*c550*/  CALL.REL.NOINC `($__internal_5_$__cuda_sm20_div_rn_f64_full) ;  /* 0x00000078007c7944 */ /* 0x000fea0003c00000 */
.L_x_346:
[----:B------:R-:W-:Y:S05]  /*c560*/  BSYNC.RECONVERGENT B1 ;  /* 0x0000000000017941 */ /* 0x000fea0003800200 */
.L_x_345:
[----:B------:R-:W-:Y:S01]  /*c570*/  UMOV UR12, 0x9999999a ;  /* 0x9999999a000c7882 */ /* 0x000fe20000000000 */
[----:B------:R-:W-:Y:S01]  /*c580*/  UMOV UR13, 0x3fd99999 ;  /* 0x3fd99999000d7882 */ /* 0x000fe20000000000 */
[----:B------:R-:W-:Y:S01]  /*c590*/  BSSY.RECONVERGENT B0, `(.L_x_347) ;  /* 0x0000009000007945 */ /* 0x000fe20003800200 */
[----:B------:R-:W-:-:S03]  /*c5a0*/  DADD R10, R92, UR12 ;  /* 0x0000000c5c0a7e29 */ /* 0x000fc60008000000 */
[----:B------:R-:W-:Y:S08]  /*c5b0*/  @P4 BRA `(.L_x_348) ;  /* 0x0000000000184947 */ /* 0x000ff00003800000 */
[----:B------:R-:W-:-:S13]  /*c5c0*/  FSETP.NAN.AND P0, PT, R5, R5, PT ;  /* 0x000000050500720b */ /* 0x000fda0003f08000 */
[----:B------:R-:W-:Y:S01]  /*c5d0*/  @P0 DADD R8, R6, 2 ;  /* 0x4000000006080429 */ /* 0x000fe20000000000 */
[----:B------:R-:W-:Y:S10]  /*c5e0*/  @P0 BRA `(.L_x_348) ;  /* 0x00000000000c0947 */ /* 0x000ff40003800000 */
[----:B------:R-:W-:-:S14]  /*c5f0*/  DSETP.NEU.AND P0, PT, |R6|, +INF , PT ;  /* 0x7ff000000600742a */ /* 0x000fdc0003f0d200 */
[----:B------:R-:W-:Y:S01]  /*c600*/  @!P0 IMAD.MOV.U32 R8, RZ, RZ, 0x0 ;  /* 0x00000000ff088424 */ /* 0x000fe200078e00ff */
[----:B------:R-:W-:-:S07]  /*c610*/  @!P0 MOV R9, 0x7ff00000 ;  /* 0x7ff0000000098802 */ /* 0x000fce0000000f00 */
.L_x_348:
[----:B------:R-:W-:Y:S05]  /*c620*/  BSYNC.RECONVERGENT B0 ;  /* 0x0000000000007941 */ /* 0x000fea0003800200 */
.L_x_347:
[----:B------:R-:W-:Y:S01]  /*c630*/  DADD R86, R8, 1 ;  /* 0x3ff0000008567429 */ /* 0x000fe20000000000 */
[----:B------:R-:W-:Y:S01]  /*c640*/  IMAD.MOV.U32 R6, RZ, RZ, 0x1 ;  /* 0x00000001ff067424 */ /* 0x000fe200078e00ff */
[----:B------:R-:W0:Y:S01]  /*c650*/  F2F.F32.F64 R10, R10 ;  /* 0x0000000a000a7310 */ /* 0x000e220000301000 */
[----:B------:R-:W-:Y:S01]  /*c660*/  BSSY.RECONVERGENT B1, `(.L_x_349) ;  /* 0x0000013000017945 */ /* 0x000fe20003800200 */
[----:B------:R-:W-:-:S06]  /*c670*/  FSETP.NEU.AND P4, PT, R5, 1, PT ;  /* 0x3f8000000500780b */ /* 0x000fcc0003f8d000 */
[----:B------:R-:W1:Y:S01]  /*c680*/  MUFU.RCP64H R7, R87 ;  /* 0x0000005700077308 */ /* 0x000e620000001800 */
[----:B0-----:R-:W-:Y:S01]  /*c690*/  FSEL R13, R10, 0.69999998807907104492, P5 ;  /* 0x3f3333330a0d7808 */ /* 0x001fe20002800000 */
[----:B-1----:R-:W-:-:S08]  /*c6a0*/  DFMA R8, -R86, R6, 1 ;  /* 0x3ff000005608742b */ /* 0x002fd00000000106 */
[----:B------:R-:W-:-:S08]  /*c6b0*/  DFMA R8, R8, R8, R8 ;  /* 0x000000080808722b */ /* 0x000fd00000000008 */
[----:B------:R-:W-:-:S08]  /*c6c0*/  DFMA R8, R6, R8, R6 ;  /* 0x000000080608722b */ /* 0x000fd00000000006 */
[----:B------:R-:W-:-:S08]  /*c6d0*/  DFMA R6, -R86, R8, 1 ;  /* 0x3ff000005606742b */ /* 0x000fd00000000108 */
[----:B------:R-:W-:-:S08]  /*c6e0*/  DFMA R6, R8, R6, R8 ;  /* 0x000000060806722b */ /* 0x000fd00000000008 */
[----:B------:R-:W-:-:S08]  /*c6f0*/  DMUL R92, R6, 80 ;  /* 0x40540000065c7828 */ /* 0x000fd00000000000 */
[----:B------:R-:W-:-:S08]  /*c700*/  DFMA R8, -R86, R92, 80 ;  /* 0x405400005608742b */ /* 0x000fd0000000015c */
[----:B------:R-:W-:-:S10]  /*c710*/  DFMA R92, R6, R8, R92 ;  /* 0x00000008065c722b */ /* 0x000fd4000000005c */
[----:B------:R-:W-:-:S05]  /*c720*/  FFMA R6, RZ, R87, R93 ;  /* 0x00000057ff067223 */ /* 0x000fca000000005d */
[----:B------:R-:W-:-:S13]  /*c730*/  FSETP.GT.AND P0, PT, |R6|, 1.469367938527859385e-39, PT ;  /* 0x001000000600780b */ /* 0x000fda0003f04200 */
[----:B------:R-:W-:Y:S05]  /*c740*/  @P0 BRA `(.L_x_350) ;  /* 0x0000000000100947 */ /* 0x000fea0003800000 */
[----:B------:R-:W-:Y:S01]  /*c750*/  MOV R88, RZ ;  /* 0x000000ff00587202 */ /* 0x000fe20000000f00 */
[----:B------:R-:W-:Y:S01]  /*c760*/  IMAD.MOV.U32 R89, RZ, RZ, 0x40540000 ;  /* 0x40540000ff597424 */ /* 0x000fe200078e00ff */
[----:B------:R-:W-:-:S07]  /*c770*/  MOV R102, 0xc790 ;  /* 0x0000c79000667802 */ /* 0x000fce0000000f00 */
[----:B------:R-:W-:Y:S05]  /*c780*/  CALL.REL.NOINC `($__internal_5_$__cuda_sm20_div_rn_f64_full) ;  /* 0x0000007400f07944 */ /* 0x000fea0003c00000 */
.L_x_350:
[----:B------:R-:W-:Y:S05]  /*c790*/  BSYNC.RECONVERGENT B1 ;  /* 0x0000000000017941 */ /* 0x000fea0003800200 */
.L_x_349:
[----:B------:R-:W-:Y:S01]  /*c7a0*/  DADD R92, R92, 2 ;  /* 0x400000005c5c7429 */ /* 0x000fe20000000000 */
[----:B------:R-:W-:Y:S01]  /*c7b0*/  MOV R6, 0x3e2aaaab ;  /* 0x3e2aaaab00067802 */ /* 0x000fe20000000f00 */
[----:B------:R-:W-:Y:S01]  /*c7c0*/  FADD R87, -R2, 20 ;  /* 0x41a0000002577421 */ /* 0x000fe20000000100 */
[----:B------:R-:W-:Y:S01]  /*c7d0*/  IMAD.MOV.U32 R5, RZ, RZ, 0x40c00000 ;  /* 0x40c00000ff057424 */ /* 0x000fe200078e00ff */
[----:B------:R-:W-:Y:S02]  /*c7e0*/  BSSY.RECONVERGENT B2, `(.L_x_351) ;  /* 0x000000d000027945 */ /* 0x000fe40003800200 */
[----:B------:R-:W0:Y:S01]  /*c7f0*/  FCHK P0, R87, 6 ;  /* 0x40c0000057007902 */ /* 0x000e220000000000 */
[----:B------:R-:W-:-:S04]  /*c800*/  FFMA R5, R6, -R5, 1 ;  /* 0x3f80000006057423 */ /* 0x000fc80000000805 */
[----:B------:R-:W-:-:S03]  /*c810*/  FFMA R6, R5, R6, 0.16666667163372039795 ;  /* 0x3e2aaaab05067423 */ /* 0x000fc60000000006 */
[----:B------:R-:W1:Y:S01]  /*c820*/  F2F.F32.F64 R12, R92 ;  /* 0x0000005c000c7310 */ /* 0x000e620000301000 */
[----:B------:R-:W-:-:S04]  /*c830*/  FFMA R5, R87, R6, RZ ;  /* 0x0000000657057223 */ /* 0x000fc800000000ff */
[----:B------:R-:W-:-:S04]  /*c840*/  FFMA R7, R5, -6, R87 ;  /* 0xc0c0000005077823 */ /* 0x000fc80000000057 */
[----:B------:R-:W-:Y:S01]  /*c850*/  FFMA R110, R6, R7, R5 ;  /* 0x00000007066e7223 */ /* 0x000fe20000000005 */
[----:B-1----:R-:W-:Y:S01]  /*c860*/  FSEL R12, R12, 42, P4 ;  /* 0x422800000c0c7808 */ /* 0x002fe20002000000 */
[----:B0-----:R-:W-:Y:S06]  /*c870*/  @!P0 BRA `(.L_x_352) ;  /* 0x00000000000c8947 */ /* 0x001fec0003800000 */
[----:B------:R-:W-:Y:S02]  /*c880*/  MOV R86, 0x40c00000 ;  /* 0x40c0000000567802 */ /* 0x000fe40000000f00 */
[----:B------:R-:W-:-:S07]  /*c890*/  MOV R89, 0xc8b0 ;  /* 0x0000c8b000597802 */ /* 0x000fce0000000f00 */
[----:B------:R-:W-:Y:S05]  /*c8a0*/  CALL.REL.NOINC `($__internal_8_$__cuda_sm3x_div_rn_noftz_f32_slowpath) ;  /* 0x0000008000407944 */ /* 0x000fea0003c00000 */
.L_x_352:
[----:B------:R-:W-:Y:S05]  /*c8b0*/  BSYNC.RECONVERGENT B2 ;  /* 0x0000000000027941 */ /* 0x000fea0003800200 */
.L_x_351:
[----:B------:R-:W-:Y:S02]  /*c8c0*/  HFMA2 R8, -RZ, RZ, 3.7421875, 0 ;  /* 0x437c0000ff087431 */ /* 0x000fe400000001ff */
[----:B------:R-:W-:Y:S01]  /*c8d0*/  IMAD.MOV.U32 R5, RZ, RZ, 0x3bbb989d ;  /* 0x3bbb989dff057424 */ /* 0x000fe200078e00ff */
[----:B------:R-:W-:Y:S01]  /*c8e0*/  BSSY.RECONVERGENT B0, `(.L_x_353) ;  /* 0x0000010000007945 */ /* 0x000fe20003800200 */
[----:B------:R-:W-:Y:S01]  /*c8f0*/  IMAD.MOV.U32 R125, RZ, RZ, 0x40000000 ;  /* 0x40000000ff7d7424 */ /* 0x000fe200078e00ff */
[----:B------:R-:W-:Y:S01]  /*c900*/  MOV R124, 0xc9e0 ;  /* 0x0000c9e0007c7802 */ /* 0x000fe20000000f00 */
[----:B------:R-:W-:-:S04]  /*c910*/  FFMA.SAT R5, R110, R5, 0.5 ;  /* 0x3f0000006e057423 */ /* 0x000fc80000002005 */
[----:B------:R-:W-:Y:S01]  /*c920*/  FFMA.RM R8, R5, R8, 12582913 ;  /* 0x4b40000105087423 */ /* 0x000fe20000004008 */
[----:B------:R-:W-:-:S03]  /*c930*/  FADD R5, R2, 40 ;  /* 0x4220000002057421 */ /* 0x000fc60000000000 */
[C---:B------:R-:W-:Y:S01]  /*c940*/  FADD R9, R8.reuse, -12583039 ;  /* 0xcb40007f08097421 */ /* 0x040fe20000000000 */
[----:B------:R-:W0:Y:S01]  /*c950*/  F2F.F64.F32 R6, R5 ;  /* 0x0000000500067310 */ /* 0x000e220000201800 */
[----:B------:R-:W-:Y:S02]  /*c960*/  IMAD.SHL.U32 R11, R8, 0x800000, RZ ;  /* 0x00800000080b7824 */ /* 0x000fe400078e00ff */
[----:B------:R-:W-:-:S04]  /*c970*/  FFMA R9, R110, 1.4426950216293334961, -R9 ;  /* 0x3fb8aa3b6e097823 */ /* 0x000fc80000000809 */
[----:B------:R-:W-:-:S04]  /*c980*/  FFMA R9, R110, 1.925963033500011079e-08, R9 ;  /* 0x32a570606e097823 */ /* 0x000fc80000000009 */
[----:B------:R-:W1:Y:S01]  /*c990*/  MUFU.EX2 R10, R9 ;  /* 0x00000009000a7308 */ /* 0x000e620000000800 */
[----:B0-----:R-:W-:-:S10]  /*c9a0*/  DADD R88, -RZ, |R6| ;  /* 0x00000000ff587229 */ /* 0x001fd40000000506 */
[----:B------:R-:W-:Y:S01]  /*c9b0*/  MOV R127, R89 ;  /* 0x00000059007f7202 */ /* 0x000fe20000000f00 */
[----:B-1----:R-:W-:-:S07]  /*c9c0*/  FFMA R11, R11, R10, 1 ;  /* 0x3f8000000b0b7423 */ /* 0x002fce000000000a */
[----:B------:R-:W-:Y:S05]  /*c9d0*/  CALL.REL.NOINC `($_Z12computeStatePfS_ifS_iS_ii$__internal_accurate_pow) ;  /* 0x0000008400947944 */ /* 0x000fea0003c00000 */
[----:B------:R-:W-:Y:S05]  /*c9e0*/  BSYNC.RECONVERGENT B0 ;  /* 0x0000000000007941 */ /* 0x000fea0003800200 */
.L_x_353:
[----:B------:R-:W0:Y:S01]  /*c9f0*/  MUFU.RCP64H R91, -1800 ;  /* 0xc09c2000005b7908 */ /* 0x000e220000001800 */
[----:B------:R-:W-:Y:S02]  /*ca00*/  HFMA2 R8, -RZ, RZ, 0, 0 ;  /* 0x00000000ff087431 */ /* 0x000fe400000001ff */
[----:B------:R-:W-:Y:S01]  /*ca10*/  IMAD.MOV.U32 R9, RZ, RZ, 0x409c2000 ;  /* 0x409c2000ff097424 */ /* 0x000fe200078e00ff */
[----:B------:R-:W-:Y:S01]  /*ca20*/  MOV R90, 0x1 ;  /* 0x00000001005a7802 */ /* 0x000fe20000000f00 */
[----:B------:R-:W-:Y:S01]  /*ca30*/  DADD R92, R6, 2 ;  /* 0x40000000065c7429 */ /* 0x000fe20000000000 */
[----:B------:R-:W-:Y:S01]  /*ca40*/  FSETP.NEU.AND P0, PT, R5, RZ, PT ;  /* 0x000000ff0500720b */ /* 0x000fe20003f0d000 */
[----:B------:R-:W-:Y:S03]  /*ca50*/  BSSY.RECONVERGENT B0, `(.L_x_354) ;  /* 0x0000011000007945 */ /* 0x000fe60003800200 */
[----:B------:R-:W-:-:S02]  /*ca60*/  FSEL R86, R86, RZ, P0 ;  /* 0x000000ff56567208 */ /* 0x000fc40000000000 */
[----:B------:R-:W-:-:S03]  /*ca70*/  FSEL R87, R87, RZ, P0 ;  /* 0x000000ff57577208 */ /* 0x000fc60000000000 */
[----:B------:R-:W-:Y:S01]  /*ca80*/  LOP3.LUT R92, R93, 0x7ff00000, RZ, 0xc0, !PT ;  /* 0x7ff000005d5c7812 */ /* 0x000fe200078ec0ff */
[----:B0-----:R-:W-:-:S03]  /*ca90*/  DFMA R88, R90, R8, 1 ;  /* 0x3ff000005a58742b */ /* 0x001fc60000000008 */
[----:B------:R-:W-:-:S05]  /*caa0*/  ISETP.NE.AND P1, PT, R92, 0x7ff00000, PT ;  /* 0x7ff000005c00780c */ /* 0x000fca0003f25270 */
[----:B------:R-:W-:-:S08]  /*cab0*/  DFMA R88, R88, R88, R88 ;  /* 0x000000585858722b */ /* 0x000fd00000000058 */
[----:B------:R-:W-:-:S08]  /*cac0*/  DFMA R88, R90, R88, R90 ;  /* 0x000000585a58722b */ /* 0x000fd0000000005a */
[----:B------:R-:W-:-:S08]  /*cad0*/  DFMA R8, R88, R8, 1 ;  /* 0x3ff000005808742b */ /* 0x000fd00000000008 */
[----:B------:R-:W-:Y:S01]  /*cae0*/  DFMA R8, R88, R8, R88 ;  /* 0x000000085808722b */ /* 0x000fe20000000058 */
[----:B------:R-:W-:Y:S10]  /*caf0*/  @P1 BRA `(.L_x_355) ;  /* 0x0000000000181947 */ /* 0x000ff40003800000 */
[----:B------:R-:W-:-:S13]  /*cb00*/  FSETP.NAN.AND P0, PT, R5, R5, PT ;  /* 0x000000050500720b */ /* 0x000fda0003f08000 */
[----:B------:R-:W-:Y:S01]  /*cb10*/  @P0 DADD R86, R6, 2 ;  /* 0x4000000006560429 */ /* 0x000fe20000000000 */
[----:B------:R-:W-:Y:S10]  /*cb20*/  @P0 BRA `(.L_x_355) ;  /* 0x00000000000c0947 */ /* 0x000ff40003800000 */
[----:B------:R-:W-:-:S14]  /*cb30*/  DSETP.NEU.AND P0, PT, |R6|, +INF , PT ;  /* 0x7ff000000600742a */ /* 0x000fdc0003f0d200 */
[----:B------:R-:W-:Y:S01]  /*cb40*/  @!P0 IMAD.MOV.U32 R86, RZ, RZ, 0x0 ;  /* 0x00000000ff568424 */ /* 0x000fe200078e00ff */
[----:B------:R-:W-:-:S07]  /*cb50*/  @!P0 MOV R87, 0x7ff00000 ;  /* 0x7ff0000000578802 */ /* 0x000fce0000000f00 */
.L_x_355:
[----:B------:R-:W-:Y:S05]  /*cb60*/  BSYNC.RECONVERGENT B0 ;  /* 0x0000000000007941 */ /* 0x000fea0003800200 */
.L_x_354:
[----:B------:R-:W-:Y:S01]  /*cb70*/  DMUL R92, R8, R86 ;  /* 0x00000056085c7228 */ /* 0x000fe20000000000 */
[----:B------:R-:W-:Y:S01]  /*cb80*/  FSETP.GEU.AND P1, PT, |R87|, 6.5827683646048100446e-37, PT ;  /* 0x036000005700780b */ /* 0x000fe20003f2e200 */
[----:B------:R-:W-:Y:S01]  /*cb90*/  BSSY.RECONVERGENT B1, `(.L_x_356) ;  /* 0x000000d000017945 */ /* 0x000fe20003800200 */
[----:B------:R-:W-:-:S05]  /*cba0*/  FSETP.NEU.AND P4, PT, R5, 1, PT ;  /* 0x3f8000000500780b */ /* 0x000fca0003f8d000 */
[----:B------:R-:W-:-:S08]  /*cbb0*/  DFMA R6, R92, 1800, R86 ;  /* 0x409c20005c06782b */ /* 0x000fd00000000056 */
[----:B------:R-:W-:-:S10]  /*cbc0*/  DFMA R92, R8, R6, R92 ;  /* 0x00000006085c722b */ /* 0x000fd4000000005c */
[----:B------:R-:W-:-:S05]  /*cbd0*/  FFMA R6, RZ, -4.87890625, R93 ;  /* 0xc09c2000ff067823 */ /* 0x000fca000000005d */
[----:B------:R-:W-:-:S13]  /*cbe0*/  FSETP.GT.AND P0, PT, |R6|, 1.469367938527859385e-39, PT ;  /* 0x001000000600780b */ /* 0x000fda0003f04200 */
[----:B------:R-:W-:Y:S05]  /*cbf0*/  @P0 BRA P1, `(.L_x_357) ;  /* 0x0000000000180947 */ /* 0x000fea0000800000 */
[----:B------:R-:W-:Y:S01]  /*cc00*/  IMAD.MOV.U32 R88, RZ, RZ, R86 ;  /* 0x000000ffff587224 */ /* 0x000fe200078e0056 */
[----:B------:R-:W-:Y:S01]  /*cc10*/  MOV R89, R87 ;  /* 0x0000005700597202 */ /* 0x000fe20000000f00 */
[----:B------:R-:W-:Y:S01]  /*cc20*/  IMAD.MOV.U32 R86, RZ, RZ, RZ ;  /* 0x000000ffff567224 */ /* 0x000fe200078e00ff */
[----:B------:R-:W-:Y:S02]  /*cc30*/  MOV R87, 0xc09c2000 ;  /* 0xc09c200000577802 */ /* 0x000fe40000000f00 */
[----:B------:R-:W-:-:S07]  /*cc40*/  MOV R102, 0xcc60 ;  /* 0x0000cc6000667802 */ /* 0x000fce0000000f00 */
[----:B------:R-:W-:Y:S05]  /*cc50*/  CALL.REL.NOINC `($__internal_5_$__cuda_sm20_div_rn_f64_full) ;  /* 0x0000007000bc7944 */ /* 0x000fea0003c00000 */
.L_x_357:
[----:B------:R-:W-:Y:S05]  /*cc60*/  BSYNC.RECONVERGENT B1 ;  /* 0x0000000000017941 */ /* 0x000fea0003800200 */
.L_x_356:
[----:B------:R-:W-:Y:S01]  /*cc70*/  FSEL R6, R92, 2.51076399093778328056e+34, P4 ;  /* 0x789abcdf5c067808 */ /* 0x000fe20002000000 */
[----:B------:R-:W-:Y:S01]  /*cc80*/  IMAD.MOV.U32 R8, RZ, RZ, 0x652b82fe ;  /* 0x652b82feff087424 */ /* 0x000fe200078e00ff */
[----:B------:R-:W-:Y:S01]  /*cc90*/  FSEL R7, R93, -0.75861108303070068359, P4 ;  /* 0xbf4234565d077808 */ /* 0x000fe20002000000 */
[----:B------:R-:W-:Y:S01]  /*cca0*/  UMOV UR12, 0xfefa39ef ;  /* 0xfefa39ef000c7882 */ /* 0x000fe20000000000 */
[----:B------:R-:W-:Y:S01]  /*ccb0*/  MOV R9, 0x3ff71547 ;  /* 0x3ff7154700097802 */ /* 0x000fe20000000f00 */
[----:B------:R-:W-:Y:S01]  /*ccc0*/  UMOV UR13, 0x3fe62e42 ;  /* 0x3fe62e42000d7882 */ /* 0x000fe20000000000 */
[----:B------:R-:W-:Y:S01]  /*ccd0*/  FSETP.GEU.AND P0, PT, |R7|, 4.1917929649353027344, PT ;  /* 0x4086232b0700780b */ /* 0x000fe20003f0e200 */
[----:B------:R-:W-:Y:S01]  /*cce0*/  BSSY.RECONVERGENT B0, `(.L_x_358) ;  /* 0x0000039000007945 */ /* 0x000fe20003800200 */
[----:B------:R-:W-:Y:S01]  /*ccf0*/  MOV R10, 0x3e4ccccd ;  /* 0x3e4ccccd000a7802 */ /* 0x000fe20000000f00 */
[----:B------:R-:W-:Y:S01]  /*cd00*/  IMAD.MOV.U32 R93, RZ, RZ, 0x40a00000 ;  /* 0x40a00000ff5d7424 */ /* 0x000fe200078e00ff */
        /* <DEDUP_REMOVED lines=36> */
[----:B------:R-:W-:Y:S01]  /*cf50*/  DFMA R90, R86, R88, 1 ;  /* 0x3ff00000565a742b */ /* 0x000fe20000000058 */
[----:B------:R-:W-:Y:S02]  /*cf60*/  HFMA2 R88, -RZ, RZ, -0.0027332305908203125, -0.002735137939453125 ;  /* 0x9999999aff587431 */ /* 0x000fe400000001ff */
[----:B------:R-:W-:-:S07]  /*cf70*/  IMAD.MOV.U32 R89, RZ, RZ, 0x3fe99999 ;  /* 0x3fe99999ff597424 */ /* 0x000fce00078e00ff */
        /* <DEDUP_REMOVED lines=15> */
.L_x_359:
[----:B------:R-:W-:Y:S05]  /*d070*/  BSYNC.RECONVERGENT B0 ;  /* 0x0000000000007941 */ /* 0x000fea0003800200 */
.L_x_358:
[----:B------:R-:W-:Y:S01]  /*d080*/  UMOV UR12, 0x0 ;  /* 0x00000000000c7882 */ /* 0x000fe20000000000 */
[----:B------:R-:W-:Y:S01]  /*d090*/  UMOV UR13, 0x40230000 ;  /* 0x40230000000d7882 */ /* 0x000fe20000000000 */
[----:B------:R-:W0:Y:S01]  /*d0a0*/  FCHK P0, R3, 5 ;  /* 0x40a0000003007902 */ /* 0x000e220000000000 */
[----:B------:R-:W-:Y:S01]  /*d0b0*/  DFMA R88, R86, UR12, R88 ;  /* 0x0000000c56587c2b */ /* 0x000fe20008000058 */
[----:B------:R-:W-:Y:S01]  /*d0c0*/  FFMA R93, R10, -R93, 1 ;  /* 0x3f8000000a5d7423 */ /* 0x000fe2000000085d */
[----:B------:R-:W-:Y:S03]  /*d0d0*/  BSSY.RECONVERGENT B2, `(.L_x_360) ;  /* 0x000000b000027945 */ /* 0x000fe60003800200 */
[----:B------:R-:W-:Y:S02]  /*d0e0*/  FFMA R6, R93, R10, 0.20000000298023223877 ;  /* 0x3e4ccccd5d067423 */ /* 0x000fe4000000000a */
[----:B------:R1:W2:Y:S02]  /*d0f0*/  F2F.F32.F64 R10, R88 ;  /* 0x00000058000a7310 */ /* 0x0002a40000301000 */
[----:B------:R-:W-:-:S04]  /*d100*/  FFMA R8, R6, R3, RZ ;  /* 0x0000000306087223 */ /* 0x000fc800000000ff */
[----:B------:R-:W-:-:S04]  /*d110*/  FFMA R5, R8, -5, R3 ;  /* 0xc0a0000008057823 */ /* 0x000fc80000000003 */
[----:B------:R-:W-:Y:S01]  /*d120*/  FFMA R110, R6, R5, R8 ;  /* 0x00000005066e7223 */ /* 0x000fe20000000008 */
[----:B01----:R-:W-:Y:S06]  /*d130*/  @!P0 BRA `(.L_x_361) ;  /* 0x0000000000108947 */ /* 0x003fec0003800000 */
[----:B------:R-:W-:Y:S01]  /*d140*/  MOV R87, R3 ;  /* 0x0000000300577202 */ /* 0x000fe20000000f00 */
[----:B------:R-:W-:Y:S01]  /*d150*/  IMAD.MOV.U32 R86, RZ, RZ, 0x40a00000 ;  /* 0x40a00000ff567424 */ /* 0x000fe200078e00ff */
[----:B------:R-:W-:-:S07]  /*d160*/  MOV R89, 0xd180 ;  /* 0x0000d18000597802 */ /* 0x000fce0000000f00 */
[----:B--2---:R-:W-:Y:S05]  /*d170*/  CALL.REL.NOINC `($__internal_8_$__cuda_sm3x_div_rn_noftz_f32_slowpath) ;  /* 0x00000078000c7944 */ /* 0x004fea0003c00000 */
.L_x_361:
[----:B------:R-:W-:Y:S05]  /*d180*/  BSYNC.RECONVERGENT B2 ;  /* 0x0000000000027941 */ /* 0x000fea0003800200 */
.L_x_360:
        /* <DEDUP_REMOVED lines=8> */
[----:B------:R-:W-:Y:S01]  /*d210*/  FADD R9, R5, -12583039 ;  /* 0xcb40007f05097421 */ /* 0x000fe20000000000 */
[----:B------:R-:W0:Y:S03]  /*d220*/  F2F.F64.F32 R6, R3 ;  /* 0x0000000300067310 */ /* 0x000e260000201800 */
[----:B------:R-:W-:-:S04]  /*d230*/  FFMA R9, R110, 1.4426950216293334961, -R9 ;  /* 0x3fb8aa3b6e097823 */ /* 0x000fc80000000809 */
[----:B------:R-:W-:Y:S01]  /*d240*/  FFMA R110, R110, 1.925963033500011079e-08, R9 ;  /* 0x32a570606e6e7823 */ /* 0x000fe20000000009 */
[----:B------:R-:W-:-:S05]  /*d250*/  SHF.L.U32 R9, R5, 0x17, RZ ;  /* 0x0000001705097819 */ /* 0x000fca00000006ff */
[----:B------:R-:W1:Y:S01]  /*d260*/  MUFU.EX2 R110, R110 ;  /* 0x0000006e006e7308 */ /* 0x000e620000000800 */
[----:B0-----:R-:W-:-:S10]  /*d270*/  DADD R88, -RZ, |R6| ;  /* 0x00000000ff587229 */ /* 0x001fd40000000506 */
[----:B------:R-:W-:Y:S02]  /*d280*/  IMAD.MOV.U32 R127, RZ, RZ, R89 ;  /* 0x000000ffff7f7224 */ /* 0x000fe400078e0059 */
[----:B-1----:R-:W-:-:S07]  /*d290*/  FFMA R9, R9, R110, 1 ;  /* 0x3f80000009097423 */ /* 0x002fce000000006e */
[----:B--2---:R-:W-:Y:S05]  /*d2a0*/  CALL.REL.NOINC `($_Z12computeStatePfS_ifS_iS_ii$__internal_accurate_pow) ;  /* 0x0000007c00607944 */ /* 0x004fea0003c00000 */
[----:B------:R-:W-:Y:S05]  /*d2b0*/  BSYNC.RECONVERGENT B0 ;  /* 0x0000000000007941 */ /* 0x000fea0003800200 */
.L_x_362:
[----:B------:R-:W0:Y:S01]  /*d2c0*/  MUFU.RCP64H R93, -320 ;  /* 0xc0740000005d7908 */ /* 0x000e220000001800 */
[----:B------:R-:W-:Y:S02]  /*d2d0*/  HFMA2 R89, -RZ, RZ, 2.2265625, 0 ;  /* 0x40740000ff597431 */ /* 0x000fe400000001ff */
[----:B------:R-:W-:Y:S01]  /*d2e0*/  IMAD.MOV.U32 R88, RZ, RZ, 0x0 ;  /* 0x00000000ff587424 */ /* 0x000fe200078e00ff */
[----:B------:R-:W-:Y:S01]  /*d2f0*/  DADD R94, R6, 2 ;  /* 0x40000000065e7429 */ /* 0x000fe20000000000 */
[----:B------:R-:W-:Y:S01]  /*d300*/  IMAD.MOV.U32 R92, RZ, RZ, 0x1 ;  /* 0x00000001ff5c7424 */ /* 0x000fe200078e00ff */
[----:B------:R-:W-:Y:S01]  /*d310*/  FSETP.NEU.AND P0, PT, R3, RZ, PT ;  /* 0x000000ff0300720b */ /* 0x000fe20003f0d000 */
[----:B------:R-:W-:Y:S03]  /*d320*/  BSSY.RECONVERGENT B0, `(.L_x_363) ;  /* 0x0000011000007945 */ /* 0x000fe60003800200 */
[----:B------:R-:W-:-:S02]  /*d330*/  FSEL R86, R86, RZ, P0 ;  /* 0x000000ff56567208 */ /* 0x000fc40000000000 */
[----:B------:R-:W-:Y:S02]  /*d340*/  FSEL R87, R87, RZ, P0 ;  /* 0x000000ff57577208 */ /* 0x000fe40000000000 */
        /* <DEDUP_REMOVED lines=12> */
[----:B------:R-:W-:Y:S01]  /*d410*/  @!P0 MOV R86, 0x0 ;  /* 0x0000000000568802 */ /* 0x000fe20000000f00 */
[----:B------:R-:W-:-:S07]  /*d420*/  @!P0 IMAD.MOV.U32 R87, RZ, RZ, 0x7ff00000 ;  /* 0x7ff00000ff578424 */ /* 0x000fce00078e00ff */
.L_x_364:
[----:B------:R-:W-:Y:S05]  /*d430*/  BSYNC.RECONVERGENT B0 ;  /* 0x0000000000007941 */ /* 0x000fea0003800200 */
.L_x_363:
[----:B------:R-:W-:Y:S01]  /*d440*/  DMUL R92, R88, R86 ;  /* 0x00000056585c7228 */ /* 0x000fe20000000000 */
[----:B------:R-:W-:Y:S01]  /*d450*/  FSETP.GEU.AND P1, PT, |R87|, 6.5827683646048100446e-37, PT ;  /* 0x036000005700780b */ /* 0x000fe20003f2e200 */
[----:B------:R-:W-:Y:S01]  /*d460*/  BSSY.RECONVERGENT B1, `(.L_x_365) ;  /* 0x000000d000017945 */ /* 0x000fe20003800200 */
[----:B------:R-:W-:-:S05]  /*d470*/  FSETP.NEU.AND P4, PT, R3, 1, PT ;  /* 0x3f8000000300780b */ /* 0x000fca0003f8d000 */
[----:B------:R-:W-:-:S08]  /*d480*/  DFMA R6, R92, 320, R86 ;  /* 0x407400005c06782b */ /* 0x000fd00000000056 */
[----:B------:R-:W-:-:S10]  /*d490*/  DFMA R92, R88, R6, R92 ;  /* 0x00000006585c722b */ /* 0x000fd4000000005c */
[----:B------:R-:W-:-:S05]  /*d4a0*/  FFMA R5, RZ, -3.8125, R93 ;  /* 0xc0740000ff057823 */ /* 0x000fca000000005d */
[----:B------:R-:W-:-:S13]  /*d4b0*/  FSETP.GT.AND P0, PT, |R5|, 1.469367938527859385e-39, PT ;  /* 0x001000000500780b */ /* 0x000fda0003f04200 */
[----:B------:R-:W-:Y:S05]  /*d4c0*/  @P0 BRA P1, `(.L_x_366) ;  /* 0x0000000000180947 */ /* 0x000fea0000800000 */
[----:B------:R-:W-:Y:S01]  /*d4d0*/  MOV R88, R86 ;  /* 0x0000005600587202 */ /* 0x000fe20000000f00 */
[----:B------:R-:W-:Y:S01]  /*d4e0*/  IMAD.MOV.U32 R89, RZ, RZ, R87 ;  /* 0x000000ffff597224 */ /* 0x000fe200078e0057 */
[----:B------:R-:W-:Y:S01]  /*d4f0*/  MOV R86, RZ ;  /* 0x000000ff00567202 */ /* 0x000fe20000000f00 */
[----:B------:R-:W-:Y:S01]  /*d500*/  IMAD.MOV.U32 R87, RZ, RZ, -0x3f8c0000 ;  /* 0xc0740000ff577424 */ /* 0x000fe200078e00ff */
[----:B------:R-:W-:-:S07]  /*d510*/  MOV R102, 0xd530 ;  /* 0x0000d53000667802 */ /* 0x000fce0000000f00 */
[----:B------:R-:W-:Y:S05]  /*d520*/  CALL.REL.NOINC `($__internal_5_$__cuda_sm20_div_rn_f64_full) ;  /* 0x0000006800887944 */ /* 0x000fea0003c00000 */
.L_x_366:
[----:B------:R-:W-:Y:S05]  /*d530*/  BSYNC.RECONVERGENT B1 ;  /* 0x0000000000017941 */ /* 0x000fea0003800200 */
.L_x_365:
[----:B------:R-:W-:Y:S01]  /*d540*/  FSEL R90, R92, -1.5881868392106855534e-23, P4 ;  /* 0x9999999a5c5a7808 */ /* 0x000fe20002000000 */
[----:B------:R-:W-:Y:S01]  /*d550*/  IMAD.MOV.U32 R87, RZ, RZ, 0x3ff71547 ;  /* 0x3ff71547ff577424 */ /* 0x000fe200078e00ff */
[----:B------:R-:W-:Y:S01]  /*d560*/  FSEL R91, R93, -0.91249996423721313477, P4 ;  /* 0xbf6999995d5b7808 */ /* 0x000fe20002000000 */
[----:B------:R-:W-:Y:S01]  /*d570*/  UMOV UR12, 0xfefa39ef ;  /* 0xfefa39ef000c7882 */ /* 0x000fe20000000000 */
[----:B------:R-:W-:Y:S01]  /*d580*/  MOV R86, 0x652b82fe ;  /* 0x652b82fe00567802 */ /* 0x000fe20000000f00 */
[----:B------:R-:W-:Y:S01]  /*d590*/  UMOV UR13, 0x3fe62e42 ;  /* 0x3fe62e42000d7882 */ /* 0x000fe20000000000 */
[----:B------:R-:W-:Y:S01]  /*d5a0*/  MOV R5, 0x3e4ccccd ;  /* 0x3e4ccccd00057802 */ /* 0x000fe20000000f00 */
[----:B------:R-:W-:Y:S02]  /*d5b0*/  IMAD.MOV.U32 R8, RZ, RZ, 0x40a00000 ;  /* 0x40a00000ff087424 */ /* 0x000fe400078e00ff */
[----:B------:R-:W-:Y:S01]  /*d5c0*/  FADD R95, R2, -20 ;  /* 0xc1a00000025f7421 */ /* 0x000fe20000000000 */
[----:B------:R-:W-:Y:S01]  /*d5d0*/  FSETP.GEU.AND P1, PT, |R91|, 4.1917929649353027344, PT ;  /* 0x4086232b5b00780b */ /* 0x000fe20003f2e200 */
[----:B------:R-:W-:Y:S01]  /*d5e0*/  DFMA R86, R90, R86, 6.75539944105574400000e+15 ;  /* 0x433800005a56742b */ /* 0x000fe20000000056 */
[----:B------:R-:W-:Y:S01]  /*d5f0*/  FFMA R8, R5, -R8, 1 ;  /* 0x3f80000005087423 */ /* 0x000fe20000000808 */
[----:B------:R0:W1:Y:S01]  /*d600*/  FCHK P0, R95, 5 ;  /* 0x40a000005f007902 */ /* 0x0000620000000000 */
[----:B------:R-:W-:Y:S02]  /*d610*/  BSSY.RECONVERGENT B0, `(.L_x_367) ;  /* 0x0000037000007945 */ /* 0x000fe40003800200 */
[----:B------:R-:W-:-:S03]  /*d620*/  FFMA R5, R8, R5, 0.20000000298023223877 ;  /* 0x3e4ccccd08057423 */ /* 0x000fc60000000005 */
[----:B------:R-:W-:Y:S01]  /*d630*/  DADD R88, R86, -6.75539944105574400000e+15 ;  /* 0xc338000056587429 */ /* 0x000fe20000000000 */
[----:B------:R-:W-:-:S04]  /*d640*/  FFMA R92, R5, R95, RZ ;  /* 0x0000005f055c7223 */ /* 0x000fc800000000ff */
[----:B------:R-:W-:-:S03]  /*d650*/  FFMA R93, R92, -5, R95 ;  /* 0xc0a000005c5d7823 */ /* 0x000fc6000000005f */
        /* <DEDUP_REMOVED lines=50> */
.L_x_368:
[----:B------:R-:W-:Y:S05]  /*d980*/  BSYNC.RECONVERGENT B0 ;  /* 0x0000000000007941 */ /* 0x000fea0003800200 */
.L_x_367:
[----:B------:R-:W-:Y:S01]  /*d990*/  BSSY.RECONVERGENT B2, `(.L_x_369) ;  /* 0x0000007000027945 */ /* 0x000fe20003800200 */
[----:B------:R-:W-:-:S03]  /*d9a0*/  FFMA R110, R5, R93, R92 ;  /* 0x0000005d056e7223 */ /* 0x000fc6000000005c */
[----:B------:R-:W-:Y:S05]  /*d9b0*/  @!P0 BRA `(.L_x_370) ;  /* 0x0000000000108947 */ /* 0x000fea0003800000 */
[----:B------:R-:W-:Y:S01]  /*d9c0*/  IMAD.MOV.U32 R87, RZ, RZ, R95 ;  /* 0x000000ffff577224 */ /* 0x000fe200078e005f */
[----:B------:R-:W-:Y:S02]  /*d9d0*/  MOV R86, 0x40a00000 ;  /* 0x40a0000000567802 */ /* 0x000fe40000000f00 */
[----:B------:R-:W-:-:S07]  /*d9e0*/  MOV R89, 0xda00 ;  /* 0x0000da0000597802 */ /* 0x000fce0000000f00 */
[----:B------:R-:W-:Y:S05]  /*d9f0*/  CALL.REL.NOINC `($__internal_8_$__cuda_sm3x_div_rn_noftz_f32_slowpath) ;  /* 0x0000006c00ec7944 */ /* 0x000fea0003c00000 */
.L_x_370:
[----:B------:R-:W-:Y:S05]  /*da00*/  BSYNC.RECONVERGENT B2 ;  /* 0x0000000000027941 */ /* 0x000fea0003800200 */
.L_x_369:
[----:B------:R-:W-:Y:S02]  /*da10*/  HFMA2 R8, -RZ, RZ, 3.7421875, 0 ;  /* 0x437c0000ff087431 */ /* 0x000fe400000001ff */
[----:B------:R-:W-:Y:S01]  /*da20*/  IMAD.MOV.U32 R5, RZ, RZ, 0x3bbb989d ;  /* 0x3bbb989dff057424 */ /* 0x000fe200078e00ff */
[----:B------:R-:W-:Y:S01]  /*da30*/  UMOV UR5, 0x40a00000 ;  /* 0x40a0000000057882 */ /* 0x000fe20000000000 */
[----:B------:R-:W-:Y:S01]  /*da40*/  BSSY.RECONVERGENT B2, `(.L_x_371) ;  /* 0x0000015000027945 */ /* 0x000fe20003800200 */
[----:B------:R-:W-:Y:S01]  /*da50*/  MOV R91, UR5 ;  /* 0x00000005005b7c02 */ /* 0x000fe20008000f00 */
[----:B------:R-:W-:-:S04]  /*da60*/  FFMA.SAT R5, R110, R5, 0.5 ;  /* 0x3f0000006e057423 */ /* 0x000fc80000002005 */
        /* <DEDUP_REMOVED lines=8> */
[----:B------:R-:W1:Y:S01]  /*daf0*/  FCHK P0, R91, R86 ;  /* 0x000000565b007302 */ /* 0x000e620000000000 */
[----:B0-----:R-:W-:-:S04]  /*db00*/  FFMA R8, -R86, R5, 1 ;  /* 0x3f80000056087423 */ /* 0x001fc80000000105 */
[----:B------:R-:W-:-:S04]  /*db10*/  FFMA R5, R5, R8, R5 ;  /* 0x0000000805057223 */ /* 0x000fc80000000005 */
[----:B------:R-:W-:-:S04]  /*db20*/  FFMA R8, R5, 5, RZ ;  /* 0x40a0000005087823 */ /* 0x000fc800000000ff */
[----:B------:R-:W-:-:S04]  /*db30*/  FFMA R89, -R86, R8, 5 ;  /* 0x40a0000056597423 */ /* 0x000fc80000000108 */
[----:B------:R-:W-:Y:S01]  /*db40*/  FFMA R110, R5, R89, R8 ;  /* 0x00000059056e7223 */ /* 0x000fe20000000008 */
[----:B-1----:R-:W-:Y:S06]  /*db50*/  @!P0 BRA `(.L_x_372) ;  /* 0x00000000000c8947 */ /* 0x002fec0003800000 */
[----:B------:R-:W-:Y:S01]  /*db60*/  IMAD.MOV.U32 R87, RZ, RZ, 0x40a00000 ;  /* 0x40a00000ff577424 */ /* 0x000fe200078e00ff */
[----:B------:R-:W-:-:S07]  /*db70*/  MOV R89, 0xdb90 ;  /* 0x0000db9000597802 */ /* 0x000fce0000000f00 */
[----:B------:R-:W-:Y:S05]  /*db80*/  CALL.REL.NOINC `($__internal_8_$__cuda_sm3x_div_rn_noftz_f32_slowpath) ;  /* 0x0000006c00887944 */ /* 0x000fea0003c00000 */
.L_x_372:
[----:B------:R-:W-:Y:S05]  /*db90*/  BSYNC.RECONVERGENT B2 ;  /* 0x0000000000027941 */ /* 0x000fea0003800200 */
.L_x_371:
[----:B------:R-:W0:Y:S01]  /*dba0*/  F2F.F64.F32 R86, R110 ;  /* 0x0000006e00567310 */ /* 0x000e220000201800 */
[----:B------:R-:W-:Y:S02]  /*dbb0*/  HFMA2 R8, -RZ, RZ, 1.392578125, 10.2890625 ;  /* 0x3d924925ff087431 */ /* 0x000fe400000001ff */
[----:B------:R-:W-:Y:S01]  /*dbc0*/  IMAD.MOV.U32 R5, RZ, RZ, 0x41600000 ;  /* 0x41600000ff057424 */ /* 0x000fe200078e00ff */
[----:B------:R-:W-:Y:S03]  /*dbd0*/  BSSY.RECONVERGENT B2, `(.L_x_373) ;  /* 0x000000f000027945 */ /* 0x000fe60003800200 */
[----:B------:R-:W-:Y:S01]  /*dbe0*/  FFMA R5, -R8, R5, 1 ;  /* 0x3f80000008057423 */ /* 0x000fe20000000105 */
[----:B0-----:R-:W-:Y:S01]  /*dbf0*/  DFMA R6, R6, 85, R86 ;  /* 0x405540000606782b */ /* 0x001fe20000000056 */
[----:B------:R-:W-:Y:S02]  /*dc00*/  FADD R87, R2, 5 ;  /* 0x40a0000002577421 */ /* 0x000fe40000000000 */
[----:B------:R-:W-:-:S02]  /*dc10*/  FFMA R86, R5, -R8, -0.071428574621677398682 ;  /* 0xbd92492505567423 */ /* 0x000fc40000000808 */
[----:B------:R-:W0:Y:S02]  /*dc20*/  FCHK P0, R87, -14 ;  /* 0xc160000057007902 */ /* 0x000e240000000000 */
[----:B------:R-:W-:Y:S01]  /*dc30*/  FFMA R5, R87, R86, RZ ;  /* 0x0000005657057223 */ /* 0x000fe200000000ff */
[----:B------:R-:W-:-:S03]  /*dc40*/  DADD R6, R6, 3 ;  /* 0x4008000006067429 */ /* 0x000fc60000000000 */
[----:B------:R-:W-:-:S03]  /*dc50*/  FFMA R88, R5, 14, R87 ;  /* 0x4160000005587823 */ /* 0x000fc60000000057 */
[----:B------:R1:W2:Y:S01]  /*dc60*/  F2F.F32.F64 R8, R6 ;  /* 0x0000000600087310 */ /* 0x0002a20000301000 */
[----:B------:R-:W-:Y:S01]  /*dc70*/  FFMA R110, R86, R88, R5 ;  /* 0x00000058566e7223 */ /* 0x000fe20000000005 */
[----:B0-----:R-:W-:Y:S06]  /*dc80*/  @!P0 BRA `(.L_x_374) ;  /* 0x00000000000c8947 */ /* 0x001fec0003800000 */
[----:B------:R-:W-:Y:S02]  /*dc90*/  MOV R86, 0xc1600000 ;  /* 0xc160000000567802 */ /* 0x000fe40000000f00 */
[----:B------:R-:W-:-:S07]  /*dca0*/  MOV R89, 0xdcc0 ;  /* 0x0000dcc000597802 */ /* 0x000fce0000000f00 */
[----:B-12---:R-:W-:Y:S05]  /*dcb0*/  CALL.REL.NOINC `($__internal_8_$__cuda_sm3x_div_rn_noftz_f32_slowpath) ;  /* 0x0000006c003c7944 */ /* 0x006fea0003c00000 */
.L_x_374:
[----:B------:R-:W-:Y:S05]  /*dcc0*/  BSYNC.RECONVERGENT B2 ;  /* 0x0000000000027941 */ /* 0x000fea0003800200 */
.L_x_373:
[----:B------:R-:W-:Y:S01]  /*dcd0*/  IMAD.MOV.U32 R5, RZ, RZ, 0x3bbb989d ;  /* 0x3bbb989dff057424 */ /* 0x000fe200078e00ff */
[----:B-1----:R-:W-:Y:S01]  /*dce0*/  MOV R6, 0x437c0000 ;  /* 0x437c000000067802 */ /* 0x002fe20000000f00 */
[----:B------:R-:W-:Y:S01]  /*dcf0*/  FADD R87, R2, -5 ;  /* 0xc0a0000002577421 */ /* 0x000fe20000000000 */
[----:B------:R-:W-:Y:S02]  /*dd00*/  IMAD.MOV.U32 R89, RZ, RZ, 0x3e2aaaab ;  /* 0x3e2aaaabff597424 */ /* 0x000fe400078e00ff */
[----:B------:R-:W-:Y:S01]  /*dd10*/  FFMA.SAT R5, R110, R5, 0.5 ;  /* 0x3f0000006e057423 */ /* 0x000fe20000002005 */
[----:B------:R-:W-:Y:S01]  /*dd20*/  BSSY.RECONVERGENT B2, `(.L_x_375) ;  /* 0x0000014000027945 */ /* 0x000fe20003800200 */
[----:B------:R-:W-:Y:S02]  /*dd30*/  FCHK P0, R87, -6 ;  /* 0xc0c0000057007902 */ /* 0x000fe40000000000 */
[----:B------:R-:W-:Y:S01]  /*dd40*/  FFMA.RM R5, R5, R6, 12582913 ;  /* 0x4b40000105057423 */ /* 0x000fe20000004006 */
[----:B------:R-:W-:-:S03]  /*dd50*/  HFMA2 R6, -RZ, RZ, 2.375, 0 ;  /* 0x40c00000ff067431 */ /* 0x000fc600000001ff */
[----:B------:R-:W-:-:S04]  /*dd60*/  FADD R7, R5, -12583039 ;  /* 0xcb40007f05077421 */ /* 0x000fc80000000000 */
[----:B------:R-:W-:Y:S01]  /*dd70*/  FFMA R7, R110, 1.4426950216293334961, -R7 ;  /* 0x3fb8aa3b6e077823 */ /* 0x000fe20000000807 */
[----:B------:R-:W-:-:S03]  /*dd80*/  FFMA R6, -R89, R6, 1 ;  /* 0x3f80000059067423 */ /* 0x000fc60000000106 */
[----:B------:R-:W-:Y:S01]  /*dd90*/  FFMA R110, R110, 1.925963033500011079e-08, R7 ;  /* 0x32a570606e6e7823 */ /* 0x000fe20000000007 */
[----:B------:R-:W-:Y:S02]  /*dda0*/  IMAD.SHL.U32 R7, R5, 0x800000, RZ ;  /* 0x0080000005077824 */ /* 0x000fe400078e00ff */
[----:B------:R-:W-:-:S03]  /*ddb0*/  FFMA R6, R6, -R89, -0.16666667163372039795 ;  /* 0xbe2aaaab06067423 */ /* 0x000fc60000000859 */
[----:B------:R-:W0:Y:S01]  /*ddc0*/  MUFU.EX2 R110, R110 ;  /* 0x0000006e006e7308 */ /* 0x000e220000000800 */
[----:B------:R-:W-:-:S04]  /*ddd0*/  FFMA R86, R87, R6, RZ ;  /* 0x0000000657567223 */ /* 0x000fc800000000ff */
[----:B------:R-:W-:-:S04]  /*dde0*/  FFMA R5, R86, 6, R87 ;  /* 0x40c0000056057823 */ /* 0x000fc80000000057 */
[----:B------:R-:W-:Y:S01]  /*ddf0*/  FFMA R5, R6, R5, R86 ;  /* 0x0000000506057223 */ /* 0x000fe20000000056 */
[----:B0-----:R-:W-:Y:S01]  /*de00*/  FFMA R7, R7, R110, 1 ;  /* 0x3f80000007077423 */ /* 0x001fe2000000006e */
[----:B------:R-:W-:Y:S06]  /*de10*/  @!P0 BRA `(.L_x_376) ;  /* 0x0000000000108947 */ /* 0x000fec0003800000 */
[----:B------:R-:W-:Y:S02]  /*de20*/  MOV R86, 0xc0c00000 ;  /* 0xc0c0000000567802 */ /* 0x000fe40000000f00 */
[----:B------:R-:W-:-:S07]  /*de30*/  MOV R89, 0xde50 ;  /* 0x0000de5000597802 */ /* 0x000fce0000000f00 */
[----:B--2---:R-:W-:Y:S05]  /*de40*/  CALL.REL.NOINC `($__internal_8_$__cuda_sm3x_div_rn_noftz_f32_slowpath) ;  /* 0x0000006800d87944 */ /* 0x004fea0003c00000 */
[----:B------:R-:W-:-:S07]  /*de50*/  IMAD.MOV.U32 R5, RZ, RZ, R110 ;  /* 0x000000ffff057224 */ /* 0x000fce00078e006e */
.L_x_376:
[----:B------:R-:W-:Y:S05]  /*de60*/  BSYNC.RECONVERGENT B2 ;  /* 0x0000000000027941 */ /* 0x000fea0003800200 */
.L_x_375:
        /* <DEDUP_REMOVED lines=11> */
[----:B------:R-:W-:Y:S02]  /*df20*/  VIADD R5, R87, 0xf3000000 ;  /* 0xf300000057057836 */ /* 0x000fe40000000000 */
[----:B------:R0:W1:Y:S03]  /*df30*/  MUFU.RSQ R6, R87 ;  /* 0x0000005700067308 */ /* 0x0000660000001400 */
[----:B------:R-:W-:-:S13]  /*df40*/  ISETP.GT.U32.AND P0, PT, R5, 0x727fffff, PT ;  /* 0x727fffff0500780c */ /* 0x000fda0003f04070 */
[----:B0-----:R-:W-:Y:S05]  /*df50*/  @!P0 BRA `(.L_x_378) ;  /* 0x0000000000108947 */ /* 0x001fea0003800000 */
[----:B------:R-:W-:-:S07]  /*df60*/  MOV R90, 0xdf80 ;  /* 0x0000df80005a7802 */ /* 0x000fce0000000f00 */
[----:B-12---:R-:W-:Y:S05]  /*df70*/  CALL.REL.NOINC `($__internal_7_$__cuda_sm20_sqrt_rn_f32_slowpath) ;  /* 0x0000006800307944 */ /* 0x006fea0003c00000 */
[----:B------:R-:W-:Y:S01]  /*df80*/  MOV R86, R6 ;  /* 0x0000000600567202 */ /* 0x000fe20000000f00 */
[----:B------:R-:W-:Y:S06]  /*df90*/  BRA `(.L_x_379) ;  /* 0x0000000000107947 */ /* 0x000fec0003800000 */
.L_x_378:
[----:B-1----:R-:W-:Y:S01]  /*dfa0*/  FMUL.FTZ R86, R87, R6 ;  /* 0x0000000657567220 */ /* 0x002fe20000410000 */
[----:B------:R-:W-:-:S03]  /*dfb0*/  FMUL.FTZ R6, R6, 0.5 ;  /* 0x3f00000006067820 */ /* 0x000fc60000410000 */
[----:B------:R-:W-:-:S04]  /*dfc0*/  FFMA R5, -R86, R86, R87 ;  /* 0x0000005656057223 */ /* 0x000fc80000000157 */
[----:B------:R-:W-:-:S07]  /*dfd0*/  FFMA R86, R5, R6, R86 ;  /* 0x0000000605567223 */ /* 0x000fce0000000056 */
.L_x_379:
[----:B------:R-:W-:Y:S05]  /*dfe0*/  BSYNC.RECONVERGENT B0 ;  /* 0x0000000000007941 */ /* 0x000fea0003800200 */
.L_x_377:
[----:B------:R-:W0:Y:S01]  /*dff0*/  MUFU.RCP R5, R86 ;  /* 0x0000005600057308 */ /* 0x000e220000001000 */
[----:B------:R-:W-:Y:S01]  /*e000*/  UMOV UR5, 0x44af0000 ;  /* 0x44af000000057882 */ /* 0x000fe20000000000 */
[----:B------:R-:W-:Y:S01]  /*e010*/  BSSY.RECONVERGENT B2, `(.L_x_380) ;  /* 0x000000d000027945 */ /* 0x000fe20003800200 */
[----:B------:R-:W-:-:S05]  /*e020*/  IMAD.U32 R89, RZ, RZ, UR5 ;  /* 0x00000005ff597e24 */ /* 0x000fca000f8e00ff */
[----:B------:R-:W1:Y:S01]  /*e030*/  FCHK P0, R89, R86 ;  /* 0x0000005659007302 */ /* 0x000e620000000000 */
[----:B0-----:R-:W-:-:S04]  /*e040*/  FFMA R6, R5, -R86, 1 ;  /* 0x3f80000005067423 */ /* 0x001fc80000000856 */
[----:B------:R-:W-:-:S04]  /*e050*/  FFMA R5, R5, R6, R5 ;  /* 0x0000000605057223 */ /* 0x000fc80000000005 */
[----:B------:R-:W-:-:S04]  /*e060*/  FFMA R6, R5, 1400, RZ ;  /* 0x44af000005067823 */ /* 0x000fc800000000ff */
[----:B------:R-:W-:-:S04]  /*e070*/  FFMA R87, R6, -R86, 1400 ;  /* 0x44af000006577423 */ /* 0x000fc80000000856 */
[----:B------:R-:W-:Y:S01]  /*e080*/  FFMA R6, R5, R87, R6 ;  /* 0x0000005705067223 */ /* 0x000fe20000000006 */
[----:B-1----:R-:W-:Y:S06]  /*e090*/  @!P0 BRA `(.L_x_381) ;  /* 0x0000000000108947 */ /* 0x002fec0003800000 */
[----:B------:R-:W-:Y:S01]  /*e0a0*/  HFMA2 R87, -RZ, RZ, 4.68359375, 0 ;  /* 0x44af0000ff577431 */ /* 0x000fe200000001ff */
[----:B------:R-:W-:-:S07]  /*e0b0*/  MOV R89, 0xe0d0 ;  /* 0x0000e0d000597802 */ /* 0x000fce0000000f00 */
[----:B--2---:R-:W-:Y:S05]  /*e0c0*/  CALL.REL.NOINC `($__internal_8_$__cuda_sm3x_div_rn_noftz_f32_slowpath) ;  /* 0x0000006800387944 */ /* 0x004fea0003c00000 */
[----:B------:R-:W-:-:S07]  /*e0d0*/  IMAD.MOV.U32 R6, RZ, RZ, R110 ;  /* 0x000000ffff067224 */ /* 0x000fce00078e006e */
.L_x_381:
[----:B------:R-:W-:Y:S05]  /*e0e0*/  BSYNC.RECONVERGENT B2 ;  /* 0x0000000000027941 */ /* 0x000fea0003800200 */
.L_x_380:
[----:B------:R-:W-:Y:S01]  /*e0f0*/  MOV R86, 0x3d888889 ;  /* 0x3d88888900567802 */ /* 0x000fe20000000f00 */
[----:B------:R-:W-:Y:S01]  /*e100*/  FADD R87, R2, -35 ;  /* 0xc20c000002577421 */ /* 0x000fe20000000000 */
[----:B------:R-:W-:Y:S01]  /*e110*/  IMAD.MOV.U32 R5, RZ, RZ, 0x41700000 ;  /* 0x41700000ff057424 */ /* 0x000fe200078e00ff */
[----:B------:R-:W-:Y:S02]  /*e120*/  BSSY.RECONVERGENT B2, `(.L_x_382) ;  /* 0x000000b000027945 */ /* 0x000fe40003800200 */
[----:B------:R-:W0:Y:S01]  /*e130*/  FCHK P0, R87, 15 ;  /* 0x4170000057007902 */ /* 0x000e220000000000 */
[----:B------:R-:W-:-:S04]  /*e140*/  FFMA R5, R86, -R5, 1 ;  /* 0x3f80000056057423 */ /* 0x000fc80000000805 */
[----:B------:R-:W-:-:S04]  /*e150*/  FFMA R86, R5, R86, 0.066666670143604278564 ;  /* 0x3d88888905567423 */ /* 0x000fc80000000056 */
[----:B------:R-:W-:-:S04]  /*e160*/  FFMA R5, R87, R86, RZ ;  /* 0x0000005657057223 */ /* 0x000fc800000000ff */
[----:B------:R-:W-:-:S04]  /*e170*/  FFMA R88, R5, -15, R87 ;  /* 0xc170000005587823 */ /* 0x000fc80000000057 */
[----:B------:R-:W-:Y:S01]  /*e180*/  FFMA R110, R86, R88, R5 ;  /* 0x00000058566e7223 */ /* 0x000fe20000000005 */
[----:B0-----:R-:W-:Y:S06]  /*e190*/  @!P0 BRA `(.L_x_383) ;  /* 0x00000000000c8947 */ /* 0x001fec0003800000 */
[----:B------:R-:W-:Y:S01]  /*e1a0*/  HFMA2 R86, -RZ, RZ, 2.71875, 0 ;  /* 0x41700000ff567431 */ /* 0x000fe200000001ff */
[----:B------:R-:W-:-:S07]  /*e1b0*/  MOV R89, 0xe1d0 ;  /* 0x0000e1d000597802 */ /* 0x000fce0000000f00 */
[----:B--2---:R-:W-:Y:S05]  /*e1c0*/  CALL.REL.NOINC `($__internal_8_$__cuda_sm3x_div_rn_noftz_f32_slowpath) ;  /* 0x0000006400f87944 */ /* 0x004fea0003c00000 */
.L_x_383:
[----:B------:R-:W-:Y:S05]  /*e1d0*/  BSYNC.RECONVERGENT B2 ;  /* 0x0000000000027941 */ /* 0x000fea0003800200 */
.L_x_382:
        /* <DEDUP_REMOVED lines=15> */
[----:B------:R-:W-:Y:S01]  /*e2d0*/  IMAD.MOV.U32 R87, RZ, RZ, R88 ;  /* 0x000000ffff577224 */ /* 0x000fe200078e0058 */
[----:B------:R-:W-:-:S07]  /*e2e0*/  MOV R92, 0xe300 ;  /* 0x0000e300005c7802 */ /* 0x000fce0000000f00 */
[----:B--2---:R-:W-:Y:S05]  /*e2f0*/  CALL.REL.NOINC `($__internal_6_$__cuda_sm20_rcp_rn_f32_slowpath) ;  /* 0x00000060007c7944 */ /* 0x004fea0003c00000 */
[----:B------:R-:W-:Y:S01]  /*e300*/  MOV R5, R88 ;  /* 0x0000005800057202 */ /* 0x000fe20000000f00 */
[----:B------:R-:W-:Y:S06]  /*e310*/  BRA `(.L_x_386) ;  /* 0x0000000000107947 */ /* 0x000fec0003800000 */
.L_x_385:
[----:B------:R-:W0:Y:S02]  /*e320*/  MUFU.RCP R5, R88 ;  /* 0x0000005800057308 */ /* 0x000e240000001000 */
[----:B0-----:R-:W-:-:S04]  /*e330*/  FFMA R86, R88, R5, -1 ;  /* 0xbf80000058567423 */ /* 0x001fc80000000005 */
[----:B------:R-:W-:-:S04]  /*e340*/  FADD.FTZ R86, -R86, -RZ ;  /* 0x800000ff56567221 */ /* 0x000fc80000010100 */
[----:B------:R-:W-:-:S07]  /*e350*/  FFMA R5, R5, R86, R5 ;  /* 0x0000005605057223 */ /* 0x000fce0000000005 */
.L_x_386:
[----:B------:R-:W-:Y:S05]  /*e360*/  BSYNC.RECONVERGENT B0 ;  /* 0x0000000000007941 */ /* 0x000fea0003800200 */
.L_x_384:
[----:B------:R-:W-:Y:S02]  /*e370*/  HFMA2 R86, -RZ, RZ, 2.4375, 0 ;  /* 0x40e00000ff567431 */ /* 0x000fe400000001ff */
[----:B------:R-:W-:Y:S01]  /*e380*/  FADD R87, R2, 26 ;  /* 0x41d0000002577421 */ /* 0x000fe20000000000 */
[----:B------:R-:W-:Y:S01]  /*e390*/  IMAD.MOV.U32 R89, RZ, RZ, 0x3e124925 ;  /* 0x3e124925ff597424 */ /* 0x000fe200078e00ff */
[----:B------:R-:W-:Y:S01]  /*e3a0*/  BSSY.RECONVERGENT B2, `(.L_x_387) ;  /* 0x000000c000027945 */ /* 0x000fe20003800200 */
[----:B------:R-:W-:Y:S01]  /*e3b0*/  FFMA R6, R5, R6, 80 ;  /* 0x42a0000005067423 */ /* 0x000fe20000000006 */
[----:B------:R-:W0:Y:S01]  /*e3c0*/  FCHK P0, R87, -7 ;  /* 0xc0e0000057007902 */ /* 0x000e220000000000 */
[----:B------:R-:W-:-:S04]  /*e3d0*/  FFMA R86, -R89, R86, 1 ;  /* 0x3f80000059567423 */ /* 0x000fc80000000156 */
[----:B------:R-:W-:-:S04]  /*e3e0*/  FFMA R86, R86, -R89, -0.14285714924335479736 ;  /* 0xbe12492556567423 */ /* 0x000fc80000000859 */
[----:B------:R-:W-:-:S04]  /*e3f0*/  FFMA R88, R87, R86, RZ ;  /* 0x0000005657587223 */ /* 0x000fc800000000ff */
[----:B------:R-:W-:-:S04]  /*e400*/  FFMA R89, R88, 7, R87 ;  /* 0x40e0000058597823 */ /* 0x000fc80000000057 */
[----:B------:R-:W-:Y:S01]  /*e410*/  FFMA R110, R86, R89, R88 ;  /* 0x00000059566e7223 */ /* 0x000fe20000000058 */
[----:B0-----:R-:W-:Y:S06]  /*e420*/  @!P0 BRA `(.L_x_388) ;  /* 0x00000000000c8947 */ /* 0x001fec0003800000 */
[----:B------:R-:W-:Y:S01]  /*e430*/  IMAD.MOV.U32 R86, RZ, RZ, -0x3f200000 ;  /* 0xc0e00000ff567424 */ /* 0x000fe200078e00ff */
[----:B------:R-:W-:-:S07]  /*e440*/  MOV R89, 0xe460 ;  /* 0x0000e46000597802 */ /* 0x000fce0000000f00 */
[----:B--2---:R-:W-:Y:S05]  /*e450*/  CALL.REL.NOINC `($__internal_8_$__cuda_sm3x_div_rn_noftz_f32_slowpath) ;  /* 0x0000006400547944 */ /* 0x004fea0003c00000 */
.L_x_388:
[----:B------:R-:W-:Y:S05]  /*e460*/  BSYNC.RECONVERGENT B2 ;  /* 0x0000000000027941 */ /* 0x000fea0003800200 */
.L_x_387:
[----:B------:R-:W-:Y:S01]  /*e470*/  MOV R5, 0x3bbb989d ;  /* 0x3bbb989d00057802 */ /* 0x000fe20000000f00 */
[----:B------:R-:W-:Y:S02]  /*e480*/  IMAD.MOV.U32 R86, RZ, RZ, 0x437c0000 ;  /* 0x437c0000ff567424 */ /* 0x000fe400078e00ff */
[----:B------:R-:W-:Y:S02]  /*e490*/  HFMA2 R89, -RZ, RZ, 1.44921875, -19.203125 ;  /* 0x3dcccccdff597431 */ /* 0x000fe400000001ff */
[----:B------:R-:W-:Y:S01]  /*e4a0*/  IMAD.MOV.U32 R88, RZ, RZ, 0x41200000 ;  /* 0x41200000ff587424 */ /* 0x000fe200078e00ff */
[----:B------:R-:W-:Y:S01]  /*e4b0*/  FCHK P0, R3, -10 ;  /* 0xc120000003007902 */ /* 0x000fe20000000000 */
[----:B------:R-:W-:Y:S01]  /*e4c0*/  FFMA.SAT R5, R110, R5, 0.5 ;  /* 0x3f0000006e057423 */ /* 0x000fe20000002005 */
[----:B------:R-:W-:Y:S03]  /*e4d0*/  BSSY.RECONVERGENT B2, `(.L_x_389) ;  /* 0x0000012000027945 */ /* 0x000fe60003800200 */
[----:B------:R-:W-:Y:S01]  /*e4e0*/  FFMA.RM R5, R5, R86, 12582913 ;  /* 0x4b40000105057423 */ /* 0x000fe20000004056 */
[----:B------:R-:W-:-:S03]  /*e4f0*/  FFMA R88, -R89, R88, 1 ;  /* 0x3f80000059587423 */ /* 0x000fc60000000158 */
[C---:B------:R-:W-:Y:S01]  /*e500*/  FADD R87, R5.reuse, -12583039 ;  /* 0xcb40007f05577421 */ /* 0x040fe20000000000 */
[----:B------:R-:W-:Y:S01]  /*e510*/  SHF.L.U32 R5, R5, 0x17, RZ ;  /* 0x0000001705057819 */ /* 0x000fe200000006ff */
[----:B------:R-:W-:Y:S02]  /*e520*/  FFMA R88, R88, -R89, -0.10000000149011611938 ;  /* 0xbdcccccd58587423 */ /* 0x000fe40000000859 */
[C---:B------:R-:W-:Y:S02]  /*e530*/  FFMA R87, R110.reuse, 1.4426950216293334961, -R87 ;  /* 0x3fb8aa3b6e577823 */ /* 0x040fe40000000857 */
[----:B------:R-:W-:Y:S02]  /*e540*/  FFMA R89, R3, R88, RZ ;  /* 0x0000005803597223 */ /* 0x000fe400000000ff */
[----:B------:R-:W-:Y:S02]  /*e550*/  FFMA R87, R110, 1.925963033500011079e-08, R87 ;  /* 0x32a570606e577823 */ /* 0x000fe40000000057 */
[----:B------:R-:W-:-:S02]  /*e560*/  FFMA R90, R89, 10, R3 ;  /* 0x41200000595a7823 */ /* 0x000fc40000000003 */
[----:B------:R-:W0:Y:S02]  /*e570*/  MUFU.EX2 R86, R87 ;  /* 0x0000005700567308 */ /* 0x000e240000000800 */
[----:B------:R-:W-:Y:S01]  /*e580*/  FFMA R110, R88, R90, R89 ;  /* 0x0000005a586e7223 */ /* 0x000fe20000000059 */
[----:B0-----:R-:W-:Y:S01]  /*e590*/  FFMA R5, R5, R86, 1 ;  /* 0x3f80000005057423 */ /* 0x001fe20000000056 */
[----:B------:R-:W-:Y:S06]  /*e5a0*/  @!P0 BRA `(.L_x_390) ;  /* 0x0000000000108947 */ /* 0x000fec0003800000 */
[----:B------:R-:W-:Y:S01]  /*e5b0*/  IMAD.MOV.U32 R87, RZ, RZ, R3 ;  /* 0x000000ffff577224 */ /* 0x000fe200078e0003 */
[----:B------:R-:W-:Y:S02]  /*e5c0*/  MOV R86, 0xc1200000 ;  /* 0xc120000000567802 */ /* 0x000fe40000000f00 */
[----:B------:R-:W-:-:S07]  /*e5d0*/  MOV R89, 0xe5f0 ;  /* 0x0000e5f000597802 */ /* 0x000fce0000000f00 */
[----:B--2---:R-:W-:Y:S05]  /*e5e0*/  CALL.REL.NOINC `($__internal_8_$__cuda_sm3x_div_rn_noftz_f32_slowpath) ;  /* 0x0000006000f07944 */ /* 0x004fea0003c00000 */
.L_x_390:
[----:B------:R-:W-:Y:S05]  /*e5f0*/  BSYNC.RECONVERGENT B2 ;  /* 0x0000000000027941 */ /* 0x000fea0003800200 */
.L_x_389:
[----:B------:R-:W0:Y:S01]  /*e600*/  MUFU.RCP64H R89, 11.5 ;  /* 0x4027000000597908 */ /* 0x000e220000001800 */
[----:B------:R-:W-:Y:S01]  /*e610*/  IMAD.MOV.U32 R90, RZ, RZ, 0x0 ;  /* 0x00000000ff5a7424 */ /* 0x000fe200078e00ff */
[----:B------:R-:W-:Y:S01]  /*e620*/  MOV R91, 0x40270000 ;  /* 0x40270000005b7802 */ /* 0x000fe20000000f00 */
[----:B------:R-:W-:Y:S01]  /*e630*/  IMAD.MOV.U32 R88, RZ, RZ, 0x1 ;  /* 0x00000001ff587424 */ /* 0x000fe200078e00ff */
[----:B------:R-:W-:Y:S01]  /*e640*/  MOV R3, 0x3bbb989d ;  /* 0x3bbb989d00037802 */ /* 0x000fe20000000f00 */
[----:B------:R-:W-:Y:S01]  /*e650*/  IMAD.MOV.U32 R92, RZ, RZ, 0x437c0000 ;  /* 0x437c0000ff5c7424 */ /* 0x000fe200078e00ff */
[----:B------:R-:W-:Y:S03]  /*e660*/  BSSY.RECONVERGENT B1, `(.L_x_391) ;  /* 0x000001a000017945 */ /* 0x000fe60003800200 */
[----:B------:R-:W-:-:S04]  /*e670*/  FFMA.SAT R3, R110, R3, 0.5 ;  /* 0x3f0000006e037423 */ /* 0x000fc80000002003 */
[----:B------:R-:W-:Y:S01]  /*e680*/  FFMA.RM R3, R3, R92, 12582913 ;  /* 0x4b40000103037423 */ /* 0x000fe2000000405c */
[----:B0-----:R-:W-:-:S03]  /*e690*/  DFMA R86, R88, -R90, 1 ;  /* 0x3ff000005856742b */ /* 0x001fc6000000085a */
[C---:B------:R-:W-:Y:S01]  /*e6a0*/  FADD R95, R3.reuse, -12583039 ;  /* 0xcb40007f035f7421 */ /* 0x040fe20000000000 */
[----:B------:R-:W-:-:S03]  /*e6b0*/  SHF.L.U32 R3, R3, 0x17, RZ ;  /* 0x0000001703037819 */ /* 0x000fc600000006ff */
[----:B------:R-:W-:Y:S01]  /*e6c0*/  FFMA R95, R110, 1.4426950216293334961, -R95 ;  /* 0x3fb8aa3b6e5f7823 */ /* 0x000fe2000000085f */
[----:B------:R-:W-:-:S03]  /*e6d0*/  DFMA R86, R86, R86, R86 ;  /* 0x000000565656722b */ /* 0x000fc60000000056 */
[----:B------:R-:W-:-:S05]  /*e6e0*/  FFMA R95, R110, 1.925963033500011079e-08, R95 ;  /* 0x32a570606e5f7823 */ /* 0x000fca000000005f */
[----:B------:R-:W-:Y:S01]  /*e6f0*/  DFMA R86, R88, R86, R88 ;  /* 0x000000565856722b */ /* 0x000fe20000000058 */
[----:B------:R0:W1:Y:S07]  /*e700*/  F2F.F64.F32 R88, R4 ;  /* 0x0000000400587310 */ /* 0x00006e0000201800 */
[C---:B------:R-:W-:Y:S01]  /*e710*/  DFMA R90, R86.reuse, -R90, 1 ;  /* 0x3ff00000565a742b */ /* 0x040fe2000000085a */
[----:B0-----:R-:W0:Y:S07]  /*e720*/  MUFU.EX2 R4, R95 ;  /* 0x0000005f00047308 */ /* 0x001e2e0000000800 */
[----:B------:R-:W-:Y:S01]  /*e730*/  DFMA R90, R86, R90, R86 ;  /* 0x0000005a565a722b */ /* 0x000fe20000000056 */
[----:B-1----:R-:W-:-:S07]  /*e740*/  FSETP.GEU.AND P1, PT, |R89|, 6.5827683646048100446e-37, PT ;  /* 0x036000005900780b */ /* 0x002fce0003f2e200 */
[----:B------:R-:W-:Y:S01]  /*e750*/  DMUL R86, R88, R90 ;  /* 0x0000005a58567228 */ /* 0x000fe20000000000 */
[----:B0-----:R-:W-:-:S07]  /*e760*/  FFMA R3, R3, R4, 1 ;  /* 0x3f80000003037423 */ /* 0x001fce0000000004 */
[----:B------:R-:W-:-:S08]  /*e770*/  DFMA R92, R86, -11.5, R88 ;  /* 0xc0270000565c782b */ /* 0x000fd00000000058 */
[----:B------:R-:W-:-:S10]  /*e780*/  DFMA R92, R90, R92, R86 ;  /* 0x0000005c5a5c722b */ /* 0x000fd40000000056 */
[----:B------:R-:W-:-:S05]  /*e790*/  FFMA R86, RZ, 2.609375, R93 ;  /* 0x40270000ff567823 */ /* 0x000fca000000005d */
[----:B------:R-:W-:-:S13]  /*e7a0*/  FSETP.GT.AND P0, PT, |R86|, 1.469367938527859385e-39, PT ;  /* 0x001000005600780b */ /* 0x000fda0003f04200 */
[----:B------:R-:W-:Y:S05]  /*e7b0*/  @P0 BRA P1, `(.L_x_392) ;  /* 0x0000000000100947 */ /* 0x000fea0000800000 */
[----:B------:R-:W-:Y:S01]  /*e7c0*/  IMAD.MOV.U32 R86, RZ, RZ, RZ ;  /* 0x000000ffff567224 */ /* 0x000fe200078e00ff */
[----:B------:R-:W-:Y:S02]  /*e7d0*/  MOV R87, 0x40270000 ;  /* 0x4027000000577802 */ /* 0x000fe40000000f00 */
[----:B------:R-:W-:-:S07]  /*e7e0*/  MOV R102, 0xe800 ;  /* 0x0000e80000667802 */ /* 0x000fce0000000f00 */
[----:B--2---:R-:W-:Y:S05]  /*e7f0*/  CALL.REL.NOINC `($__internal_5_$__cuda_sm20_div_rn_f64_full) ;  /* 0x0000005400d47944 */ /* 0x004fea0003c00000 */
.L_x_392:
[----:B------:R-:W-:Y:S05]  /*e800*/  BSYNC.RECONVERGENT B1 ;  /* 0x0000000000017941 */ /* 0x000fea0003800200 */
.L_x_391:
        /* <DEDUP_REMOVED lines=59> */
.L_x_394:
[----:B------:R-:W-:Y:S05]  /*ebc0*/  BSYNC.RECONVERGENT B0 ;  /* 0x0000000000007941 */ /* 0x000fea0003800200 */
.L_x_393:
[----:B------:R-:W-:Y:S01]  /*ebd0*/  DADD R86, R90, 1 ;  /* 0x3ff000005a567429 */ /* 0x000fe20000000000 */
[----:B------:R-:W-:Y:S01]  /*ebe0*/  BSSY.RECONVERGENT B1, `(.L_x_395) ;  /* 0x0000012000017945 */ /* 0x000fe20003800200 */
[----:B------:R-:W-:-:S04]  /*ebf0*/  IMAD.MOV.U32 R90, RZ, RZ, 0x1 ;  /* 0x00000001ff5a7424 */ /* 0x000fc800078e00ff */
[----:B------:R-:W0:Y:S02]  /*ec00*/  MUFU.RCP64H R91, R87 ;  /* 0x00000057005b7308 */ /* 0x000e240000001800 */
[----:B0-----:R-:W-:-:S08]  /*ec10*/  DFMA R88, -R86, R90, 1 ;  /* 0x3ff000005658742b */ /* 0x001fd0000000015a */
        /* <DEDUP_REMOVED lines=13> */
[----:B--2---:R-:W-:Y:S05]  /*ecf0*/  CALL.REL.NOINC `($__internal_5_$__cuda_sm20_div_rn_f64_full) ;  /* 0x0000005000947944 */ /* 0x004fea0003c00000 */
.L_x_396:
[----:B------:R-:W-:Y:S05]  /*ed00*/  BSYNC.RECONVERGENT B1 ;  /* 0x0000000000017941 */ /* 0x000fea0003800200 */
.L_x_395:
[----:B------:R-:W0:Y:S01]  /*ed10*/  MUFU.RCP R4, R3 ;  /* 0x0000000300047308 */ /* 0x000e220000001000 */
[----:B------:R-:W-:Y:S01]  /*ed20*/  UMOV UR5, 0x43e10000 ;  /* 0x43e1000000057882 */ /* 0x000fe20000000000 */
[----:B------:R-:W-:Y:S01]  /*ed30*/  BSSY.RECONVERGENT B2, `(.L_x_397) ;  /* 0x000000e000027945 */ /* 0x000fe20003800200 */
[----:B------:R-:W-:-:S05]  /*ed40*/  MOV R88, UR5 ;  /* 0x0000000500587c02 */ /* 0x000fca0008000f00 */
[----:B------:R-:W1:Y:S08]  /*ed50*/  FCHK P0, R88, R3 ;  /* 0x0000000358007302 */ /* 0x000e700000000000 */
[----:B------:R3:W4:Y:S01]  /*ed60*/  F2F.F32.F64 R96, R92 ;  /* 0x0000005c00607310 */ /* 0x0007220000301000 */
[----:B0-----:R-:W-:-:S04]  /*ed70*/  FFMA R87, -R3, R4, 1 ;  /* 0x3f80000003577423 */ /* 0x001fc80000000104 */
[----:B------:R-:W-:-:S04]  /*ed80*/  FFMA R4, R4, R87, R4 ;  /* 0x0000005704047223 */ /* 0x000fc80000000004 */
[----:B------:R-:W-:-:S04]  /*ed90*/  FFMA R86, R4, 450, RZ ;  /* 0x43e1000004567823 */ /* 0x000fc800000000ff */
[----:B------:R-:W-:-:S04]  /*eda0*/  FFMA R87, -R3, R86, 450 ;  /* 0x43e1000003577423 */ /* 0x000fc80000000156 */
[----:B------:R-:W-:Y:S01]  /*edb0*/  FFMA R110, R4, R87, R86 ;  /* 0x00000057046e7223 */ /* 0x000fe20000000056 */
[----:B-1-34-:R-:W-:Y:S06]  /*edc0*/  @!P0 BRA `(.L_x_398) ;  /* 0x0000000000108947 */ /* 0x01afec0003800000 */
[----:B------:R-:W-:Y:S02]  /*edd0*/  HFMA2 R87, -RZ, RZ, 3.939453125, 0 ;  /* 0x43e10000ff577431 */ /* 0x000fe400000001ff */
[----:B------:R-:W-:Y:S01]  /*ede0*/  IMAD.MOV.U32 R86, RZ, RZ, R3 ;  /* 0x000000ffff567224 */ /* 0x000fe200078e0003 */
[----:B------:R-:W-:-:S07]  /*edf0*/  MOV R89, 0xee10 ;  /* 0x0000ee1000597802 */ /* 0x000fce0000000f00 */
[----:B--2---:R-:W-:Y:S05]  /*ee00*/  CALL.REL.NOINC `($__internal_8_$__cuda_sm3x_div_rn_noftz_f32_slowpath) ;  /* 0x0000005800e87944 */ /* 0x004fea0003c00000 */
.L_x_398:
[----:B------:R-:W-:Y:S05]  /*ee10*/  BSYNC.RECONVERGENT B2 ;  /* 0x0000000000027941 */ /* 0x000fea0003800200 */
.L_x_397:
[----:B------:R-:W-:Y:S01]  /*ee20*/  MOV R3, 0x41c00000 ;  /* 0x41c0000000037802 */ /* 0x000fe20000000f00 */
[----:B------:R-:W-:Y:S01]  /*ee30*/  FADD R87, R2, 88 ;  /* 0x42b0000002577421 */ /* 0x000fe20000000000 */
[----:B------:R-:W-:Y:S01]  /*ee40*/  IMAD.MOV.U32 R86, RZ, RZ, 0x3d2aaaab ;  /* 0x3d2aaaabff567424 */ /* 0x000fe200078e00ff */
[----:B------:R-:W-:Y:S01]  /*ee50*/  BSSY.RECONVERGENT B2, `(.L_x_399) ;  /* 0x000000c000027945 */ /* 0x000fe20003800200 */
[----:B------:R-:W-:Y:S01]  /*ee60*/  FMUL R4, R96, R110 ;  /* 0x0000006e60047220 */ /* 0x000fe20000400000 */
[----:B------:R-:W0:Y:S01]  /*ee70*/  FCHK P0, R87, 24 ;  /* 0x41c0000057007902 */ /* 0x000e220000000000 */
[----:B------:R-:W-:-:S04]  /*ee80*/  FFMA R3, R86, -R3, 1 ;  /* 0x3f80000056037423 */ /* 0x000fc80000000803 */
[----:B------:R-:W-:-:S04]  /*ee90*/  FFMA R86, R3, R86, 0.041666667908430099487 ;  /* 0x3d2aaaab03567423 */ /* 0x000fc80000000056 */
[----:B------:R-:W-:-:S04]  /*eea0*/  FFMA R3, R87, R86, RZ ;  /* 0x0000005657037223 */ /* 0x000fc800000000ff */
[----:B------:R-:W-:-:S04]  /*eeb0*/  FFMA R88, R3, -24, R87 ;  /* 0xc1c0000003587823 */ /* 0x000fc80000000057 */
[----:B------:R-:W-:Y:S01]  /*eec0*/  FFMA R110, R86, R88, R3 ;  /* 0x00000058566e7223 */ /* 0x000fe20000000003 */
[----:B0-----:R-:W-:Y:S06]  /*eed0*/  @!P0 BRA `(.L_x_400) ;  /* 0x00000000000c8947 */ /* 0x001fec0003800000 */
[----:B------:R-:W-:Y:S01]  /*eee0*/  IMAD.MOV.U32 R86, RZ, RZ, 0x41c00000 ;  /* 0x41c00000ff567424 */ /* 0x000fe200078e00ff */
[----:B------:R-:W-:-:S07]  /*eef0*/  MOV R89, 0xef10 ;  /* 0x0000ef1000597802 */ /* 0x000fce0000000f00 */
[----:B--2---:R-:W-:Y:S05]  /*ef00*/  CALL.REL.NOINC `($__internal_8_$__cuda_sm3x_div_rn_noftz_f32_slowpath) ;  /* 0x0000005800a87944 */ /* 0x004fea0003c00000 */
.L_x_400:
[----:B------:R-:W-:Y:S05]  /*ef10*/  BSYNC.RECONVERGENT B2 ;  /* 0x0000000000027941 */ /* 0x000fea0003800200 */
.L_x_399:
[----:B------:R-:W-:Y:S02]  /*ef20*/  HFMA2 R3, -RZ, RZ, 0.96630859375, -0.0022525787353515625 ;  /* 0x3bbb989dff037431 */ /* 0x000fe400000001ff */
[----:B------:R-:W-:Y:S01]  /*ef30*/  IMAD.MOV.U32 R86, RZ, RZ, 0x437c0000 ;  /* 0x437c0000ff567424 */ /* 0x000fe200078e00ff */
[----:B------:R-:W-:Y:S01]  /*ef40*/  MOV R89, 0x3d4ccccd ;  /* 0x3d4ccccd00597802 */ /* 0x000fe20000000f00 */
[----:B------:R-:W-:Y:S01]  /*ef50*/  BSSY.RECONVERGENT B2, `(.L_x_401) ;  /* 0x0000016000027945 */ /* 0x000fe20003800200 */
[----:B------:R-:W-:-:S04]  /*ef60*/  FFMA.SAT R3, R110, R3, 0.5 ;  /* 0x3f0000006e037423 */ /* 0x000fc80000002003 */
[----:B------:R-:W-:Y:S01]  /*ef70*/  FFMA.RM R3, R3, R86, 12582913 ;  /* 0x4b40000103037423 */ /* 0x000fe20000004056 */
[----:B------:R-:W-:-:S03]  /*ef80*/  IMAD.MOV.U32 R86, RZ, RZ, 0x41a00000 ;  /* 0x41a00000ff567424 */ /* 0x000fc600078e00ff */
[----:B------:R-:W-:Y:S01]  /*ef90*/  FADD R87, R3, -12583039 ;  /* 0xcb40007f03577421 */ /* 0x000fe20000000000 */
[----:B------:R-:W-:Y:S01]  /*efa0*/  FFMA R86, -R89, R86, 1 ;  /* 0x3f80000059567423 */ /* 0x000fe20000000156 */
[----:B------:R-:W-:Y:S02]  /*efb0*/  SHF.L.U32 R3, R3, 0x17, RZ ;  /* 0x0000001703037819 */ /* 0x000fe400000006ff */
[----:B------:R-:W-:Y:S01]  /*efc0*/  FFMA R87, R110, 1.4426950216293334961, -R87 ;  /* 0x3fb8aa3b6e577823 */ /* 0x000fe20000000857 */
[----:B------:R-:W-:-:S03]  /*efd0*/  FFMA R86, R86, -R89, -0.050000000745058059692 ;  /* 0xbd4ccccd56567423 */ /* 0x000fc60000000859 */
[----:B------:R-:W-:Y:S01]  /*efe0*/  FFMA R110, R110, 1.925963033500011079e-08, R87 ;  /* 0x32a570606e6e7823 */ /* 0x000fe20000000057 */
[----:B------:R-:W-:-:S04]  /*eff0*/  FADD R87, R2, 60 ;  /* 0x4270000002577421 */ /* 0x000fc80000000000 */
[----:B------:R-:W-:Y:S01]  /*f000*/  FCHK P0, R87, -20 ;  /* 0xc1a0000057007902 */ /* 0x000fe20000000000 */
[----:B------:R-:W-:-:S04]  /*f010*/  FFMA R88, R87, R86, RZ ;  /* 0x0000005657587223 */ /* 0x000fc800000000ff */
[----:B------:R-:W-:-:S03]  /*f020*/  FFMA R89, R88, 20, R87 ;  /* 0x41a0000058597823 */ /* 0x000fc60000000057 */
[----:B------:R-:W0:Y:S01]  /*f030*/  MUFU.EX2 R110, R110 ;  /* 0x0000006e006e7308 */ /* 0x000e220000000800 */
[----:B------:R-:W-:Y:S01]  /*f040*/  FFMA R86, R86, R89, R88 ;  /* 0x0000005956567223 */ /* 0x000fe20000000058 */
[----:B0-----:R-:W-:Y:S01]  /*f050*/  FFMA R3, R3, R110, 1 ;  /* 0x3f80000003037423 */ /* 0x001fe2000000006e */
[----:B------:R-:W-:Y:S06]  /*f060*/  @!P0 BRA `(.L_x_402) ;  /* 0x0000000000108947 */ /* 0x000fec0003800000 */
[----:B------:R-:W-:Y:S01]  /*f070*/  IMAD.MOV.U32 R86, RZ, RZ, -0x3e600000 ;  /* 0xc1a00000ff567424 */ /* 0x000fe200078e00ff */
[----:B------:R-:W-:-:S07]  /*f080*/  MOV R89, 0xf0a0 ;  /* 0x0000f0a000597802 */ /* 0x000fce0000000f00 */
[----:B--2---:R-:W-:Y:S05]  /*f090*/  CALL.REL.NOINC `($__internal_8_$__cuda_sm3x_div_rn_noftz_f32_slowpath) ;  /* 0x0000005800447944 */ /* 0x004fea0003c00000 */
[----:B------:R-:W-:-:S07]  /*f0a0*/  MOV R86, R110 ;  /* 0x0000006e00567202 */ /* 0x000fce0000000f00 */
.L_x_402:
[----:B------:R-:W-:Y:S05]  /*f0b0*/  BSYNC.RECONVERGENT B2 ;  /* 0x0000000000027941 */ /* 0x000fea0003800200 */
.L_x_401:
        /* <DEDUP_REMOVED lines=21> */
[----:B------:R-:W-:Y:S01]  /*f210*/  IMAD.MOV.U32 R86, RZ, RZ, R88 ;  /* 0x000000ffff567224 */ /* 0x000fe200078e0058 */
[----:B------:R-:W-:Y:S02]  /*f220*/  MOV R87, 0x40400000 ;  /* 0x4040000000577802 */ /* 0x000fe40000000f00 */
[----:B------:R-:W-:-:S07]  /*f230*/  MOV R89, 0xf250 ;  /* 0x0000f25000597802 */ /* 0x000fce0000000f00 */
[----:B--2---:R-:W-:Y:S05]  /*f240*/  CALL.REL.NOINC `($__internal_8_$__cuda_sm3x_div_rn_noftz_f32_slowpath) ;  /* 0x0000005400d87944 */ /* 0x004fea0003c00000 */
[----:B------:R-:W-:-:S07]  /*f250*/  IMAD.MOV.U32 R107, RZ, RZ, R110 ;  /* 0x000000ffff6b7224 */ /* 0x000fce00078e006e */
.L_x_404:
[----:B------:R-:W-:Y:S05]  /*f260*/  BSYNC.RECONVERGENT B2 ;  /* 0x0000000000027941 */ /* 0x000fea0003800200 */
.L_x_403:
[----:B------:R-:W-:Y:S02]  /*f270*/  HFMA2 R86, -RZ, RZ, 1.32421875, -19.203125 ;  /* 0x3d4ccccdff567431 */ /* 0x000fe400000001ff */
[----:B------:R-:W-:Y:S01]  /*f280*/  FADD R88, R2, -60 ;  /* 0xc270000002587421 */ /* 0x000fe20000000000 */
[----:B------:R-:W-:Y:S01]  /*f290*/  IMAD.MOV.U32 R87, RZ, RZ, 0x41a00000 ;  /* 0x41a00000ff577424 */ /* 0x000fe200078e00ff */
[----:B------:R-:W-:Y:S02]  /*f2a0*/  BSSY.RECONVERGENT B2, `(.L_x_405) ;  /* 0x000000c000027945 */ /* 0x000fe40003800200 */
[----:B------:R-:W0:Y:S01]  /*f2b0*/  FCHK P0, R88, 20 ;  /* 0x41a0000058007902 */ /* 0x000e220000000000 */
[----:B------:R-:W-:-:S04]  /*f2c0*/  FFMA R87, R86, -R87, 1 ;  /* 0x3f80000056577423 */ /* 0x000fc80000000857 */
[----:B------:R-:W-:-:S04]  /*f2d0*/  FFMA R2, R87, R86, 0.050000000745058059692 ;  /* 0x3d4ccccd57027423 */ /* 0x000fc80000000056 */
[----:B------:R-:W-:-:S04]  /*f2e0*/  FFMA R87, R2, R88, RZ ;  /* 0x0000005802577223 */ /* 0x000fc800000000ff */
[----:B------:R-:W-:-:S04]  /*f2f0*/  FFMA R86, R87, -20, R88 ;  /* 0xc1a0000057567823 */ /* 0x000fc80000000058 */
[----:B------:R-:W-:Y:S01]  /*f300*/  FFMA R110, R2, R86, R87 ;  /* 0x00000056026e7223 */ /* 0x000fe20000000057 */
[----:B0-----:R-:W-:Y:S06]  /*f310*/  @!P0 BRA `(.L_x_406) ;  /* 0x0000000000108947 */ /* 0x001fec0003800000 */
[----:B------:R-:W-:Y:S01]  /*f320*/  MOV R87, R88 ;  /* 0x0000005800577202 */ /* 0x000fe20000000f00 */
[----:B------:R-:W-:Y:S01]  /*f330*/  IMAD.MOV.U32 R86, RZ, RZ, 0x41a00000 ;  /* 0x41a00000ff567424 */ /* 0x000fe200078e00ff */
[----:B------:R-:W-:-:S07]  /*f340*/  MOV R89, 0xf360 ;  /* 0x0000f36000597802 */ /* 0x000fce0000000f00 */
[----:B--2---:R-:W-:Y:S05]  /*f350*/  CALL.REL.NOINC `($__internal_8_$__cuda_sm3x_div_rn_noftz_f32_slowpath) ;  /* 0x0000005400947944 */ /* 0x004fea0003c00000 */
.L_x_406:
[----:B------:R-:W-:Y:S05]  /*f360*/  BSYNC.RECONVERGENT B2 ;  /* 0x0000000000027941 */ /* 0x000fea0003800200 */
.L_x_405:
[----:B------:R-:W-:Y:S01]  /*f370*/  MOV R87, 0x3bbb989d ;  /* 0x3bbb989d00577802 */ /* 0x000fe20000000f00 */
[----:B------:R-:W-:Y:S01]  /*f380*/  IMAD.MOV.U32 R89, RZ, RZ, 0x437c0000 ;  /* 0x437c0000ff597424 */ /* 0x000fe200078e00ff */
[----:B------:R-:W-:Y:S01]  /*f390*/  UMOV UR12, 0x1eb851ec ;  /* 0x1eb851ec000c7882 */ /* 0x000fe20000000000 */
[----:B------:R-:W-:Y:S01]  /*f3a0*/  IMAD.MOV.U32 R90, RZ, RZ, 0x1 ;  /* 0x00000001ff5a7424 */ /* 0x000fe200078e00ff */
[----:B------:R-:W-:Y:S01]  /*f3b0*/  UMOV UR13, 0x3ff1eb85 ;  /* 0x3ff1eb85000d7882 */ /* 0x000fe20000000000 */
[----:B------:R-:W-:Y:S01]  /*f3c0*/  FFMA.SAT R2, R110, R87, 0.5 ;  /* 0x3f0000006e027423 */ /* 0x000fe20000002057 */
[----:B------:R-:W-:Y:S03]  /*f3d0*/  BSSY.RECONVERGENT B1, `(.L_x_407) ;  /* 0x0000019000017945 */ /* 0x000fe60003800200 */
[----:B------:R-:W-:-:S04]  /*f3e0*/  FFMA.RM R2, R2, R89, 12582913 ;  /* 0x4b40000102027423 */ /* 0x000fc80000004059 */
[C---:B------:R-:W-:Y:S01]  /*f3f0*/  FADD R87, R2.reuse, -12583039 ;  /* 0xcb40007f02577421 */ /* 0x040fe20000000000 */
[----:B------:R-:W-:-:S03]  /*f400*/  SHF.L.U32 R2, R2, 0x17, RZ ;  /* 0x0000001702027819 */ /* 0x000fc600000006ff */
[----:B------:R-:W-:-:S04]  /*f410*/  FFMA R87, R110, 1.4426950216293334961, -R87 ;  /* 0x3fb8aa3b6e577823 */ /* 0x000fc80000000857 */
[----:B------:R-:W-:-:S04]  /*f420*/  FFMA R110, R110, 1.925963033500011079e-08, R87 ;  /* 0x32a570606e6e7823 */ /* 0x000fc80000000057 */
        /* <DEDUP_REMOVED lines=19> */
.L_x_408:
[----:B------:R-:W-:Y:S05]  /*f560*/  BSYNC.RECONVERGENT B1 ;  /* 0x0000000000017941 */ /* 0x000fea0003800200 */
.L_x_407:
[----:B------:R-:W0:Y:S08]  /*f570*/  LDC.64 R86, c[0x0][0x380] ;  /* 0x0000e000ff567b82 */ /* 0x000e300000000a00 */
[----:B------:R-:W1:Y:S01]  /*f580*/  LDC R89, c[0x0][0x390] ;  /* 0x0000e400ff597b82 */ /* 0x000e620000000800 */
[----:B0-----:R-:W-:-:S04]  /*f590*/  IMAD.WIDE R86, R122, 0x4, R86 ;  /* 0x000000047a567825 */ /* 0x001fc800078e0256 */
[----:B-1----:R-:W-:-:S05]  /*f5a0*/  IMAD.WIDE R86, R89, 0x8, R86 ;  /* 0x0000000859567825 */ /* 0x002fca00078e0256 */
[----:B------:R-:W3:Y:S01]  /*f5b0*/  LDG.E R126, desc[UR6][R86.64] ;  /* 0x00000006567e7981 */ /* 0x000ee2000c1e1900 */
[----:B------:R-:W0:Y:S01]  /*f5c0*/  MUFU.RCP R89, R132 ;  /* 0x0000008400597308 */ /* 0x000e220000001000 */
[----:B------:R-:W-:Y:S01]  /*f5d0*/  UMOV UR5, 0x3e800000 ;  /* 0x3e80000000057882 */ /* 0x000fe20000000000 */
[----:B------:R-:W-:Y:S01]  /*f5e0*/  BSSY.RECONVERGENT B2, `(.L_x_409) ;  /* 0x0000011000027945 */ /* 0x000fe20003800200 */
[----:B------:R-:W-:-:S05]  /*f5f0*/  MOV R95, UR5 ;  /* 0x00000005005f7c02 */ /* 0x000fca0008000f00 */
[----:B------:R-:W1:Y:S08]  /*f600*/  FCHK P0, R95, R132 ;  /* 0x000000845f007302 */ /* 0x000e700000000000 */
[----:B------:R-:W4:Y:S01]  /*f610*/  F2F.F32.F64 R2, R92 ;  /* 0x0000005c00027310 */ /* 0x000f220000301000 */
[----:B0-----:R-:W-:-:S04]  /*f620*/  FFMA R110, -R132, R89, 1 ;  /* 0x3f800000846e7423 */ /* 0x001fc80000000159 */
[----:B------:R-:W-:-:S04]  /*f630*/  FFMA R110, R89, R110, R89 ;  /* 0x0000006e596e7223 */ /* 0x000fc80000000059 */
[----:B------:R-:W-:-:S04]  /*f640*/  FFMA R91, R110, 0.25, RZ ;  /* 0x3e8000006e5b7823 */ /* 0x000fc800000000ff */
[----:B------:R-:W-:Y:S01]  /*f650*/  FFMA R88, -R132, R91, 0.25 ;  /* 0x3e80000084587423 */ /* 0x000fe2000000015b */
[----:B----4-:R-:W-:-:S03]  /*f660*/  FMUL R2, R2, R107 ;  /* 0x0000006b02027220 */ /* 0x010fc60000400000 */
[----:B------:R-:W-:Y:S01]  /*f670*/  FFMA R110, R110, R88, R91 ;  /* 0x000000586e6e7223 */ /* 0x000fe2000000005b */
[----:B---3--:R-:W-:-:S04]  /*f680*/  FADD R89, -R132, R126 ;  /* 0x0000007e84597221 */ /* 0x008fc80000000100 */
[----:B------:R-:W-:Y:S01]  /*f690*/  FMUL R0, R89, R0 ;  /* 0x0000000059007220 */ /* 0x000fe20000400000 */
[----:B-1----:R-:W-:Y:S06]  /*f6a0*/  @!P0 BRA `(.L_x_410) ;  /* 0x0000000000108947 */ /* 0x002fec0003800000 */
[----:B------:R-:W-:Y:S01]  /*f6b0*/  IMAD.MOV.U32 R87, RZ, RZ, 0x3e800000 ;  /* 0x3e800000ff577424 */ /* 0x000fe200078e00ff */
[----:B------:R-:W-:Y:S02]  /*f6c0*/  MOV R86, R132 ;  /* 0x0000008400567202 */ /* 0x000fe40000000f00 */
[----:B------:R-:W-:-:S07]  /*f6d0*/  MOV R89, 0xf6f0 ;  /* 0x0000f6f000597802 */ /* 0x000fce0000000f00 */
[----:B--2---:R-:W-:Y:S05]  /*f6e0*/  CALL.REL.NOINC `($__internal_8_$__cuda_sm3x_div_rn_noftz_f32_slowpath) ;  /* 0x0000005000b07944 */ /* 0x004fea0003c00000 */
.L_x_410:
[----:B------:R-:W-:Y:S05]  /*f6f0*/  BSYNC.RECONVERGENT B2 ;  /* 0x0000000000027941 */ /* 0x000fea0003800200 */
.L_x_409:
[----:B------:R-:W0:Y:S01]  /*f700*/  F2F.F64.F32 R134, R110 ;  /* 0x0000006e00867310 */ /* 0x000e220000201800 */
[----:B------:R-:W-:Y:S01]  /*f710*/  BSSY.RECONVERGENT B0, `(.L_x_411) ;  /* 0x0000006000007945 */ /* 0x000fe20003800200 */
[----:B------:R-:W-:Y:S01]  /*f720*/  IMAD.MOV.U32 R125, RZ, RZ, 0x40000000 ;  /* 0x40000000ff7d7424 */ /* 0x000fe200078e00ff */
[----:B------:R-:W-:Y:S01]  /*f730*/  MOV R124, 0xf770 ;  /* 0x0000f770007c7802 */ /* 0x000fe20000000f00 */
[----:B0-----:R-:W-:-:S10]  /*f740*/  DADD R88, -RZ, |R134| ;  /* 0x00000000ff587229 */ /* 0x001fd40000000586 */
[----:B------:R-:W-:-:S07]  /*f750*/  MOV R127, R89 ;  /* 0x00000059007f7202 */ /* 0x000fce0000000f00 */
[----:B--2---:R-:W-:Y:S05]  /*f760*/  CALL.REL.NOINC `($_Z12computeStatePfS_ifS_iS_ii$__internal_accurate_pow) ;  /* 0x0000005800307944 */ /* 0x004fea0003c00000 */
[----:B------:R-:W-:Y:S05]  /*f770*/  BSYNC.RECONVERGENT B0 ;  /* 0x0000000000007941 */ /* 0x000fea0003800200 */
.L_x_411:
[----:B------:R-:W-:Y:S01]  /*f780*/  DADD R88, R134, 2 ;  /* 0x4000000086587429 */ /* 0x000fe20000000000 */
[----:B------:R-:W-:Y:S01]  /*f790*/  FSETP.NEU.AND P0, PT, R110, RZ, PT ;  /* 0x000000ff6e00720b */ /* 0x000fe20003f0d000 */
[----:B------:R-:W-:Y:S03]  /*f7a0*/  BSSY.RECONVERGENT B0, `(.L_x_412) ;  /* 0x000000c000007945 */ /* 0x000fe60003800200 */
[----:B------:R-:W-:Y:S02]  /*f7b0*/  FSEL R86, R86, RZ, P0 ;  /* 0x000000ff56567208 */ /* 0x000fe40000000000 */
[----:B------:R-:W-:-:S03]  /*f7c0*/  FSEL R87, R87, RZ, P0 ;  /* 0x000000ff57577208 */ /* 0x000fc60000000000 */
[----:B------:R-:W-:-:S04]  /*f7d0*/  LOP3.LUT R88, R89, 0x7ff00000, RZ, 0xc0, !PT ;  /* 0x7ff0000059587812 */ /* 0x000fc800078ec0ff */
[----:B------:R-:W-:-:S13]  /*f7e0*/  ISETP.NE.AND P1, PT, R88, 0x7ff00000, PT ;  /* 0x7ff000005800780c */ /* 0x000fda0003f25270 */
[----:B------:R-:W-:Y:S05]  /*f7f0*/  @P1 BRA `(.L_x_413) ;  /* 0x0000000000181947 */ /* 0x000fea0003800000 */
[----:B------:R-:W-:-:S13]  /*f800*/  FSETP.NAN.AND P0, PT, R110, R110, PT ;  /* 0x0000006e6e00720b */ /* 0x000fda0003f08000 */
[----:B------:R-:W-:Y:S01]  /*f810*/  @P0 DADD R86, R134, 2 ;  /* 0x4000000086560429 */ /* 0x000fe20000000000 */
[----:B------:R-:W-:Y:S10]  /*f820*/  @P0 BRA `(.L_x_413) ;  /* 0x00000000000c0947 */ /* 0x000ff40003800000 */
[----:B------:R-:W-:-:S14]  /*f830*/  DSETP.NEU.AND P0, PT, |R134|, +INF , PT ;  /* 0x7ff000008600742a */ /* 0x000fdc0003f0d200 */
[----:B------:R-:W-:Y:S01]  /*f840*/  @!P0 IMAD.MOV.U32 R86, RZ, RZ, 0x0 ;  /* 0x00000000ff568424 */ /* 0x000fe200078e00ff */
[----:B------:R-:W-:-:S07]  /*f850*/  @!P0 MOV R87, 0x7ff00000 ;  /* 0x7ff0000000578802 */ /* 0x000fce0000000f00 */
.L_x_413:
[----:B------:R-:W-:Y:S05]  /*f860*/  BSYNC.RECONVERGENT B0 ;  /* 0x0000000000007941 */ /* 0x000fea0003800200 */
.L_x_412:
[----:B------:R-:W-:Y:S01]  /*f870*/  DADD R86, R86, 1 ;  /* 0x3ff0000056567429 */ /* 0x000fe20000000000 */
[----:B------:R-:W-:Y:S01]  /*f880*/  FSETP.NEU.AND P0, PT, R110, 1, PT ;  /* 0x3f8000006e00780b */ /* 0x000fe20003f0d000 */
[----:B------:R-:W-:Y:S01]  /*f890*/  IMAD.MOV.U32 R90, RZ, RZ, 0x1 ;  /* 0x00000001ff5a7424 */ /* 0x000fe200078e00ff */
[----:B------:R-:W-:Y:S01]  /*f8a0*/  FSETP.GEU.AND P1, PT, |R109|, 6.5827683646048100446e-37, PT ;  /* 0x036000006d00780b */ /* 0x000fe20003f2e200 */
[----:B------:R-:W-:Y:S06]  /*f8b0*/  BSSY.RECONVERGENT B1, `(.L_x_414) ;  /* 0x0000013000017945 */ /* 0x000fec0003800200 */
[----:B------:R-:W-:-:S02]  /*f8c0*/  FSEL R87, R87, 2, P0 ;  /* 0x4000000057577808 */ /* 0x000fc40000000000 */
[----:B------:R-:W-:Y:S02]  /*f8d0*/  FSEL R86, R86, RZ, P0 ;  /* 0x000000ff56567208 */ /* 0x000fe40000000000 */
[----:B------:R-:W0:Y:S04]  /*f8e0*/  MUFU.RCP64H R91, R87 ;  /* 0x00000057005b7308 */ /* 0x000e280000001800 */
        /* <DEDUP_REMOVED lines=11> */
[----:B------:R-:W-:Y:S01]  /*f9a0*/  MOV R88, R108 ;  /* 0x0000006c00587202 */ /* 0x000fe20000000f00 */
[----:B------:R-:W-:Y:S01]  /*f9b0*/  IMAD.MOV.U32 R89, RZ, RZ, R109 ;  /* 0x000000ffff597224 */ /* 0x000fe200078e006d */
[----:B------:R-:W-:-:S07]  /*f9c0*/  MOV R102, 0xf9e0 ;  /* 0x0000f9e000667802 */ /* 0x000fce0000000f00 */
[----:B------:R-:W-:Y:S05]  /*f9d0*/  CALL.REL.NOINC `($__internal_5_$__cuda_sm20_div_rn_f64_full) ;  /* 0x00000044005c7944 */ /* 0x000fea0003c00000 */
.L_x_415:
[----:B------:R-:W-:Y:S05]  /*f9e0*/  BSYNC.RECONVERGENT B1 ;  /* 0x0000000000017941 */ /* 0x000fea0003800200 */
.L_x_414:
[----:B------:R-:W0:Y:S01]  /*f9f0*/  MUFU.RCP R87, R126 ;  /* 0x0000007e00577308 */ /* 0x000e220000001000 */
[----:B------:R-:W-:Y:S01]  /*fa00*/  UMOV UR5, 0x44bb8000 ;  /* 0x44bb800000057882 */ /* 0x000fe20000000000 */
[----:B------:R-:W-:Y:S01]  /*fa10*/  BSSY.RECONVERGENT B2, `(.L_x_416) ;  /* 0x000000f000027945 */ /* 0x000fe20003800200 */
[----:B------:R-:W-:-:S05]  /*fa20*/  MOV R89, UR5 ;  /* 0x0000000500597c02 */ /* 0x000fca0008000f00 */
[----:B------:R-:W1:Y:S08]  /*fa30*/  FCHK P0, R89, R126 ;  /* 0x0000007e59007302 */ /* 0x000e700000000000 */
[----:B------:R2:W3:Y:S01]  /*fa40*/  F2F.F32.F64 R131, R92 ;  /* 0x0000005c00837310 */ /* 0x0004e20000301000 */
[----:B0-----:R-:W-:-:S04]  /*fa50*/  FFMA R108, -R126, R87, 1 ;  /* 0x3f8000007e6c7423 */ /* 0x001fc80000000157 */
[----:B------:R-:W-:-:S04]  /*fa60*/  FFMA R108, R87, R108, R87 ;  /* 0x0000006c576c7223 */ /* 0x000fc80000000057 */
[----:B------:R-:W-:-:S04]  /*fa70*/  FFMA R87, R108, 1500, RZ ;  /* 0x44bb80006c577823 */ /* 0x000fc800000000ff */
[----:B------:R-:W-:-:S04]  /*fa80*/  FFMA R86, -R126, R87, 1500 ;  /* 0x44bb80007e567423 */ /* 0x000fc80000000157 */
[----:B------:R-:W-:Y:S01]  /*fa90*/  FFMA R108, R108, R86, R87 ;  /* 0x000000566c6c7223 */ /* 0x000fe20000000057 */
[----:B-123--:R-:W-:Y:S06]  /*faa0*/  @!P0 BRA `(.L_x_417) ;  /* 0x0000000000148947 */ /* 0x00efec0003800000 */
[----:B------:R-:W-:Y:S01]  /*fab0*/  IMAD.MOV.U32 R87, RZ, RZ, 0x44bb8000 ;  /* 0x44bb8000ff577424 */ /* 0x000fe200078e00ff */
[----:B------:R-:W-:Y:S02]  /*fac0*/  MOV R86, R126 ;  /* 0x0000007e00567202 */ /* 0x000fe40000000f00 */
[----:B------:R-:W-:-:S07]  /*fad0*/  MOV R89, 0xfaf0 ;  /* 0x0000faf000597802 */ /* 0x000fce0000000f00 */
[----:B------:R-:W-:Y:S05]  /*fae0*/  CALL.REL.NOINC `($__internal_8_$__cuda_sm3x_div_rn_noftz_f32_slowpath) ;  /* 0x0000004c00b07944 */ /* 0x000fea0003c00000 */
[----:B------:R-:W-:-:S07]  /*faf0*/  IMAD.MOV.U32 R108, RZ, RZ, R110 ;  /* 0x000000ffff6c7224 */ /* 0x000fce00078e006e */
.L_x_417:
[----:B------:R-:W-:Y:S05]  /*fb00*/  BSYNC.RECONVERGENT B2 ;  /* 0x0000000000027941 */ /* 0x000fea0003800200 */
.L_x_416:
        /* <DEDUP_REMOVED lines=8> */
.L_x_418:
        /* <DEDUP_REMOVED lines=12> */
[----:B------:R-:W-:Y:S01]  /*fc50*/  @!P0 MOV R86, 0x0 ;  /* 0x0000000000568802 */ /* 0x000fe20000000f00 */
[----:B------:R-:W-:-:S07]  /*fc60*/  @!P0 IMAD.MOV.U32 R87, RZ, RZ, 0x7ff00000 ;  /* 0x7ff00000ff578424 */ /* 0x000fce00078e00ff */
.L_x_420:
[----:B------:R-:W-:Y:S05]  /*fc70*/  BSYNC.RECONVERGENT B0 ;  /* 0x0000000000007941 */ /* 0x000fea0003800200 */
.L_x_419:
[----:B------:R-:W-:Y:S01]  /*fc80*/  DADD R86, R86, 1 ;  /* 0x3ff0000056567429 */ /* 0x000fe20000000000 */
[----:B------:R-:W-:Y:S01]  /*fc90*/  MOV R90, 0x1 ;  /* 0x00000001005a7802 */ /* 0x000fe20000000f00 */
[----:B------:R-:W-:Y:S01]  /*fca0*/  BSSY.RECONVERGENT B1, `(.L_x_421) ;  /* 0x0000012000017945 */ /* 0x000fe20003800200 */
[----:B------:R-:W-:-:S03]  /*fcb0*/  FSETP.NEU.AND P4, PT, R108, 1, PT ;  /* 0x3f8000006c00780b */ /* 0x000fc60003f8d000 */
[----:B------:R-:W0:Y:S02]  /*fcc0*/  MUFU.RCP64H R91, R87 ;  /* 0x00000057005b7308 */ /* 0x000e240000001800 */
[----:B0-----:R-:W-:-:S08]  /*fcd0*/  DFMA R88, -R86, R90, 1 ;  /* 0x3ff000005658742b */ /* 0x001fd0000000015a */
[----:B------:R-:W-:-:S08]  /*fce0*/  DFMA R88, R88, R88, R88 ;  /* 0x000000585858722b */ /* 0x000fd00000000058 */
[----:B------:R-:W-:-:S08]  /*fcf0*/  DFMA R88, R90, R88, R90 ;  /* 0x000000585a58722b */ /* 0x000fd0000000005a */
[----:B------:R-:W-:-:S08]  /*fd00*/  DFMA R92, -R86, R88, 1 ;  /* 0x3ff00000565c742b */ /* 0x000fd00000000158 */
[----:B------:R-:W-:-:S08]  /*fd10*/  DFMA R92, R88, R92, R88 ;  /* 0x0000005c585c722b */ /* 0x000fd00000000058 */
[----:B------:R-:W-:-:S08]  /*fd20*/  DMUL R90, R92, -1.5 ;  /* 0xbff800005c5a7828 */ /* 0x000fd00000000000 */
[----:B------:R-:W-:-:S08]  /*fd30*/  DFMA R88, -R86, R90, -1.5 ;  /* 0xbff800005658742b */ /* 0x000fd0000000015a */
[----:B------:R-:W-:-:S10]  /*fd40*/  DFMA R92, R92, R88, R90 ;  /* 0x000000585c5c722b */ /* 0x000fd4000000005a */
[----:B------:R-:W-:-:S05]  /*fd50*/  FFMA R88, RZ, R87, R93 ;  /* 0x00000057ff587223 */ /* 0x000fca000000005d */
[----:B------:R-:W-:-:S13]  /*fd60*/  FSETP.GT.AND P0, PT, |R88|, 1.469367938527859385e-39, PT ;  /* 0x001000005800780b */ /* 0x000fda0003f04200 */
[----:B------:R-:W-:Y:S05]  /*fd70*/  @P0 BRA `(.L_x_422) ;  /* 0x0000000000100947 */ /* 0x000fea0003800000 */
[----:B------:R-:W-:Y:S01]  /*fd80*/  IMAD.MOV.U32 R88, RZ, RZ, RZ ;  /* 0x000000ffff587224 */ /* 0x000fe200078e00ff */
[----:B------:R-:W-:Y:S02]  /*fd90*/  MOV R89, 0xbff80000 ;  /* 0xbff8000000597802 */ /* 0x000fe40000000f00 */
[----:B------:R-:W-:-:S07]  /*fda0*/  MOV R102, 0xfdc0 ;  /* 0x0000fdc000667802 */ /* 0x000fce0000000f00 */
[----:B------:R-:W-:Y:S05]  /*fdb0*/  CALL.REL.NOINC `($__internal_5_$__cuda_sm20_div_rn_f64_full) ;  /* 0x0000004000647944 */ /* 0x000fea0003c00000 */
.L_x_422:
[----:B------:R-:W-:Y:S05]  /*fdc0*/  BSYNC.RECONVERGENT B1 ;  /* 0x0000000000017941 */ /* 0x000fea0003800200 */
.L_x_421:
[----:B------:R-:W-:Y:S01]  /*fdd0*/  DADD R92, R92, 2.5 ;  /* 0x400400005c5c7429 */ /* 0x000fe20000000000 */
[----:B------:R-:W-:Y:S01]  /*fde0*/  UMOV UR5, 0x34210fb0 ;  /* 0x34210fb000057882 */ /* 0x000fe20000000000 */
[----:B------:R-:W-:Y:S01]  /*fdf0*/  BSSY.RECONVERGENT B2, `(.L_x_423) ;  /* 0x0000010000027945 */ /* 0x000fe20003800200 */
[----:B------:R-:W-:-:S07]  /*fe00*/  IMAD.U32 R89, RZ, RZ, UR5 ;  /* 0x00000005ff597e24 */ /* 0x000fce000f8e00ff */
[----:B------:R-:W0:Y:S02]  /*fe10*/  F2F.F32.F64 R92, R92 ;  /* 0x0000005c005c7310 */ /* 0x000e240000301000 */
[----:B0-----:R-:W-:-:S06]  /*fe20*/  FSEL R128, R92, 1.75, P4 ;  /* 0x3fe000005c807808 */ /* 0x001fcc0002000000 */
[----:B------:R-:W0:Y:S08]  /*fe30*/  MUFU.RCP R87, R128 ;  /* 0x0000008000577308 */ /* 0x000e300000001000 */
[----:B------:R-:W1:Y:S01]  /*fe40*/  FCHK P0, R89, R128 ;  /* 0x0000008059007302 */ /* 0x000e620000000000 */
[----:B0-----:R-:W-:-:S04]  /*fe50*/  FFMA R86, -R128, R87, 1 ;  /* 0x3f80000080567423 */ /* 0x001fc80000000157 */
[----:B------:R-:W-:-:S04]  /*fe60*/  FFMA R86, R87, R86, R87 ;  /* 0x0000005657567223 */ /* 0x000fc80000000057 */
[----:B------:R-:W-:-:S04]  /*fe70*/  FFMA R87, R86, 1.5000000530562829226e-07, RZ ;  /* 0x34210fb056577823 */ /* 0x000fc800000000ff */
[----:B------:R-:W-:-:S04]  /*fe80*/  FFMA R88, -R128, R87, 1.5000000530562829226e-07 ;  /* 0x34210fb080587423 */ /* 0x000fc80000000157 */
[----:B------:R-:W-:Y:S01]  /*fe90*/  FFMA R110, R86, R88, R87 ;  /* 0x00000058566e7223 */ /* 0x000fe20000000057 */
[----:B-1----:R-:W-:Y:S06]  /*fea0*/  @!P0 BRA `(.L_x_424) ;  /* 0x0000000000108947 */ /* 0x002fec0003800000 */
[----:B------:R-:W-:Y:S01]  /*feb0*/  MOV R87, 0x34210fb0 ;  /* 0x34210fb000577802 */ /* 0x000fe20000000f00 */
[----:B------:R-:W-:Y:S01]  /*fec0*/  IMAD.MOV.U32 R86, RZ, RZ, R128 ;  /* 0x000000ffff567224 */ /* 0x000fe200078e0080 */
[----:B------:R-:W-:-:S07]  /*fed0*/  MOV R89, 0xfef0 ;  /* 0x0000fef000597802 */ /* 0x000fce0000000f00 */
[----:B------:R-:W-:Y:S05]  /*fee0*/  CALL.REL.NOINC `($__internal_8_$__cuda_sm3x_div_rn_noftz_f32_slowpath) ;  /* 0x0000004800b07944 */ /* 0x000fea0003c00000 */
.L_x_424:
[----:B------:R-:W-:Y:S05]  /*fef0*/  BSYNC.RECONVERGENT B2 ;  /* 0x0000000000027941 */ /* 0x000fea0003800200 */
.L_x_423:
[----:B------:R-:W0:Y:S01]  /*ff00*/  F2F.F64.F32 R108, R133 ;  /* 0x00000085006c7310 */ /* 0x000e220000201800 */
[----:B------:R-:W-:Y:S01]  /*ff10*/  BSSY.RECONVERGENT B0, `(.L_x_425) ;  /* 0x0000007000007945 */ /* 0x000fe20003800200 */
[----:B------:R-:W-:Y:S01]  /*ff20*/  IMAD.MOV.U32 R125, RZ, RZ, 0x40000000 ;  /* 0x40000000ff7d7424 */ /* 0x000fe200078e00ff */
[----:B------:R-:W-:-:S05]  /*ff30*/  MOV R124, 0xff80 ;  /* 0x0000ff80007c7802 */ /* 0x000fca0000000f00 */
[----:B------:R-:W1:Y:S01]  /*ff40*/  F2F.F64.F32 R110, R110 ;  /* 0x0000006e006e7310 */ /* 0x000e620000201800 */
[----:B0-----:R-:W-:-:S10]  /*ff50*/  DADD R88, -RZ, |R108| ;  /* 0x00000000ff587229 */ /* 0x001fd4000000056c */
[----:B-1----:R-:W-:-:S07]  /*ff60*/  MOV R127, R89 ;  /* 0x00000059007f7202 */ /* 0x002fce0000000f00 */
[----:B------:R-:W-:Y:S05]  /*ff70*/  CALL.REL.NOINC `($_Z12computeStatePfS_ifS_iS_ii$__internal_accurate_pow) ;  /* 0x00000050002c7944 */ /* 0x000fea0003c00000 */
[----:B------:R-:W-:Y:S05]  /*ff80*/  BSYNC.RECONVERGENT B0 ;  /* 0x0000000000007941 */ /* 0x000fea0003800200 */
.L_x_425:
[----:B------:R-:W0:Y:S02]  /*ff90*/  LDC R91, c[0x0][0x390] ;  /* 0x0000e400ff5b7b82 */ /* 0x000e240000000800 */
[----:B0-----:R-:W-:-:S05]  /*ffa0*/  IMAD.WIDE R90, R91, 0x30, R46 ;  /* 0x000000305b5a7825 */ /* 0x001fca00078e022e */
[----:B------:R0:W5:Y:S01]  /*ffb0*/  LDG.E R96, desc[UR6][R90.64] ;  /* 0x000000065a607981 */ /* 0x000162000c1e1900 */
[----:B------:R-:W-:Y:S01]  /*ffc0*/  DADD R88, R108, 2 ;  /* 0x400000006c587429 */ /* 0x000fe20000000000 */
[C---:B------:R-:W-:Y:S01]  /*ffd0*/  FSETP.NEU.AND P0, PT, R133.reuse, RZ, PT ;  /* 0x000000ff8500720b */ /* 0x040fe20003f0d000 */
[----:B------:R-:W-:Y:S01]  /*ffe0*/  BSSY.RECONVERGENT B0, `(.L_x_426) ;  /* 0x0000012000007945 */ /* 0x000fe20003800200 */
[----:B------:R-:W-:Y:S02]  /*fff0*/  FSETP.NEU.AND P1, PT, R133, 1, PT ;  /* 0x3f8000008500780b */ /* 0x000fe40003f2d000 */
[----:B------:R-:W-:Y:S02]  /*10000*/  FSEL R87, R87, RZ, P0 ;  /* 0x000000ff57577208 */ /* 0x000fe40000000000 */
[----:B------:R-:W-:-:S03]  /*10010*/  FSEL R86, R86, RZ, P0 ;  /* 0x000000ff56567208 */ /* 0x000fc60000000000 */
[----:B------:R-:W-:Y:S01]  /*10020*/  LOP3.LUT R88, R89, 0x7ff00000, RZ, 0xc0, !PT ;  /* 0x7ff0000059587812 */ /* 0x000fe200078ec0ff */
[----:B------:R-:W-:-:S03]  /*10030*/  IMAD.MOV.U32 R89, RZ, RZ, R87 ;  /* 0x000000ffff597224 */ /* 0x000fc600078e0057 */
[----:B------:R-:W-:Y:S02]  /*10040*/  ISETP.NE.AND P2, PT, R88, 0x7ff00000, PT ;  /* 0x7ff000005800780c */ /* 0x000fe40003f45270 */
[----:B------:R-:W-:-:S11]  /*10050*/  MOV R88, R86 ;  /* 0x0000005600587202 */ /* 0x000fd60000000f00 */
[----:B0-----:R-:W-:Y:S05]  /*10060*/  @P2 BRA `(.L_x_427) ;  /* 0x0000000000242947 */ /* 0x001fea0003800000 */
[----:B------:R-:W-:-:S13]  /*10070*/  FSETP.NAN.AND P0, PT, R133, R133, PT ;  /* 0x000000858500720b */ /* 0x000fda0003f08000 */
[----:B------:R-:W0:Y:S02]  /*10080*/  @P0 F2F.F64.F32 R88, R133 ;  /* 0x0000008500580310 */ /* 0x000e240000201800 */
[----:B0-----:R-:W-:Y:S01]  /*10090*/  @P0 DADD R88, R88, 2 ;  /* 0x4000000058580429 */ /* 0x001fe20000000000 */
[----:B------:R-:W-:Y:S10]  /*100a0*/  @P0 BRA `(.L_x_427) ;  /* 0x0000000000140947 */ /* 0x000ff40003800000 */
[----:B------:R-:W-:Y:S01]  /*100b0*/  DSETP.NEU.AND P0, PT, |R108|, +INF , PT ;  /* 0x7ff000006c00742a */ /* 0x000fe20003f0d200 */
[----:B------:R-:W-:Y:S01]  /*100c0*/  MOV R88, R86 ;  /* 0x0000005600587202 */ /* 0x000fe20000000f00 */
[----:B------:R-:W-:-:S12]  /*100d0*/  IMAD.MOV.U32 R89, RZ, RZ, R87 ;  /* 0x000000ffff597224 */ /* 0x000fd800078e0057 */
[----:B------:R-:W-:Y:S01]  /*100e0*/  @!P0 MOV R88, 0x0 ;  /* 0x0000000000588802 */ /* 0x000fe20000000f00 */
[----:B------:R-:W-:-:S07]  /*100f0*/  @!P0 IMAD.MOV.U32 R89, RZ, RZ, 0x7ff00000 ;  /* 0x7ff00000ff598424 */ /* 0x000fce00078e00ff */
.L_x_427:
[----:B------:R-:W-:Y:S05]  /*10100*/  BSYNC.RECONVERGENT B0 ;  /* 0x0000000000007941 */ /* 0x000fea0003800200 */
.L_x_426:
[----:B------:R-:W-:Y:S04]  /*10110*/  BSSY.RECONVERGENT B0, `(.L_x_428) ;  /* 0x0000009000007945 */ /* 0x000fe80003800200 */
[----:B------:R-:W-:Y:S05]  /*10120*/  @P2 BRA `(.L_x_429) ;  /* 0x00000000001c2947 */ /* 0x000fea0003800000 */
[----:B------:R-:W-:-:S13]  /*10130*/  FSETP.NAN.AND P0, PT, R133, R133, PT ;  /* 0x000000858500720b */ /* 0x000fda0003f08000 */
[----:B------:R-:W0:Y:S02]  /*10140*/  @P0 F2F.F64.F32 R90, R133 ;  /* 0x00000085005a0310 */ /* 0x000e240000201800 */
[----:B0-----:R-:W-:Y:S01]  /*10150*/  @P0 DADD R86, R90, 2 ;  /* 0x400000005a560429 */ /* 0x001fe20000000000 */
[----:B------:R-:W-:Y:S10]  /*10160*/  @P0 BRA `(.L_x_429) ;  /* 0x00000000000c0947 */ /* 0x000ff40003800000 */
[----:B------:R-:W-:-:S14]  /*10170*/  DSETP.NEU.AND P0, PT, |R108|, +INF , PT ;  /* 0x7ff000006c00742a */ /* 0x000fdc0003f0d200 */
[----:B------:R-:W-:Y:S01]  /*10180*/  @!P0 MOV R86, 0x0 ;  /* 0x0000000000568802 */ /* 0x000fe20000000f00 */
[----:B------:R-:W-:-:S07]  /*10190*/  @!P0 IMAD.MOV.U32 R87, RZ, RZ, 0x7ff00000 ;  /* 0x7ff00000ff578424 */ /* 0x000fce00078e00ff */
.L_x_429:
[----:B------:R-:W-:Y:S05]  /*101a0*/  BSYNC.RECONVERGENT B0 ;  /* 0x0000000000007941 */ /* 0x000fea0003800200 */
.L_x_428:
[----:B------:R-:W-:Y:S01]  /*101b0*/  FSEL R86, R86, RZ, P1 ;  /* 0x000000ff56567208 */ /* 0x000fe20000800000 */
[----:B------:R-:W-:Y:S01]  /*101c0*/  UMOV UR12, 0xe0000000 ;  /* 0xe0000000000c7882 */ /* 0x000fe20000000000 */
[----:B------:R-:W-:Y:S01]  /*101d0*/  FSEL R87, R87, 1.875, P1 ;  /* 0x3ff0000057577808 */ /* 0x000fe20000800000 */
[----:B------:R-:W-:Y:S01]  /*101e0*/  UMOV UR13, 0x3faeb851 ;  /* 0x3faeb851000d7882 */ /* 0x000fe20000000000 */
[----:B------:R-:W-:Y:S01]  /*101f0*/  MOV R92, 0x1 ;  /* 0x00000001005c7802 */ /* 0x000fe20000000f00 */
[----:B-----5:R-:W0:Y:S01]  /*10200*/  F2F.F64.F32 R94, R96 ;  /* 0x00000060005e7310 */ /* 0x020e220000201800 */
[----:B------:R-:W-:Y:S01]  /*10210*/  FSEL R88, R88, RZ, P1 ;  /* 0x000000ff58587208 */ /* 0x000fe20000800000 */
[----:B------:R-:W-:Y:S01]  /*10220*/  BSSY.RECONVERGENT B1, `(.L_x_430) ;  /* 0x0000014000017945 */ /* 0x000fe20003800200 */
[----:B------:R-:W-:Y:S01]  /*10230*/  DFMA R86, R110, R86, UR12 ;  /* 0x0000000c6e567e2b */ /* 0x000fe20008000056 */
[----:B------:R-:W-:-:S05]  /*10240*/  FSEL R89, R89, 1.875, P1 ;  /* 0x3ff0000059597808 */ /* 0x000fca0000800000 */
[----:B------:R-:W1:Y:S01]  /*10250*/  MUFU.RCP64H R93, R87 ;  /* 0x00000057005d7308 */ /* 0x000e620000001800 */
[----:B------:R-:W-:-:S08]  /*10260*/  DMUL R88, R110, R88 ;  /* 0x000000586e587228 */ /* 0x000fd00000000000 */
[----:B0-----:R-:W-:Y:S02]  /*10270*/  DMUL R88, R88, R94 ;  /* 0x0000005e58587228 */ /* 0x001fe40000000000 */
[----:B-1----:R-:W-:-:S08]  /*10280*/  DFMA R90, -R86, R92, 1 ;  /* 0x3ff00000565a742b */ /* 0x002fd0000000015c */
[----:B------:R-:W-:Y:S01]  /*10290*/  FSETP.GEU.AND P1, PT, |R89|, 6.5827683646048100446e-37, PT ;  /* 0x036000005900780b */ /* 0x000fe20003f2e200 */
        /* <DEDUP_REMOVED lines=11> */
[----:B------:R-:W-:Y:S05]  /*10350*/  CALL.REL.NOINC `($__internal_5_$__cuda_sm20_div_rn_f64_full) ;  /* 0x0000003800fc7944 */ /* 0x000fea0003c00000 */
.L_x_431:
[----:B------:R-:W-:Y:S05]  /*10360*/  BSYNC.RECONVERGENT B1 ;  /* 0x0000000000017941 */ /* 0x000fea0003800200 */
.L_x_430:
[C---:B------:R-:W-:Y:S01]  /*10370*/  FADD R110, R132.reuse, 1 ;  /* 0x3f800000846e7421 */ /* 0x040fe20000000000 */
[----:B------:R-:W0:Y:S01]  /*10380*/  F2F.F32.F64 R93, R92 ;  /* 0x0000005c005d7310 */ /* 0x000e220000301000 */
[----:B------:R-:W-:Y:S01]  /*10390*/  FADD R87, -R133, R126 ;  /* 0x0000007e85577221 */ /* 0x000fe20000000100 */
[----:B------:R-:W-:Y:S01]  /*103a0*/  FADD R132, -R132, R133 ;  /* 0x0000008584847221 */ /* 0x000fe20000000100 */
[----:B------:R-:W-:Y:S01]  /*103b0*/  BSSY.RECONVERGENT B0, `(.L_x_432) ;  /* 0x000000a000007945 */ /* 0x000fe20003800200 */
[----:B------:R-:W-:Y:S02]  /*103c0*/  MOV R125, 0x40000000 ;  /* 0x40000000007d7802 */ /* 0x000fe40000000f00 */
[----:B------:R-:W-:Y:S01]  /*103d0*/  FMUL R132, R132, 0.0038000000640749931335 ;  /* 0x3b79096c84847820 */ /* 0x000fe20000400000 */
[----:B------:R-:W-:Y:S01]  /*103e0*/  MOV R124, 0x10450 ;  /* 0x00010450007c7802 */ /* 0x000fe20000000f00 */
[----:B------:R-:W1:Y:S01]  /*103f0*/  F2F.F64.F32 R108, R110 ;  /* 0x0000006e006c7310 */ /* 0x000e620000201800 */
[----:B0-----:R-:W-:-:S04]  /*10400*/  FMUL R130, R93, R130 ;  /* 0x000000825d827220 */ /* 0x001fc80000400000 */
[----:B------:R-:W-:Y:S01]  /*10410*/  FMUL R130, R130, R87 ;  /* 0x0000005782827220 */ /* 0x000fe20000400000 */
[----:B-1----:R-:W-:-:S10]  /*10420*/  DADD R88, -RZ, |R108| ;  /* 0x00000000ff587229 */ /* 0x002fd4000000056c */
[----:B------:R-:W-:-:S07]  /*10430*/  IMAD.MOV.U32 R127, RZ, RZ, R89 ;  /* 0x000000ffff7f7224 */ /* 0x000fce00078e0059 */
[----:B------:R-:W-:Y:S05]  /*10440*/  CALL.REL.NOINC `($_Z12computeStatePfS_ifS_iS_ii$__internal_accurate_pow) ;  /* 0x0000004800f87944 */ /* 0x000fea0003c00000 */
[----:B------:R-:W-:Y:S05]  /*10450*/  BSYNC.RECONVERGENT B0 ;  /* 0x0000000000007941 */ /* 0x000fea0003800200 */
.L_x_432:
        /* <DEDUP_REMOVED lines=14> */
.L_x_434:
[----:B------:R-:W-:Y:S05]  /*10540*/  BSYNC.RECONVERGENT B0 ;  /* 0x0000000000007941 */ /* 0x000fea0003800200 */
.L_x_433:
[----:B------:R-:W0:Y:S01]  /*10550*/  MUFU.RCP64H R91, R87 ;  /* 0x00000057005b7308 */ /* 0x000e220000001800 */
[----:B------:R-:W-:Y:S01]  /*10560*/  IMAD.MOV.U32 R90, RZ, RZ, 0x1 ;  /* 0x00000001ff5a7424 */ /* 0x000fe200078e00ff */
[----:B------:R-:W-:Y:S01]  /*10570*/  BSSY.RECONVERGENT B1, `(.L_x_435) ;  /* 0x0000011000017945 */ /* 0x000fe20003800200 */
[----:B------:R-:W-:-:S04]  /*10580*/  FSETP.NEU.AND P4, PT, R110, 1, PT ;  /* 0x3f8000006e00780b */ /* 0x000fc80003f8d000 */
[----:B0-----:R-:W-:-:S08]  /*10590*/  DFMA R88, R90, -R86, 1 ;  /* 0x3ff000005a58742b */ /* 0x001fd00000000856 */
[----:B------:R-:W-:-:S08]  /*105a0*/  DFMA R88, R88, R88, R88 ;  /* 0x000000585858722b */ /* 0x000fd00000000058 */
[----:B------:R-:W-:-:S08]  /*105b0*/  DFMA R88, R90, R88, R90 ;  /* 0x000000585a58722b */ /* 0x000fd0000000005a */
[----:B------:R-:W-:-:S08]  /*105c0*/  DFMA R92, R88, -R86, 1 ;  /* 0x3ff00000585c742b */ /* 0x000fd00000000856 */
[----:B------:R-:W-:-:S08]  /*105d0*/  DFMA R92, R88, R92, R88 ;  /* 0x0000005c585c722b */ /* 0x000fd00000000058 */
[----:B------:R-:W-:-:S08]  /*105e0*/  DMUL R90, R92, 200 ;  /* 0x406900005c5a7828 */ /* 0x000fd00000000000 */
[----:B------:R-:W-:-:S08]  /*105f0*/  DFMA R88, R90, -R86, 200 ;  /* 0x406900005a58742b */ /* 0x000fd00000000856 */
        /* <DEDUP_REMOVED lines=8> */
.L_x_436:
[----:B------:R-:W-:Y:S05]  /*10680*/  BSYNC.RECONVERGENT B1 ;  /* 0x0000000000017941 */ /* 0x000fea0003800200 */
.L_x_435:
[----:B------:R-:W-:Y:S01]  /*10690*/  DADD R92, R92, 1 ;  /* 0x3ff000005c5c7429 */ /* 0x000fe20000000000 */
[----:B------:R-:W-:Y:S01]  /*106a0*/  BSSY.RECONVERGENT B0, `(.L_x_437) ;  /* 0x0000008000007945 */ /* 0x000fe20003800200 */
[----:B------:R-:W-:Y:S02]  /*106b0*/  MOV R125, 0xbff00000 ;  /* 0xbff00000007d7802 */ /* 0x000fe40000000f00 */
[----:B------:R-:W-:-:S06]  /*106c0*/  MOV R124, 0x10720 ;  /* 0x00010720007c7802 */ /* 0x000fcc0000000f00 */
[----:B------:R-:W-:Y:S02]  /*106d0*/  FSEL R108, R92, RZ, P4 ;  /* 0x000000ff5c6c7208 */ /* 0x000fe40002000000 */
[----:B------:R-:W-:-:S06]  /*106e0*/  FSEL R109, R93, 3.642578125, P4 ;  /* 0x406920005d6d7808 */ /* 0x000fcc0002000000 */
[----:B------:R-:W-:-:S10]  /*106f0*/  DADD R88, -RZ, |R108| ;  /* 0x00000000ff587229 */ /* 0x000fd4000000056c */
[----:B------:R-:W-:-:S07]  /*10700*/  IMAD.MOV.U32 R127, RZ, RZ, R89 ;  /* 0x000000ffff7f7224 */ /* 0x000fce00078e0059 */
[----:B------:R-:W-:Y:S05]  /*10710*/  CALL.REL.NOINC `($_Z12computeStatePfS_ifS_iS_ii$__internal_accurate_pow) ;  /* 0x0000004800447944 */ /* 0x000fea0003c00000 */
[----:B------:R-:W-:Y:S05]  /*10720*/  BSYNC.RECONVERGENT B0 ;  /* 0x0000000000007941 */ /* 0x000fea0003800200 */
.L_x_437:
[C---:B------:R-:W-:Y:S01]  /*10730*/  DADD R90, R108.reuse, -1 ;  /* 0xbff000006c5a7429 */ /* 0x040fe20000000000 */
[----:B------:R-:W-:Y:S01]  /*10740*/  FADD R134, R133, 0.25 ;  /* 0x3e80000085867421 */ /* 0x000fe20000000000 */
[----:B------:R-:W-:Y:S01]  /*10750*/  DADD R88, -RZ, -R86 ;  /* 0x00000000ff587229 */ /* 0x000fe20000000956 */
[----:B------:R-:W-:Y:S01]  /*10760*/  ISETP.GE.AND P3, PT, R109, RZ, PT ;  /* 0x000000ff6d00720c */ /* 0x000fe20003f66270 */
[C---:B------:R-:W-:Y:S01]  /*10770*/  DSETP.NEU.AND P0, PT, R108.reuse, RZ, PT ;  /* 0x000000ff6c00722a */ /* 0x040fe20003f0d000 */
[----:B------:R0:W1:Y:S01]  /*10780*/  F2F.F64.F32 R110, R134 ;  /* 0x00000086006e7310 */ /* 0x0000620000201800 */
[----:B------:R-:W-:Y:S01]  /*10790*/  BSSY.RECONVERGENT B0, `(.L_x_438) ;  /* 0x000000f000007945 */ /* 0x000fe20003800200 */
[----:B------:R-:W-:-:S03]  /*107a0*/  DSETP.NEU.AND P2, PT, R108, 1, PT ;  /* 0x3ff000006c00742a */ /* 0x000fc60003f4d000 */
[----:B------:R-:W-:Y:S02]  /*107b0*/  LOP3.LUT R90, R91, 0x7ff00000, RZ, 0xc0, !PT ;  /* 0x7ff000005b5a7812 */ /* 0x000fe400078ec0ff */
[----:B------:R-:W-:Y:S02]  /*107c0*/  FSEL R86, R88, R86, !P3 ;  /* 0x0000005658567208 */ /* 0x000fe40005800000 */
[----:B------:R-:W-:Y:S02]  /*107d0*/  ISETP.NE.AND P1, PT, R90, 0x7ff00000, PT ;  /* 0x7ff000005a00780c */ /* 0x000fe40003f25270 */
[----:B------:R-:W-:Y:S02]  /*107e0*/  FSEL R87, R89, R87, !P3 ;  /* 0x0000005759577208 */ /* 0x000fe40005800000 */
[----:B------:R-:W-:Y:S02]  /*107f0*/  @!P0 LOP3.LUT R87, R109, 0x7ff00000, RZ, 0xfc, !PT ;  /* 0x7ff000006d578812 */ /* 0x000fe400078efcff */
[----:B------:R-:W-:-:S07]  /*10800*/  FSEL R86, R86, RZ, P0 ;  /* 0x000000ff56567208 */ /* 0x000fce0000000000 */
[----:B01----:R-:W-:Y:S05]  /*10810*/  @P1 BRA `(.L_x_439) ;  /* 0x0000000000181947 */ /* 0x003fea0003800000 */
[----:B------:R-:W-:-:S14]  /*10820*/  DSETP.NAN.AND P0, PT, R108, R108, PT ;  /* 0x0000006c6c00722a */ /* 0x000fdc0003f08000 */
[----:B------:R-:W-:Y:S01]  /*10830*/  @P0 DADD R86, R108, -1 ;  /* 0xbff000006c560429 */ /* 0x000fe20000000000 */
[----:B------:R-:W-:Y:S10]  /*10840*/  @P0 BRA `(.L_x_439) ;  /* 0x00000000000c0947 */ /* 0x000ff40003800000 */
[----:B------:R-:W-:-:S14]  /*10850*/  DSETP.NEU.AND P0, PT, |R108|, +INF , PT ;  /* 0x7ff000006c00742a */ /* 0x000fdc0003f0d200 */
[----:B------:R-:W-:Y:S02]  /*10860*/  @!P0 SEL R87, RZ, 0x80000000, P3 ;  /* 0x80000000ff578807 */ /* 0x000fe40001800000 */
[----:B------:R-:W-:-:S07]  /*10870*/  @!P0 MOV R86, RZ ;  /* 0x000000ff00568202 */ /* 0x000fce0000000f00 */
.L_x_439:
[----:B------:R-:W-:Y:S05]  /*10880*/  BSYNC.RECONVERGENT B0 ;  /* 0x0000000000007941 */ /* 0x000fea0003800200 */
.L_x_438:
[----:B------:R-:W-:Y:S01]  /*10890*/  FSEL R86, R86, RZ, P2 ;  /* 0x000000ff56567208 */ /* 0x000fe20001000000 */
[----:B------:R-:W-:Y:S01]  /*108a0*/  DADD R88, -RZ, |R110| ;  /* 0x00000000ff587229 */ /* 0x000fe2000000056e */
[----:B------:R-:W-:Y:S01]  /*108b0*/  FSEL R87, R87, 1.875, P2 ;  /* 0x3ff0000057577808 */ /* 0x000fe20001000000 */
[----:B------:R-:W-:Y:S01]  /*108c0*/  BSSY.RECONVERGENT B0, `(.L_x_440) ;  /* 0x0000006000007945 */ /* 0x000fe20003800200 */
[----:B------:R-:W-:Y:S02]  /*108d0*/  MOV R125, 0x40000000 ;  /* 0x40000000007d7802 */ /* 0x000fe40000000f00 */
[----:B------:R0:W1:Y:S01]  /*108e0*/  F2F.F32.F64 R133, R86 ;  /* 0x0000005600857310 */ /* 0x0000620000301000 */
[----:B------:R-:W-:-:S04]  /*108f0*/  MOV R124, 0x10920 ;  /* 0x00010920007c7802 */ /* 0x000fc80000000f00 */
[----:B------:R-:W-:-:S07]  /*10900*/  IMAD.MOV.U32 R127, RZ, RZ, R89 ;  /* 0x000000ffff7f7224 */ /* 0x000fce00078e0059 */
[----:B01----:R-:W-:Y:S05]  /*10910*/  CALL.REL.NOINC `($_Z12computeStatePfS_ifS_iS_ii$__internal_accurate_pow) ;  /* 0x0000004400c47944 */ /* 0x003fea0003c00000 */
[----:B------:R-:W-:Y:S05]  /*10920*/  BSYNC.RECONVERGENT B0 ;  /* 0x0000000000007941 */ /* 0x000fea0003800200 */
.L_x_440:
        /* <DEDUP_REMOVED lines=14> */
.L_x_442:
[----:B------:R-:W-:Y:S05]  /*10a10*/  BSYNC.RECONVERGENT B0 ;  /* 0x0000000000007941 */ /* 0x000fea0003800200 */
.L_x_441:
[----:B------:R-:W0:Y:S01]  /*10a20*/  MUFU.RCP64H R91, R87 ;  /* 0x00000057005b7308 */ /* 0x000e220000001800 */
[----:B------:R-:W-:Y:S01]  /*10a30*/  MOV R90, 0x1 ;  /* 0x00000001005a7802 */ /* 0x000fe20000000f00 */
        /* <DEDUP_REMOVED lines=17> */
.L_x_444:
[----:B------:R-:W-:Y:S05]  /*10b50*/  BSYNC.RECONVERGENT B1 ;  /* 0x0000000000017941 */ /* 0x000fea0003800200 */
.L_x_443:
[----:B------:R-:W-:Y:S01]  /*10b60*/  DADD R92, R92, 1 ;  /* 0x3ff000005c5c7429 */ /* 0x000fe20000000000 */
[----:B------:R-:W-:Y:S01]  /*10b70*/  BSSY.RECONVERGENT B0, `(.L_x_445) ;  /* 0x0000008000007945 */ /* 0x000fe20003800200 */
[----:B------:R-:W-:Y:S02]  /*10b80*/  MOV R125, 0xbff00000 ;  /* 0xbff00000007d7802 */ /* 0x000fe40000000f00 */
[----:B------:R-:W-:-:S06]  /*10b90*/  MOV R124, 0x10bf0 ;  /* 0x00010bf0007c7802 */ /* 0x000fcc0000000f00 */
[----:B------:R-:W-:Y:S02]  /*10ba0*/  FSEL R108, R92, RZ, P4 ;  /* 0x000000ff5c6c7208 */ /* 0x000fe40002000000 */
[----:B------:R-:W-:-:S06]  /*10bb0*/  FSEL R109, R93, 3.39453125, P4 ;  /* 0x405940005d6d7808 */ /* 0x000fcc0002000000 */
[----:B------:R-:W-:-:S10]  /*10bc0*/  DADD R88, -RZ, |R108| ;  /* 0x00000000ff587229 */ /* 0x000fd4000000056c */
[----:B------:R-:W-:-:S07]  /*10bd0*/  IMAD.MOV.U32 R127, RZ, RZ, R89 ;  /* 0x000000ffff7f7224 */ /* 0x000fce00078e0059 */
[----:B------:R-:W-:Y:S05]  /*10be0*/  CALL.REL.NOINC `($_Z12computeStatePfS_ifS_iS_ii$__internal_accurate_pow) ;  /* 0x0000004400107944 */ /* 0x000fea0003c00000 */
[----:B------:R-:W-:Y:S05]  /*10bf0*/  BSYNC.RECONVERGENT B0 ;  /* 0x0000000000007941 */ /* 0x000fea0003800200 */
.L_x_445:
[C---:B------:R-:W-:Y:S01]  /*10c00*/  DADD R90, R108.reuse, -1 ;  /* 0xbff000006c5a7429 */ /* 0x040fe20000000000 */
[----:B------:R-:W-:Y:S01]  /*10c10*/  FADD R126, R126, 300 ;  /* 0x439600007e7e7421 */ /* 0x000fe20000000000 */
        /* <DEDUP_REMOVED lines=19> */
.L_x_447:
[----:B------:R-:W-:Y:S05]  /*10d50*/  BSYNC.RECONVERGENT B0 ;  /* 0x0000000000007941 */ /* 0x000fea0003800200 */
.L_x_446:
[----:B------:R-:W-:Y:S01]  /*10d60*/  FSEL R108, R86, RZ, P2 ;  /* 0x000000ff566c7208 */ /* 0x000fe20001000000 */
[----:B------:R-:W-:Y:S01]  /*10d70*/  DADD R88, -RZ, |R110| ;  /* 0x00000000ff587229 */ /* 0x000fe2000000056e */
[----:B------:R-:W-:Y:S01]  /*10d80*/  FSEL R109, R87, 1.875, P2 ;  /* 0x3ff00000576d7808 */ /* 0x000fe20001000000 */
[----:B------:R-:W-:Y:S01]  /*10d90*/  BSSY.RECONVERGENT B0, `(.L_x_448) ;  /* 0x0000006000007945 */ /* 0x000fe20003800200 */
[----:B------:R-:W-:Y:S01]  /*10da0*/  IMAD.MOV.U32 R125, RZ, RZ, 0x40000000 ;  /* 0x40000000ff7d7424 */ /* 0x000fe200078e00ff */
[----:B------:R-:W-:Y:S01]  /*10db0*/  MOV R124, 0x10df0 ;  /* 0x00010df0007c7802 */ /* 0x000fe20000000f00 */
[----:B------:R0:W1:Y:S05]  /*10dc0*/  F2F.F32.F64 R108, R108 ;  /* 0x0000006c006c7310 */ /* 0x00006a0000301000 */
[----:B------:R-:W-:-:S07]  /*10dd0*/  MOV R127, R89 ;  /* 0x00000059007f7202 */ /* 0x000fce0000000f00 */
[----:B01----:R-:W-:Y:S05]  /*10de0*/  CALL.REL.NOINC `($_Z12computeStatePfS_ifS_iS_ii$__internal_accurate_pow) ;  /* 0x0000004000907944 */ /* 0x003fea0003c00000 */
[----:B------:R-:W-:Y:S05]  /*10df0*/  BSYNC.RECONVERGENT B0 ;  /* 0x0000000000007941 */ /* 0x000fea0003800200 */
.L_x_448:
        /* <DEDUP_REMOVED lines=12> */
[----:B------:R-:W-:Y:S02]  /*10ec0*/  @!P0 MOV R86, 0x0 ;  /* 0x0000000000568802 */ /* 0x000fe40000000f00 */
[----:B------:R-:W-:-:S07]  /*10ed0*/  @!P0 MOV R87, 0x7ff00000 ;  /* 0x7ff0000000578802 */ /* 0x000fce0000000f00 */
.L_x_450:
[----:B------:R-:W-:Y:S05]  /*10ee0*/  BSYNC.RECONVERGENT B0 ;  /* 0x0000000000007941 */ /* 0x000fea0003800200 */
.L_x_449:
        /* <DEDUP_REMOVED lines=15> */
[----:B------:R-:W-:Y:S02]  /*10fe0*/  MOV R88, RZ ;  /* 0x000000ff00587202 */ /* 0x000fe40000000f00 */
[----:B------:R-:W-:Y:S02]  /*10ff0*/  MOV R89, 0x4146e360 ;  /* 0x4146e36000597802 */ /* 0x000fe40000000f00 */
[----:B------:R-:W-:-:S07]  /*11000*/  MOV R102, 0x11020 ;  /* 0x0001102000667802 */ /* 0x000fce0000000f00 */
[----:B------:R-:W-:Y:S05]  /*11010*/  CALL.REL.NOINC `($__internal_5_$__cuda_sm20_div_rn_f64_full) ;  /* 0x0000002c00cc7944 */ /* 0x000fea0003c00000 */
.L_x_452:
[----:B------:R-:W-:Y:S05]  /*11020*/  BSYNC.RECONVERGENT B1 ;  /* 0x0000000000017941 */ /* 0x000fea0003800200 */
.L_x_451:
[----:B------:R-:W-:Y:S01]  /*11030*/  DADD R92, R92, 1 ;  /* 0x3ff000005c5c7429 */ /* 0x000fe20000000000 */
[----:B------:R-:W-:Y:S01]  /*11040*/  BSSY.RECONVERGENT B0, `(.L_x_453) ;  /* 0x0000008000007945 */ /* 0x000fe20003800200 */
[----:B------:R-:W-:Y:S01]  /*11050*/  IMAD.MOV.U32 R125, RZ, RZ, -0x40100000 ;  /* 0xbff00000ff7d7424 */ /* 0x000fe200078e00ff */
[----:B------:R-:W-:-:S07]  /*11060*/  MOV R124, 0x110c0 ;  /* 0x000110c0007c7802 */ /* 0x000fce0000000f00 */
[----:B------:R-:W-:Y:S02]  /*11070*/  FSEL R110, R92, -RZ, P4 ;  /* 0x800000ff5c6e7208 */ /* 0x000fe40002000000 */
[----:B------:R-:W-:-:S06]  /*11080*/  FSEL R111, R93, 12.430511474609375, P4 ;  /* 0x4146e3605d6f7808 */ /* 0x000fcc0002000000 */
[----:B------:R-:W-:-:S10]  /*11090*/  DADD R88, -RZ, |R110| ;  /* 0x00000000ff587229 */ /* 0x000fd4000000056e */
[----:B------:R-:W-:-:S07]  /*110a0*/  MOV R127, R89 ;  /* 0x00000059007f7202 */ /* 0x000fce0000000f00 */
[----:B------:R-:W-:Y:S05]  /*110b0*/  CALL.REL.NOINC `($_Z12computeStatePfS_ifS_iS_ii$__internal_accurate_pow) ;  /* 0x0000003c00dc7944 */ /* 0x000fea0003c00000 */
[----:B------:R-:W-:Y:S05]  /*110c0*/  BSYNC.RECONVERGENT B0 ;  /* 0x0000000000007941 */ /* 0x000fea0003800200 */
.L_x_453:
[----:B------:R-:W-:-:S04]  /*110d0*/  FADD R88, R38, R36 ;  /* 0x0000002426587221 */ /* 0x000fc80000000000 */
[----:B------:R-:W-:-:S04]  /*110e0*/  FADD R89, R35, R88 ;  /* 0x0000005823597221 */ /* 0x000fc80000000000 */
[----:B------:R-:W-:-:S04]  /*110f0*/  FADD R88, R34, R89 ;  /* 0x0000005922587221 */ /* 0x000fc80000000000 */
[----:B------:R-:W-:Y:S02]  /*11100*/  FADD R91, R33, R88 ;  /* 0x00000058215b7221 */ /* 0x000fe40000000000 */
[----:B------:R-:W0:Y:S02]  /*11110*/  LDC.64 R88, c[0x0][0x388] ;  /* 0x0000e200ff587b82 */ /* 0x000e240000000a00 */
[----:B------:R-:W-:-:S04]  /*11120*/  FADD R90, R32, R91 ;  /* 0x0000005b205a7221 */ /* 0x000fc80000000000 */
[----:B------:R-:W-:-:S04]  /*11130*/  FADD R91, R31, R90 ;  /* 0x0000005a1f5b7221 */ /* 0x000fc80000000000 */
[----:B------:R-:W-:-:S04]  /*11140*/  FADD R90, R91, R30 ;  /* 0x0000001e5b5a7221 */ /* 0x000fc80000000000 */
[----:B------:R-:W-:-:S04]  /*11150*/  FADD R91, R90, R29 ;  /* 0x0000001d5a5b7221 */ /* 0x000fc80000000000 */
[----:B------:R-:W-:-:S04]  /*11160*/  FADD R90, R28, R91 ;  /* 0x0000005b1c5a7221 */ /* 0x000fc80000000000 */
[----:B------:R-:W-:Y:S01]  /*11170*/  FADD R91, R27, R90 ;  /* 0x0000005a1b5b7221 */ /* 0x000fe20000000000 */
[----:B------:R-:W-:Y:S01]  /*11180*/  DSETP.NEU.AND P0, PT, R110, RZ, PT ;  /* 0x000000ff6e00722a */ /* 0x000fe20003f0d000 */
[----:B0-----:R-:W-:-:S04]  /*11190*/  IMAD.WIDE R92, R40, 0x4, R88 ;  /* 0x00000004285c7825 */ /* 0x001fc800078e0258 */
[----:B------:R-:W-:Y:S01]  /*111a0*/  FADD R95, R26, R91 ;  /* 0x0000005b1a5f7221 */ /* 0x000fe20000000000 */
[C---:B------:R-:W-:Y:S02]  /*111b0*/  DADD R90, R110.reuse, -1 ;  /* 0xbff000006e5a7429 */ /* 0x040fe40000000000 */
[----:B------:R-:W-:Y:S01]  /*111c0*/  DADD R88, -RZ, -R86 ;  /* 0x00000000ff587229 */ /* 0x000fe20000000956 */
[----:B------:R-:W-:Y:S01]  /*111d0*/  ISETP.GE.AND P3, PT, R111, RZ, PT ;  /* 0x000000ff6f00720c */ /* 0x000fe20003f66270 */
[----:B------:R-:W-:Y:S01]  /*111e0*/  BSSY.RECONVERGENT B0, `(.L_x_454) ;  /* 0x0000013000007945 */ /* 0x000fe20003800200 */
[----:B------:R0:W-:Y:S01]  /*111f0*/  STG.E desc[UR6][R92.64], R95 ;  /* 0x0000005f5c007986 */ /* 0x0001e2000c101906 */
[----:B------:R-:W-:-:S03]  /*11200*/  DSETP.NEU.AND P2, PT, R110, 1, PT ;  /* 0x3ff000006e00742a */ /* 0x000fc60003f4d000 */
[----:B------:R1:W5:Y:S01]  /*11210*/  LDG.E R96, desc[UR6][R46.64] ;  /* 0x000000062e607981 */ /* 0x000362000c1e1900 */
[----:B------:R-:W-:Y:S02]  /*11220*/  LOP3.LUT R90, R91, 0x7ff00000, RZ, 0xc0, !PT ;  /* 0x7ff000005b5a7812 */ /* 0x000fe400078ec0ff */
[----:B------:R0:W2:Y:S01]  /*11230*/  MUFU.RCP R91, R24 ;  /* 0x00000018005b7308 */ /* 0x0000a20000001000 */
[----:B------:R-:W-:Y:S02]  /*11240*/  FSEL R89, R89, R87, !P3 ;  /* 0x0000005759597208 */ /* 0x000fe40005800000 */
[----:B------:R-:W-:Y:S02]  /*11250*/  ISETP.NE.AND P1, PT, R90, 0x7ff00000, PT ;  /* 0x7ff000005a00780c */ /* 0x000fe40003f25270 */
[----:B------:R-:W-:Y:S02]  /*11260*/  FSEL R86, R88, R86, !P3 ;  /* 0x0000005658567208 */ /* 0x000fe40005800000 */
[----:B------:R-:W-:-:S02]  /*11270*/  @!P0 LOP3.LUT R89, R111, 0x7ff00000, RZ, 0xfc, !PT ;  /* 0x7ff000006f598812 */ /* 0x000fc400078efcff */
[----:B-1----:R-:W-:Y:S02]  /*11280*/  FSEL R46, R86, RZ, P0 ;  /* 0x000000ff562e7208 */ /* 0x002fe40000000000 */
[----:B------:R-:W-:-:S05]  /*11290*/  MOV R47, R89 ;  /* 0x00000059002f7202 */ /* 0x000fca0000000f00 */
[----:B0-----:R-:W-:Y:S05]  /*112a0*/  @P1 BRA `(.L_x_455) ;  /* 0x0000000000181947 */ /* 0x001fea0003800000 */
[----:B------:R-:W-:-:S14]  /*112b0*/  DSETP.NAN.AND P0, PT, R110, R110, PT ;  /* 0x0000006e6e00722a */ /* 0x000fdc0003f08000 */
[----:B------:R-:W-:Y:S01]  /*112c0*/  @P0 DADD R46, R110, -1 ;  /* 0xbff000006e2e0429 */ /* 0x000fe20000000000 */
[----:B------:R-:W-:Y:S10]  /*112d0*/  @P0 BRA `(.L_x_455) ;  /* 0x00000000000c0947 */ /* 0x000ff40003800000 */
[----:B------:R-:W-:-:S14]  /*112e0*/  DSETP.NEU.AND P0, PT, |R110|, +INF , PT ;  /* 0x7ff000006e00742a */ /* 0x000fdc0003f0d200 */
[----:B------:R-:W-:Y:S01]  /*112f0*/  @!P0 SEL R47, RZ, 0x80000000, P3 ;  /* 0x80000000ff2f8807 */ /* 0x000fe20001800000 */
[----:B------:R-:W-:-:S07]  /*11300*/  @!P0 IMAD.MOV.U32 R46, RZ, RZ, RZ ;  /* 0x000000ffff2e8224 */ /* 0x000fce00078e00ff */
.L_x_455:
[----:B------:R-:W-:Y:S05]  /*11310*/  BSYNC.RECONVERGENT B0 ;  /* 0x0000000000007941 */ /* 0x000fea0003800200 */
.L_x_454:
[----:B-----5:R-:W-:Y:S01]  /*11320*/  FADD R87, R25, -R96 ;  /* 0x8000006019577221 */ /* 0x020fe20000000000 */
[----:B------:R-:W-:Y:S01]  /*11330*/  FSEL R46, R46, RZ, P2 ;  /* 0x000000ff2e2e7208 */ /* 0x000fe20001000000 */
[----:B--2---:R-:W-:Y:S01]  /*11340*/  FFMA R86, -R24, R91, 1 ;  /* 0x3f80000018567423 */ /* 0x004fe2000000015b */
[----:B------:R-:W-:Y:S01]  /*11350*/  FSEL R47, R47, 1.875, P2 ;  /* 0x3ff000002f2f7808 */ /* 0x000fe20001000000 */
[----:B------:R-:W0:Y:S01]  /*11360*/  FCHK P0, R87, R24 ;  /* 0x0000001857007302 */ /* 0x000e220000000000 */
[----:B------:R-:W-:Y:S01]  /*11370*/  BSSY.RECONVERGENT B2, `(.L_x_456) ;  /* 0x000000a000027945 */ /* 0x000fe20003800200 */
[----:B------:R-:W-:-:S04]  /*11380*/  FFMA R86, R91, R86, R91 ;  /* 0x000000565b567223 */ /* 0x000fc8000000005b */
[----:B------:R-:W-:Y:S02]  /*11390*/  FFMA R25, R87, R86, RZ ;  /* 0x0000005657197223 */ /* 0x000fe400000000ff */
[----:B------:R1:W2:Y:S02]  /*113a0*/  F2F.F32.F64 R46, R46 ;  /* 0x0000002e002e7310 */ /* 0x0002a40000301000 */
[----:B------:R-:W-:-:S04]  /*113b0*/  FFMA R88, -R24, R25, R87 ;  /* 0x0000001918587223 */ /* 0x000fc80000000157 */
[----:B------:R-:W-:Y:S01]  /*113c0*/  FFMA R110, R86, R88, R25 ;  /* 0x00000058566e7223 */ /* 0x000fe20000000019 */
[----:B0-----:R-:W-:Y:S06]  /*113d0*/  @!P0 BRA `(.L_x_457) ;  /* 0x00000000000c8947 */ /* 0x001fec0003800000 */
[----:B------:R-:W-:Y:S02]  /*113e0*/  MOV R86, R24 ;  /* 0x0000001800567202 */ /* 0x000fe40000000f00 */
[----:B------:R-:W-:-:S07]  /*113f0*/  MOV R89, 0x11410 ;  /* 0x0001141000597802 */ /* 0x000fce0000000f00 */
[----:B-12---:R-:W-:Y:S05]  /*11400*/  CALL.REL.NOINC `($__internal_8_$__cuda_sm3x_div_rn_noftz_f32_slowpath) ;  /* 0x0000003400687944 */ /* 0x006fea0003c00000 */
.L_x_457:
[----:B------:R-:W-:Y:S05]  /*11410*/  BSYNC.RECONVERGENT B2 ;  /* 0x0000000000027941 */ /* 0x000fea0003800200 */
.L_x_456:
[----:B------:R-:W0:Y:S01]  /*11420*/  LDC.64 R24, c[0x0][0x380] ;  /* 0x0000e000ff187b82 */ /* 0x000e220000000a00 */
[----:B------:R-:W-:-:S05]  /*11430*/  FFMA R91, R110, UR10, R96 ;  /* 0x0000000a6e5b7c23 */ /* 0x000fca0008000060 */
[----:B------:R-:W-:Y:S02]  /*11440*/  FSETP.NE.AND P0, PT, |R91|, +INF , PT ;  /* 0x7f8000005b00780b */ /* 0x000fe40003f05200 */
[----:B------:R-:W3:Y:S08]  /*11450*/  LDC.64 R86, c[0x0][0x3a8] ;  /* 0x0000ea00ff567b82 */ /* 0x000ef00000000a00 */
[----:B-1----:R-:W1:Y:S01]  /*11460*/  LDC R47, c[0x0][0x390] ;  /* 0x0000e400ff2f7b82 */ /* 0x002e620000000800 */
[----:B0-----:R-:W-:-:S04]  /*11470*/  IMAD.WIDE R24, R37, 0x4, R24 ;  /* 0x0000000425187825 */ /* 0x001fc800078e0218 */
[----:B---3--:R-:W-:-:S05]  /*11480*/  IMAD.WIDE R86, R37, 0x4, R86 ;  /* 0x0000000425567825 */ /* 0x008fca00078e0256 */
[----:B------:R0:W-:Y:S01]  /*11490*/  @P0 STG.E desc[UR6][R86.64], R91 ;  /* 0x0000005b56000986 */ /* 0x0001e2000c101906 */
[----:B-1----:R-:W-:-:S03]  /*114a0*/  IMAD.WIDE R24, R47, 0x4, R24 ;  /* 0x000000042f187825 */ /* 0x002fc600078e0218 */
[----:B------:R0:W-:Y:S04]  /*114b0*/  @!P0 STG.E desc[UR6][R86.64], R96 ;  /* 0x0000006056008986 */ /* 0x0001e8000c101906 */
[----:B------:R-:W3:Y:S01]  /*114c0*/  LDG.E R47, desc[UR6][R24.64] ;  /* 0x00000006182f7981 */ /* 0x000ee2000c1e1900 */
[----:B------:R-:W1:Y:S01]  /*114d0*/  MUFU.RCP R90, R21 ;  /* 0x00000015005a7308 */ /* 0x000e620000001000 */
[----:B------:R-:W-:Y:S01]  /*114e0*/  BSSY.RECONVERGENT B2, `(.L_x_458) ;  /* 0x000000d000027945 */ /* 0x000fe20003800200 */
[----:B-1----:R-:W-:-:S04]  /*114f0*/  FFMA R89, R90, -R21, 1 ;  /* 0x3f8000005a597423 */ /* 0x002fc80000000815 */
[----:B------:R-:W-:Y:S01]  /*11500*/  FFMA R89, R90, R89, R90 ;  /* 0x000000595a597223 */ /* 0x000fe2000000005a */
[----:B---3--:R-:W-:-:S04]  /*11510*/  FADD R88, R23, -R47 ;  /* 0x8000002f17587221 */ /* 0x008fc80000000000 */
[----:B------:R-:W1:Y:S01]  /*11520*/  FCHK P0, R88, R21 ;  /* 0x0000001558007302 */ /* 0x000e620000000000 */
[----:B------:R-:W-:-:S04]  /*11530*/  FFMA R90, R88, R89, RZ ;  /* 0x00000059585a7223 */ /* 0x000fc800000000ff */
[----:B------:R-:W-:-:S04]  /*11540*/  FFMA R23, R90, -R21, R88 ;  /* 0x800000155a177223 */ /* 0x000fc80000000058 */
[----:B------:R-:W-:Y:S01]  /*11550*/  FFMA R110, R89, R23, R90 ;  /* 0x00000017596e7223 */ /* 0x000fe2000000005a */
[----:B01----:R-:W-:Y:S06]  /*11560*/  @!P0 BRA `(.L_x_459) ;  /* 0x0000000000108947 */ /* 0x003fec0003800000 */
[----:B------:R-:W-:Y:S01]  /*11570*/  MOV R87, R88 ;  /* 0x0000005800577202 */ /* 0x000fe20000000f00 */
[----:B------:R-:W-:Y:S01]  /*11580*/  IMAD.MOV.U32 R86, RZ, RZ, R21 ;  /* 0x000000ffff567224 */ /* 0x000fe200078e0015 */
[----:B------:R-:W-:-:S07]  /*11590*/  MOV R89, 0x115b0 ;  /* 0x000115b000597802 */ /* 0x000fce0000000f00 */
[----:B--2---:R-:W-:Y:S05]  /*115a0*/  CALL.REL.NOINC `($__internal_8_$__cuda_sm3x_div_rn_noftz_f32_slowpath) ;  /* 0x0000003400007944 */ /* 0x004fea0003c00000 */
.L_x_459:
[----:B------:R-:W-:Y:S05]  /*115b0*/  BSYNC.RECONVERGENT B2 ;  /* 0x0000000000027941 */ /* 0x000fea0003800200 */
.L_x_458:
[----:B------:R-:W0:Y:S01]  /*115c0*/  LDC.64 R86, c[0x0][0x380] ;  /* 0x0000e000ff567b82 */ /* 0x000e220000000a00 */
[----:B------:R-:W-:-:S05]  /*115d0*/  FFMA R89, R110, UR10, R47 ;  /* 0x0000000a6e597c23 */ /* 0x000fca000800002f */
[----:B------:R-:W-:Y:S02]  /*115e0*/  FSETP.NE.AND P0, PT, |R89|, +INF , PT ;  /* 0x7f8000005900780b */ /* 0x000fe40003f05200 */
[----:B------:R-:W1:Y:S08]  /*115f0*/  LDC.64 R24, c[0x0][0x3a8] ;  /* 0x0000ea00ff187b82 */ /* 0x000e700000000a00 */
[----:B------:R-:W3:Y:S01]  /*11600*/  LDC R21, c[0x0][0x390] ;  /* 0x0000e400ff157b82 */ /* 0x000ee20000000800 */
[----:B0-----:R-:W-:-:S04]  /*11610*/  IMAD.WIDE R86, R37, 0x4, R86 ;  /* 0x0000000425567825 */ /* 0x001fc800078e0256 */
[----:B-1----:R-:W-:-:S05]  /*11620*/  IMAD.WIDE R24, R119, 0x4, R24 ;  /* 0x0000000477187825 */ /* 0x002fca00078e0218 */
[----:B------:R0:W-:Y:S01]  /*11630*/  @P0 STG.E desc[UR6][R24.64], R89 ;  /* 0x0000005918000986 */ /* 0x0001e2000c101906 */
[----:B---3--:R-:W-:-:S03]  /*11640*/  IMAD.WIDE R86, R21, 0x8, R86 ;  /* 0x0000000815567825 */ /* 0x008fc600078e0256 */
[----:B------:R0:W-:Y:S04]  /*11650*/  @!P0 STG.E desc[UR6][R24.64], R47 ;  /* 0x0000002f18008986 */ /* 0x0001e8000c101906 */
[----:B------:R-:W3:Y:S01]  /*11660*/  LDG.E R21, desc[UR6][R86.64] ;  /* 0x0000000656157981 */ /* 0x000ee2000c1e1900 */
[----:B------:R-:W-:Y:S01]  /*11670*/  IADD3 R23, PT, PT, R20, 0x1800000, RZ ;  /* 0x0180000014177810 */ /* 0x000fe20007ffe0ff */
[----:B------:R-:W-:Y:S03]  /*11680*/  BSSY.RECONVERGENT B0, `(.L_x_460) ;  /* 0x000000e000007945 */ /* 0x000fe60003800200 */
[----:B------:R-:W-:-:S04]  /*11690*/  LOP3.LUT R23, R23, 0x7f800000, RZ, 0xc0, !PT ;  /* 0x7f80000017177812 */ /* 0x000fc800078ec0ff */
[----:B------:R-:W-:Y:S01]  /*116a0*/  ISETP.GT.U32.AND P0, PT, R23, 0x1ffffff, PT ;  /* 0x01ffffff1700780c */ /* 0x000fe20003f04070 */
[----:B---3--:R-:W-:-:S12]  /*116b0*/  FADD R22, R22, -R21 ;  /* 0x8000001516167221 */ /* 0x008fd80000000000 */
[----:B0-----:R-:W-:Y:S05]  /*116c0*/  @P0 BRA `(.L_x_461) ;  /* 0x0000000000140947 */ /* 0x001fea0003800000 */
[----:B------:R-:W-:Y:S02]  /*116d0*/  MOV R87, R20 ;  /* 0x0000001400577202 */ /* 0x000fe40000000f00 */
[----:B------:R-:W-:-:S07]  /*116e0*/  MOV R92, 0x11700 ;  /* 0x00011700005c7802 */ /* 0x000fce0000000f00 */
[----:B--2---:R-:W-:Y:S05]  /*116f0*/  CALL.REL.NOINC `($__internal_6_$__cuda_sm20_rcp_rn_f32_slowpath) ;  /* 0x0000002c007c7944 */ /* 0x004fea0003c00000 */
[----:B------:R-:W-:Y:S01]  /*11700*/  IMAD.MOV.U32 R86, RZ, RZ, R88 ;  /* 0x000000ffff567224 */ /* 0x000fe200078e0058 */
[----:B------:R-:W-:Y:S06]  /*11710*/  BRA `(.L_x_462) ;  /* 0x0000000000107947 */ /* 0x000fec0003800000 */
.L_x_461:
[----:B------:R-:W0:Y:S02]  /*11720*/  MUFU.RCP R23, R20 ;  /* 0x0000001400177308 */ /* 0x000e240000001000 */
[----:B0-----:R-:W-:-:S04]  /*11730*/  FFMA R24, R20, R23, -1 ;  /* 0xbf80000014187423 */ /* 0x001fc80000000017 */
[----:B------:R-:W-:-:S04]  /*11740*/  FADD.FTZ R24, -R24, -RZ ;  /* 0x800000ff18187221 */ /* 0x000fc80000010100 */
[----:B------:R-:W-:-:S07]  /*11750*/  FFMA R86, R23, R24, R23 ;  /* 0x0000001817567223 */ /* 0x000fce0000000017 */
.L_x_462:
[----:B------:R-:W-:Y:S05]  /*11760*/  BSYNC.RECONVERGENT B0 ;  /* 0x0000000000007941 */ /* 0x000fea0003800200 */
.L_x_460:
[----:B------:R-:W0:Y:S01]  /*11770*/  MUFU.RCP R23, R86 ;  /* 0x0000005600177308 */ /* 0x000e220000001000 */
[----:B------:R-:W-:Y:S07]  /*11780*/  BSSY.RECONVERGENT B2, `(.L_x_463) ;  /* 0x000000b000027945 */ /* 0x000fee0003800200 */
[----:B------:R-:W1:Y:S01]  /*11790*/  FCHK P0, R22, R86 ;  /* 0x0000005616007302 */ /* 0x000e620000000000 */
[----:B0-----:R-:W-:-:S04]  /*117a0*/  FFMA R20, R23, -R86, 1 ;  /* 0x3f80000017147423 */ /* 0x001fc80000000856 */
[----:B------:R-:W-:-:S04]  /*117b0*/  FFMA R23, R23, R20, R23 ;  /* 0x0000001417177223 */ /* 0x000fc80000000017 */
[----:B------:R-:W-:-:S04]  /*117c0*/  FFMA R25, R22, R23, RZ ;  /* 0x0000001716197223 */ /* 0x000fc800000000ff */
[----:B------:R-:W-:-:S04]  /*117d0*/  FFMA R20, R25, -R86, R22 ;  /* 0x8000005619147223 */ /* 0x000fc80000000016 */
[----:B------:R-:W-:Y:S01]  /*117e0*/  FFMA R110, R23, R20, R25 ;  /* 0x00000014176e7223 */ /* 0x000fe20000000019 */
[----:B-1----:R-:W-:Y:S06]  /*117f0*/  @!P0 BRA `(.L_x_464) ;  /* 0x00000000000c8947 */ /* 0x002fec0003800000 */
[----:B------:R-:W-:Y:S02]  /*11800*/  MOV R87, R22 ;  /* 0x0000001600577202 */ /* 0x000fe40000000f00 */
[----:B------:R-:W-:-:S07]  /*11810*/  MOV R89, 0x11830 ;  /* 0x0001183000597802 */ /* 0x000fce0000000f00 */
[----:B--2---:R-:W-:Y:S05]  /*11820*/  CALL.REL.NOINC `($__internal_8_$__cuda_sm3x_div_rn_noftz_f32_slowpath) ;  /* 0x0000003000607944 */ /* 0x004fea0003c00000 */
.L_x_464:
[----:B------:R-:W-:Y:S05]  /*11830*/  BSYNC.RECONVERGENT B2 ;  /* 0x0000000000027941 */ /* 0x000fea0003800200 */
.L_x_463:
        /* <DEDUP_REMOVED lines=11> */
[----:B------:R-:W1:Y:S01]  /*118f0*/  MUFU.RCP R47, R18 ;  /* 0x00000012002f7308 */ /* 0x000e620000001000 */
[----:B------:R-:W-:Y:S01]  /*11900*/  BSSY.RECONVERGENT B2, `(.L_x_465) ;  /* 0x000000c000027945 */ /* 0x000fe20003800200 */
[----:B-1----:R-:W-:-:S04]  /*11910*/  FFMA R86, -R18, R47, 1 ;  /* 0x3f80000012567423 */ /* 0x002fc8000000012f */
[----:B------:R-:W-:Y:S01]  /*11920*/  FFMA R86, R47, R86, R47 ;  /* 0x000000562f567223 */ /* 0x000fe2000000002f */
[----:B---3--:R-:W-:-:S04]  /*11930*/  FADD R87, R19, -R20 ;  /* 0x8000001413577221 */ /* 0x008fc80000000000 */
[----:B------:R-:W1:Y:S01]  /*11940*/  FCHK P0, R87, R18 ;  /* 0x0000001257007302 */ /* 0x000e620000000000 */
[----:B------:R-:W-:-:S04]  /*11950*/  FFMA R19, R87, R86, RZ ;  /* 0x0000005657137223 */ /* 0x000fc800000000ff */
[----:B------:R-:W-:-:S04]  /*11960*/  FFMA R47, -R18, R19, R87 ;  /* 0x00000013122f7223 */ /* 0x000fc80000000157 */
[----:B------:R-:W-:Y:S01]  /*11970*/  FFMA R110, R86, R47, R19 ;  /* 0x0000002f566e7223 */ /* 0x000fe20000000013 */
[----:B01----:R-:W-:Y:S06]  /*11980*/  @!P0 BRA `(.L_x_466) ;  /* 0x00000000000c8947 */ /* 0x003fec0003800000 */
[----:B------:R-:W-:Y:S02]  /*11990*/  MOV R86, R18 ;  /* 0x0000001200567202 */ /* 0x000fe40000000f00 */
[----:B------:R-:W-:-:S07]  /*119a0*/  MOV R89, 0x119c0 ;  /* 0x000119c000597802 */ /* 0x000fce0000000f00 */
[----:B--2---:R-:W-:Y:S05]  /*119b0*/  CALL.REL.NOINC `($__internal_8_$__cuda_sm3x_div_rn_noftz_f32_slowpath) ;  /* 0x0000002c00fc7944 */ /* 0x004fea0003c00000 */
.L_x_466:
[----:B------:R-:W-:Y:S05]  /*119c0*/  BSYNC.RECONVERGENT B2 ;  /* 0x0000000000027941 */ /* 0x000fea0003800200 */
.L_x_465:
        /* <DEDUP_REMOVED lines=10> */
[----:B------:R0:W5:Y:S01]  /*11a70*/  LDG.E R18, desc[UR6][R18.64] ;  /* 0x0000000612127981 */ /* 0x000162000c1e1900 */
[----:B------:R-:W-:Y:S01]  /*11a80*/  VIADD R21, R17, 0x1800000 ;  /* 0x0180000011157836 */ /* 0x000fe20000000000 */
[----:B------:R-:W-:Y:S04]  /*11a90*/  BSSY.RECONVERGENT B0, `(.L_x_467) ;  /* 0x000000d000007945 */ /* 0x000fe80003800200 */
[----:B------:R-:W-:-:S04]  /*11aa0*/  LOP3.LUT R21, R21, 0x7f800000, RZ, 0xc0, !PT ;  /* 0x7f80000015157812 */ /* 0x000fc800078ec0ff */
[----:B------:R-:W-:-:S13]  /*11ab0*/  ISETP.GT.U32.AND P0, PT, R21, 0x1ffffff, PT ;  /* 0x01ffffff1500780c */ /* 0x000fda0003f04070 */
[----:B0-----:R-:W-:Y:S05]  /*11ac0*/  @P0 BRA `(.L_x_468) ;  /* 0x0000000000140947 */ /* 0x001fea0003800000 */
[----:B------:R-:W-:Y:S02]  /*11ad0*/  MOV R87, R17 ;  /* 0x0000001100577202 */ /* 0x000fe40000000f00 */
[----:B------:R-:W-:-:S07]  /*11ae0*/  MOV R92, 0x11b00 ;  /* 0x00011b00005c7802 */ /* 0x000fce0000000f00 */
[----:B--2--5:R-:W-:Y:S05]  /*11af0*/  CALL.REL.NOINC `($__internal_6_$__cuda_sm20_rcp_rn_f32_slowpath) ;  /* 0x00000028007c7944 */ /* 0x024fea0003c00000 */
[----:B------:R-:W-:Y:S01]  /*11b00*/  MOV R87, R88 ;  /* 0x0000005800577202 */ /* 0x000fe20000000f00 */
[----:B------:R-:W-:Y:S06]  /*11b10*/  BRA `(.L_x_469) ;  /* 0x0000000000107947 */ /* 0x000fec0003800000 */
.L_x_468:
[----:B------:R-:W0:Y:S02]  /*11b20*/  MUFU.RCP R20, R17 ;  /* 0x0000001100147308 */ /* 0x000e240000001000 */
[----:B0-----:R-:W-:-:S04]  /*11b30*/  FFMA R19, R17, R20, -1 ;  /* 0xbf80000011137423 */ /* 0x001fc80000000014 */
[----:B------:R-:W-:-:S04]  /*11b40*/  FADD.FTZ R19, -R19, -RZ ;  /* 0x800000ff13137221 */ /* 0x000fc80000010100 */
[----:B------:R-:W-:-:S07]  /*11b50*/  FFMA R87, R20, R19, R20 ;  /* 0x0000001314577223 */ /* 0x000fce0000000014 */
.L_x_469:
[----:B------:R-:W-:Y:S05]  /*11b60*/  BSYNC.RECONVERGENT B0 ;  /* 0x0000000000007941 */ /* 0x000fea0003800200 */
.L_x_467:
[----:B------:R-:W0:Y:S01]  /*11b70*/  MUFU.RCP R17, R16 ;  /* 0x0000001000117308 */ /* 0x000e220000001000 */
[----:B-----5:R-:W-:Y:S01]  /*11b80*/  FADD R87, -R18, R87 ;  /* 0x0000005712577221 */ /* 0x020fe20000000100 */
[----:B------:R-:W-:Y:S06]  /*11b90*/  BSSY.RECONVERGENT B2, `(.L_x_470) ;  /* 0x000000b000027945 */ /* 0x000fec0003800200 */
[----:B------:R-:W1:Y:S01]  /*11ba0*/  FCHK P0, R87, R16 ;  /* 0x0000001057007302 */ /* 0x000e620000000000 */
[----:B0-----:R-:W-:-:S04]  /*11bb0*/  FFMA R20, -R16, R17, 1 ;  /* 0x3f80000010147423 */ /* 0x001fc80000000111 */
[----:B------:R-:W-:-:S04]  /*11bc0*/  FFMA R20, R17, R20, R17 ;  /* 0x0000001411147223 */ /* 0x000fc80000000011 */
[----:B------:R-:W-:-:S04]  /*11bd0*/  FFMA R17, R87, R20, RZ ;  /* 0x0000001457117223 */ /* 0x000fc800000000ff */
[----:B------:R-:W-:-:S04]  /*11be0*/  FFMA R19, -R16, R17, R87 ;  /* 0x0000001110137223 */ /* 0x000fc80000000157 */
[----:B------:R-:W-:Y:S01]  /*11bf0*/  FFMA R110, R20, R19, R17 ;  /* 0x00000013146e7223 */ /* 0x000fe20000000011 */
[----:B-1----:R-:W-:Y:S06]  /*11c00*/  @!P0 BRA `(.L_x_471) ;  /* 0x00000000000c8947 */ /* 0x002fec0003800000 */
[----:B------:R-:W-:Y:S01]  /*11c10*/  IMAD.MOV.U32 R86, RZ, RZ, R16 ;  /* 0x000000ffff567224 */ /* 0x000fe200078e0010 */
[----:B------:R-:W-:-:S07]  /*11c20*/  MOV R89, 0x11c40 ;  /* 0x00011c4000597802 */ /* 0x000fce0000000f00 */
[----:B--2---:R-:W-:Y:S05]  /*11c30*/  CALL.REL.NOINC `($__internal_8_$__cuda_sm3x_div_rn_noftz_f32_slowpath) ;  /* 0x0000002c005c7944 */ /* 0x004fea0003c00000 */
.L_x_471:
[----:B------:R-:W-:Y:S05]  /*11c40*/  BSYNC.RECONVERGENT B2 ;  /* 0x0000000000027941 */ /* 0x000fea0003800200 */
.L_x_470:
[----:B------:R-:W0:Y:S01]  /*11c50*/  LDC.64 R16, c[0x0][0x380] ;  /* 0x0000e000ff107b82 */ /* 0x000e220000000a00 */
[----:B------:R-:W-:-:S05]  /*11c60*/  FFMA R19, R110, UR10, R18 ;  /* 0x0000000a6e137c23 */ /* 0x000fca0008000012 */
[----:B------:R-:W-:Y:S02]  /*11c70*/  FSETP.NE.AND P0, PT, |R19|, +INF , PT ;  /* 0x7f8000001300780b */ /* 0x000fe40003f05200 */
[----:B------:R-:W1:Y:S08]  /*11c80*/  LDC.64 R20, c[0x0][0x3a8] ;  /* 0x0000ea00ff147b82 */ /* 0x000e700000000a00 */
[----:B------:R-:W3:Y:S01]  /*11c90*/  LDC R23, c[0x0][0x390] ;  /* 0x0000e400ff177b82 */ /* 0x000ee20000000800 */
[----:B0-----:R-:W-:-:S04]  /*11ca0*/  IMAD.WIDE R16, R37, 0x4, R16 ;  /* 0x0000000425107825 */ /* 0x001fc800078e0210 */
[----:B-1----:R-:W-:-:S05]  /*11cb0*/  IMAD.WIDE R20, R116, 0x4, R20 ;  /* 0x0000000474147825 */ /* 0x002fca00078e0214 */
[----:B------:R-:W-:Y:S01]  /*11cc0*/  @P0 STG.E desc[UR6][R20.64], R19 ;  /* 0x0000001314000986 */ /* 0x000fe2000c101906 */
[----:B---3--:R-:W-:-:S03]  /*11cd0*/  IMAD.WIDE R16, R23, 0x14, R16 ;  /* 0x0000001417107825 */ /* 0x008fc600078e0210 */
[----:B------:R0:W-:Y:S04]  /*11ce0*/  @!P0 STG.E desc[UR6][R20.64], R18 ;  /* 0x0000001214008986 */ /* 0x0001e8000c101906 */
[----:B------:R1:W5:Y:S01]  /*11cf0*/  LDG.E R16, desc[UR6][R16.64] ;  /* 0x0000000610107981 */ /* 0x000362000c1e1900 */
[----:B------:R-:W3:Y:S01]  /*11d00*/  F2F.F64.F32 R86, R15 ;  /* 0x0000000f00567310 */ /* 0x000ee20000201800 */
[----:B------:R-:W-:Y:S01]  /*11d10*/  HFMA2 R22, -RZ, RZ, 0, 5.9604644775390625e-08 ;  /* 0x00000001ff167431 */ /* 0x000fe200000001ff */
[----:B------:R-:W-:Y:S01]  /*11d20*/  UMOV UR12, 0xd70a3d71 ;  /* 0xd70a3d71000c7882 */ /* 0x000fe20000000000 */
[----:B------:R-:W-:Y:S01]  /*11d30*/  UMOV UR13, 0x3fe570a3 ;  /* 0x3fe570a3000d7882 */ /* 0x000fe20000000000 */
[----:B------:R-:W-:Y:S04]  /*11d40*/  BSSY.RECONVERGENT B1, `(.L_x_472) ;  /* 0x0000011000017945 */ /* 0x000fe80003800200 */
[----:B---3--:R-:W3:Y:S02]  /*11d50*/  MUFU.RCP64H R23, R87 ;  /* 0x0000005700177308 */ /* 0x008ee40000001800 */
[----:B---3--:R-:W-:-:S08]  /*11d60*/  DFMA R24, -R86, R22, 1 ;  /* 0x3ff000005618742b */ /* 0x008fd00000000116 */
[----:B------:R-:W-:-:S08]  /*11d70*/  DFMA R24, R24, R24, R24 ;  /* 0x000000181818722b */ /* 0x000fd00000000018 */
[----:B------:R-:W-:-:S08]  /*11d80*/  DFMA R24, R22, R24, R22 ;  /* 0x000000181618722b */ /* 0x000fd00000000016 */
[----:B------:R-:W-:-:S08]  /*11d90*/  DFMA R22, -R86, R24, 1 ;  /* 0x3ff000005616742b */ /* 0x000fd00000000118 */
[----:B------:R-:W-:-:S08]  /*11da0*/  DFMA R22, R24, R22, R24 ;  /* 0x000000161816722b */ /* 0x000fd00000000018 */
[----:B------:R-:W-:-:S08]  /*11db0*/  DMUL R92, R22, UR12 ;  /* 0x0000000c165c7c28 */ /* 0x000fd00008000000 */
[----:B0-----:R-:W-:-:S08]  /*11dc0*/  DFMA R18, -R86, R92, UR12 ;  /* 0x0000000c56127e2b */ /* 0x001fd0000800015c */
[----:B------:R-:W-:-:S10]  /*11dd0*/  DFMA R92, R22, R18, R92 ;  /* 0x00000012165c722b */ /* 0x000fd4000000005c */
[----:B------:R-:W-:-:S05]  /*11de0*/  FFMA R15, RZ, R87, R93 ;  /* 0x00000057ff0f7223 */ /* 0x000fca000000005d */
[----:B------:R-:W-:-:S13]  /*11df0*/  FSETP.GT.AND P0, PT, |R15|, 1.469367938527859385e-39, PT ;  /* 0x001000000f00780b */ /* 0x000fda0003f04200 */
[----:B-1----:R-:W-:Y:S05]  /*11e00*/  @P0 BRA `(.L_x_473) ;  /* 0x0000000000100947 */ /* 0x002fea0003800000 */
[----:B------:R-:W-:Y:S01]  /*11e10*/  MOV R88, 0xd70a3d71 ;  /* 0xd70a3d7100587802 */ /* 0x000fe20000000f00 */
[----:B------:R-:W-:Y:S01]  /*11e20*/  IMAD.MOV.U32 R89, RZ, RZ, 0x3fe570a3 ;  /* 0x3fe570a3ff597424 */ /* 0x000fe200078e00ff */
[----:B------:R-:W-:-:S07]  /*11e30*/  MOV R102, 0x11e50 ;  /* 0x00011e5000667802 */ /* 0x000fce0000000f00 */
[----:B--2--5:R-:W-:Y:S05]  /*11e40*/  CALL.REL.NOINC `($__internal_5_$__cuda_sm20_div_rn_f64_full) ;  /* 0x0000002000407944 */ /* 0x024fea0003c00000 */
.L_x_473:
[----:B------:R-:W-:Y:S05]  /*11e50*/  BSYNC.RECONVERGENT B1 ;  /* 0x0000000000017941 */ /* 0x000fea0003800200 */
.L_x_472:
[----:B------:R-:W-:Y:S01]  /*11e60*/  UMOV UR12, 0x51eb851f ;  /* 0x51eb851f000c7882 */ /* 0x000fe20000000000 */
[----:B------:R-:W-:Y:S01]  /*11e70*/  UMOV UR13, 0x3fd51eb8 ;  /* 0x3fd51eb8000d7882 */ /* 0x000fe20000000000 */
[----:B------:R-:W0:Y:S01]  /*11e80*/  MUFU.RCP R15, R14 ;  /* 0x0000000e000f7308 */ /* 0x000e220000001000 */
[----:B------:R-:W-:Y:S01]  /*11e90*/  DADD R92, R92, UR12 ;  /* 0x0000000c5c5c7e29 */ /* 0x000fe20008000000 */
[----:B------:R-:W-:Y:S06]  /*11ea0*/  BSSY.RECONVERGENT B2, `(.L_x_474) ;  /* 0x000000d000027945 */ /* 0x000fec0003800200 */
[----:B------:R-:W1:Y:S01]  /*11eb0*/  F2F.F32.F64 R87, R92 ;  /* 0x0000005c00577310 */ /* 0x000e620000301000 */
[----:B0-----:R-:W-:-:S04]  /*11ec0*/  FFMA R18, -R14, R15, 1 ;  /* 0x3f8000000e127423 */ /* 0x001fc8000000010f */
[----:B------:R-:W-:Y:S01]  /*11ed0*/  FFMA R18, R15, R18, R15 ;  /* 0x000000120f127223 */ /* 0x000fe2000000000f */
[----:B-1---5:R-:W-:-:S04]  /*11ee0*/  FADD R87, -R16, R87 ;  /* 0x0000005710577221 */ /* 0x022fc80000000100 */
[----:B------:R-:W0:Y:S01]  /*11ef0*/  FCHK P0, R87, R14 ;  /* 0x0000000e57007302 */ /* 0x000e220000000000 */
[----:B------:R-:W-:-:S04]  /*11f00*/  FFMA R15, R87, R18, RZ ;  /* 0x00000012570f7223 */ /* 0x000fc800000000ff */
[----:B------:R-:W-:-:S04]  /*11f10*/  FFMA R17, -R14, R15, R87 ;  /* 0x0000000f0e117223 */ /* 0x000fc80000000157 */
[----:B------:R-:W-:Y:S01]  /*11f20*/  FFMA R110, R18, R17, R15 ;  /* 0x00000011126e7223 */ /* 0x000fe2000000000f */
[----:B0-----:R-:W-:Y:S06]  /*11f30*/  @!P0 BRA `(.L_x_475) ;  /* 0x00000000000c8947 */ /* 0x001fec0003800000 */
[----:B------:R-:W-:Y:S02]  /*11f40*/  MOV R86, R14 ;  /* 0x0000000e00567202 */ /* 0x000fe40000000f00 */
[----:B------:R-:W-:-:S07]  /*11f50*/  MOV R89, 0x11f70 ;  /* 0x00011f7000597802 */ /* 0x000fce0000000f00 */
[----:B--2---:R-:W-:Y:S05]  /*11f60*/  CALL.REL.NOINC `($__internal_8_$__cuda_sm3x_div_rn_noftz_f32_slowpath) ;  /* 0x0000002800907944 */ /* 0x004fea0003c00000 */
.L_x_475:
[----:B------:R-:W-:Y:S05]  /*11f70*/  BSYNC.RECONVERGENT B2 ;  /* 0x0000000000027941 */ /* 0x000fea0003800200 */
.L_x_474:
        /* <DEDUP_REMOVED lines=24> */
.L_x_477:
[----:B------:R-:W-:Y:S05]  /*12100*/  BSYNC.RECONVERGENT B2 ;  /* 0x0000000000027941 */ /* 0x000fea0003800200 */
.L_x_476:
        /* <DEDUP_REMOVED lines=21> */
.L_x_479:
[----:B------:R-:W0:Y:S02]  /*12260*/  MUFU.RCP R14, R11 ;  /* 0x0000000b000e7308 */ /* 0x000e240000001000 */
[----:B0-----:R-:W-:-:S04]  /*12270*/  FFMA R13, R11, R14, -1 ;  /* 0xbf8000000b0d7423 */ /* 0x001fc8000000000e */
[----:B------:R-:W-:-:S04]  /*12280*/  FADD.FTZ R13, -R13, -RZ ;  /* 0x800000ff0d0d7221 */ /* 0x000fc80000010100 */
[----:B------:R-:W-:-:S07]  /*12290*/  FFMA R87, R14, R13, R14 ;  /* 0x0000000d0e577223 */ /* 0x000fce000000000e */
.L_x_480:
[----:B------:R-:W-:Y:S05]  /*122a0*/  BSYNC.RECONVERGENT B0 ;  /* 0x0000000000007941 */ /* 0x000fea0003800200 */
.L_x_478:
        /* <DEDUP_REMOVED lines=13> */
.L_x_482:
[----:B------:R-:W-:Y:S05]  /*12380*/  BSYNC.RECONVERGENT B2 ;  /* 0x0000000000027941 */ /* 0x000fea0003800200 */
.L_x_481:
        /* <DEDUP_REMOVED lines=11> */
[----:B------:R-:W-:Y:S01]  /*12440*/  IADD3 R13, PT, PT, R9, 0x1800000, RZ ;  /* 0x01800000090d7810 */ /* 0x000fe20007ffe0ff */
[----:B------:R-:W-:Y:S03]  /*12450*/  BSSY.RECONVERGENT B0, `(.L_x_483) ;  /* 0x000000d000007945 */ /* 0x000fe60003800200 */
[----:B------:R-:W-:-:S04]  /*12460*/  LOP3.LUT R13, R13, 0x7f800000, RZ, 0xc0, !PT ;  /* 0x7f8000000d0d7812 */ /* 0x000fc800078ec0ff */
[----:B------:R-:W-:-:S13]  /*12470*/  ISETP.GT.U32.AND P0, PT, R13, 0x1ffffff, PT ;  /* 0x01ffffff0d00780c */ /* 0x000fda0003f04070 */
[----:B0-----:R-:W-:Y:S05]  /*12480*/  @P0 BRA `(.L_x_484) ;  /* 0x0000000000140947 */ /* 0x001fea0003800000 */
[----:B------:R-:W-:Y:S02]  /*12490*/  MOV R87, R9 ;  /* 0x0000000900577202 */ /* 0x000fe40000000f00 */
[----:B------:R-:W-:-:S07]  /*124a0*/  MOV R92, 0x124c0 ;  /* 0x000124c0005c7802 */ /* 0x000fce0000000f00 */
[----:B--2--5:R-:W-:Y:S05]  /*124b0*/  CALL.REL.NOINC `($__internal_6_$__cuda_sm20_rcp_rn_f32_slowpath) ;  /* 0x00000020000c7944 */ /* 0x024fea0003c00000 */
[----:B------:R-:W-:Y:S01]  /*124c0*/  IMAD.MOV.U32 R87, RZ, RZ, R88 ;  /* 0x000000ffff577224 */ /* 0x000fe200078e0058 */
[----:B------:R-:W-:Y:S06]  /*124d0*/  BRA `(.L_x_485) ;  /* 0x0000000000107947 */ /* 0x000fec0003800000 */
.L_x_484:
[----:B------:R-:W0:Y:S02]  /*124e0*/  MUFU.RCP R12, R9 ;  /* 0x00000009000c7308 */ /* 0x000e240000001000 */
[----:B0-----:R-:W-:-:S04]  /*124f0*/  FFMA R11, R9, R12, -1 ;  /* 0xbf800000090b7423 */ /* 0x001fc8000000000c */
[----:B------:R-:W-:-:S04]  /*12500*/  FADD.FTZ R11, -R11, -RZ ;  /* 0x800000ff0b0b7221 */ /* 0x000fc80000010100 */
[----:B------:R-:W-:-:S07]  /*12510*/  FFMA R87, R12, R11, R12 ;  /* 0x0000000b0c577223 */ /* 0x000fce000000000c */
.L_x_485:
[----:B------:R-:W-:Y:S05]  /*12520*/  BSYNC.RECONVERGENT B0 ;  /* 0x0000000000007941 */ /* 0x000fea0003800200 */
.L_x_483:
        /* <DEDUP_REMOVED lines=10> */
[----:B------:R-:W-:Y:S02]  /*125d0*/  MOV R86, R8 ;  /* 0x0000000800567202 */ /* 0x000fe40000000f00 */
[----:B------:R-:W-:-:S07]  /*125e0*/  MOV R89, 0x12600 ;  /* 0x0001260000597802 */ /* 0x000fce0000000f00 */
[----:B--2---:R-:W-:Y:S05]  /*125f0*/  CALL.REL.NOINC `($__internal_8_$__cuda_sm3x_div_rn_noftz_f32_slowpath) ;  /* 0x0000002000ec7944 */ /* 0x004fea0003c00000 */
.L_x_487:
[----:B------:R-:W-:Y:S05]  /*12600*/  BSYNC.RECONVERGENT B2 ;  /* 0x0000000000027941 */ /* 0x000fea0003800200 */
.L_x_486:
        /* <DEDUP_REMOVED lines=16> */
[----:B------:R-:W-:Y:S01]  /*12710*/  IMAD.MOV.U32 R87, RZ, RZ, R7 ;  /* 0x000000ffff577224 */ /* 0x000fe200078e0007 */
[----:B------:R-:W-:-:S07]  /*12720*/  MOV R92, 0x12740 ;  /* 0x00012740005c7802 */ /* 0x000fce0000000f00 */
[----:B--2--5:R-:W-:Y:S05]  /*12730*/  CALL.REL.NOINC `($__internal_6_$__cuda_sm20_rcp_rn_f32_slowpath) ;  /* 0x0000001c006c7944 */ /* 0x024fea0003c00000 */
[----:B------:R-:W-:Y:S01]  /*12740*/  MOV R87, R88 ;  /* 0x0000005800577202 */ /* 0x000fe20000000f00 */
[----:B------:R-:W-:Y:S06]  /*12750*/  BRA `(.L_x_490) ;  /* 0x0000000000107947 */ /* 0x000fec0003800000 */
.L_x_489:
[----:B------:R-:W0:Y:S02]  /*12760*/  MUFU.RCP R10, R7 ;  /* 0x00000007000a7308 */ /* 0x000e240000001000 */
[----:B0-----:R-:W-:-:S04]  /*12770*/  FFMA R9, R7, R10, -1 ;  /* 0xbf80000007097423 */ /* 0x001fc8000000000a */
[----:B------:R-:W-:-:S04]  /*12780*/  FADD.FTZ R9, -R9, -RZ ;  /* 0x800000ff09097221 */ /* 0x000fc80000010100 */
[----:B------:R-:W-:-:S07]  /*12790*/  FFMA R87, R10, R9, R10 ;  /* 0x000000090a577223 */ /* 0x000fce000000000a */
.L_x_490:
[----:B------:R-:W-:Y:S05]  /*127a0*/  BSYNC.RECONVERGENT B0 ;  /* 0x0000000000007941 */ /* 0x000fea0003800200 */
.L_x_488:
        /* <DEDUP_REMOVED lines=13> */
.L_x_492:
[----:B------:R-:W-:Y:S05]  /*12880*/  BSYNC.RECONVERGENT B2 ;  /* 0x0000000000027941 */ /* 0x000fea0003800200 */
.L_x_491:
        /* <DEDUP_REMOVED lines=21> */
.L_x_494:
[----:B------:R-:W0:Y:S02]  /*129e0*/  MUFU.RCP R8, R5 ;  /* 0x0000000500087308 */ /* 0x000e240000001000 */
[----:B0-----:R-:W-:-:S04]  /*129f0*/  FFMA R7, R5, R8, -1 ;  /* 0xbf80000005077423 */ /* 0x001fc80000000008 */
[----:B------:R-:W-:-:S04]  /*12a00*/  FADD.FTZ R7, -R7, -RZ ;  /* 0x800000ff07077221 */ /* 0x000fc80000010100 */
[----:B------:R-:W-:-:S07]  /*12a10*/  FFMA R87, R8, R7, R8 ;  /* 0x0000000708577223 */ /* 0x000fce0000000008 */
.L_x_495:
[----:B------:R-:W-:Y:S05]  /*12a20*/  BSYNC.RECONVERGENT B0 ;  /* 0x0000000000007941 */ /* 0x000fea0003800200 */
.L_x_493:
        /* <DEDUP_REMOVED lines=13> */
.L_x_497:
[----:B------:R-:W-:Y:S05]  /*12b00*/  BSYNC.RECONVERGENT B2 ;  /* 0x0000000000027941 */ /* 0x000fea0003800200 */
.L_x_496:
[----:B------:R-:W0:Y:S01]  /*12b10*/  LDC.64 R8, c[0x0][0x380] ;  /* 0x0000e000ff087b82 */ /* 0x000e220000000a00 */
[----:B------:R-:W-:-:S05]  /*12b20*/  FFMA R15, R110, UR10, R6 ;  /* 0x0000000a6e0f7c23 */ /* 0x000fca0008000006 */
[----:B------:R-:W-:Y:S02]  /*12b30*/  FSETP.NE.AND P0, PT, |R15|, +INF , PT ;  /* 0x7f8000000f00780b */ /* 0x000fe40003f05200 */
[----:B------:R-:W1:Y:S11]  /*12b40*/  LDC R7, c[0x0][0x390] ;  /* 0x0000e400ff077b82 */ /* 0x000e760000000800 */
[----:B------:R-:W-:-:S02]  /*12b50*/  @P0 MOV R4, UR8 ;  /* 0x0000000800040c02 */ /* 0x000fc40008000f00 */
[----:B------:R-:W-:Y:S01]  /*12b60*/  @P0 MOV R5, UR9 ;  /* 0x0000000900050c02 */ /* 0x000fe20008000f00 */
[----:B0-----:R-:W-:-:S04]  /*12b70*/  IMAD.WIDE R10, R37, 0x4, R8 ;  /* 0x00000004250a7825 */ /* 0x001fc800078e0208 */
[----:B------:R-:W-:Y:S01]  /*12b80*/  @P0 IMAD.WIDE R8, R44, 0x4, R4 ;  /* 0x000000042c080825 */ /* 0x000fe200078e0204 */
[----:B------:R-:W-:-:S03]  /*12b90*/  @!P0 MOV R5, UR9 ;  /* 0x0000000900058c02 */ /* 0x000fc60008000f00 */
[----:B------:R-:W-:Y:S01]  /*12ba0*/  @!P0 IMAD.U32 R4, RZ, RZ, UR8 ;  /* 0x00000008ff048e24 */ /* 0x000fe2000f8e00ff */
[----:B------:R0:W-:Y:S01]  /*12bb0*/  @P0 STG.E desc[UR6][R8.64], R15 ;  /* 0x0000000f08000986 */ /* 0x0001e2000c101906 */
[----:B-1----:R-:W-:-:S04]  /*12bc0*/  IMAD.WIDE R10, R7, 0x2c, R10 ;  /* 0x0000002c070a7825 */ /* 0x002fc800078e020a */
[----:B------:R-:W-:-:S05]  /*12bd0*/  @!P0 IMAD.WIDE R12, R44, 0x4, R4 ;  /* 0x000000042c0c8825 */ /* 0x000fca00078e0204 */
[----:B------:R0:W-:Y:S04]  /*12be0*/  @!P0 STG.E desc[UR6][R12.64], R6 ;  /* 0x000000060c008986 */ /* 0x0001e8000c101906 */
[----:B------:R0:W5:Y:S01]  /*12bf0*/  LDG.E R7, desc[UR6][R10.64] ;  /* 0x000000060a077981 */ /* 0x000162000c1e1900 */
[----:B------:R-:W-:Y:S01]  /*12c00*/  IADD3 R14, PT, PT, R3, 0x1800000, RZ ;  /* 0x01800000030e7810 */ /* 0x000fe20007ffe0ff */
[----:B------:R-:W-:Y:S01]  /*12c10*/  BSSY.RECONVERGENT B0, `(.L_x_498) ;  /* 0x000000e000007945 */ /* 0x000fe20003800200 */
[----:B------:R-:W-:Y:S02]  /*12c20*/  IMAD.WIDE R4, R43, 0x4, R4 ;  /* 0x000000042b047825 */ /* 0x000fe400078e0204 */
        /* <DEDUP_REMOVED lines=8> */
.L_x_499:
[----:B------:R-:W0:Y:S02]  /*12cb0*/  MUFU.RCP R6, R3 ;  /* 0x0000000300067308 */ /* 0x000e240000001000 */
[----:B0-----:R-:W-:-:S04]  /*12cc0*/  FFMA R8, R3, R6, -1 ;  /* 0xbf80000003087423 */ /* 0x001fc80000000006 */
[----:B------:R-:W-:-:S04]  /*12cd0*/  FADD.FTZ R9, -R8, -RZ ;  /* 0x800000ff08097221 */ /* 0x000fc80000010100 */
[----:B------:R-:W-:-:S07]  /*12ce0*/  FFMA R6, R6, R9, R6 ;  /* 0x0000000906067223 */ /* 0x000fce0000000006 */
.L_x_500:
[----:B------:R-:W-:Y:S05]  /*12cf0*/  BSYNC.RECONVERGENT B0 ;  /* 0x0000000000007941 */ /* 0x000fea0003800200 */
.L_x_498:
        /* <DEDUP_REMOVED lines=13> */
.L_x_502:
[----:B------:R-:W-:Y:S05]  /*12dd0*/  BSYNC.RECONVERGENT B2 ;  /* 0x0000000000027941 */ /* 0x000fea0003800200 */
.L_x_501:
[----:B------:R-:W0:Y:S01]  /*12de0*/  LDC.64 R2, c[0x0][0x380] ;  /* 0x0000e000ff027b82 */ /* 0x000e220000000a00 */
[----:B------:R-:W-:-:S05]  /*12df0*/  FFMA R15, R110, UR10, R7 ;  /* 0x0000000a6e0f7c23 */ /* 0x000fca0008000007 */
[----:B------:R-:W-:Y:S02]  /*12e00*/  FSETP.NE.AND P0, PT, |R15|, +INF , PT ;  /* 0x7f8000000f00780b */ /* 0x000fe40003f05200 */
[----:B------:R-:W1:Y:S11]  /*12e10*/  LDC R11, c[0x0][0x390] ;  /* 0x0000e400ff0b7b82 */ /* 0x000e760000000800 */
[----:B------:R-:W-:Y:S04]  /*12e20*/  @P0 STG.E desc[UR6][R4.64], R15 ;  /* 0x0000000f04000986 */ /* 0x000fe8000c101906 */
[----:B------:R3:W-:Y:S01]  /*12e30*/  @!P0 STG.E desc[UR6][R4.64], R7 ;  /* 0x0000000704008986 */ /* 0x0007e2000c101906 */
[----:B0-----:R-:W-:-:S04]  /*12e40*/  IMAD.WIDE R18, R122, 0x4, R2 ;  /* 0x000000047a127825 */ /* 0x001fc800078e0202 */
[----:B------:R-:W-:-:S04]  /*12e50*/  IMAD.WIDE R8, R37, 0x4, R2 ;  /* 0x0000000425087825 */ /* 0x000fc800078e0202 */
[----:B-1----:R-:W-:-:S04]  /*12e60*/  IMAD.WIDE R2, R11, 0x4, R18 ;  /* 0x000000040b027825 */ /* 0x002fc800078e0212 */
[----:B------:R-:W-:Y:S02]  /*12e70*/  IMAD.WIDE R8, R11, 0x30, R8 ;  /* 0x000000300b087825 */ /* 0x000fe400078e0208 */
[----:B------:R-:W4:Y:S04]  /*12e80*/  LDG.E R11, desc[UR6][R2.64] ;  /* 0x00000006020b7981 */ /* 0x000f28000c1e1900 */
[----:B------:R-:W5:Y:S01]  /*12e90*/  LDG.E R20, desc[UR6][R8.64] ;  /* 0x0000000608147981 */ /* 0x000f62000c1e1900 */
[----:B------:R-:W-:Y:S01]  /*12ea0*/  FMUL R128, R128, -4.5000000682193785906e-05 ;  /* 0xb83cbe6280807820 */ /* 0x000fe20000400000 */
[----:B---3--:R-:W0:Y:S01]  /*12eb0*/  MUFU.RCP64H R7, 3165.490234375 ;  /* 0x40a8bafb00077908 */ /* 0x008e220000001800 */
[----:B------:R-:W-:Y:S02]  /*12ec0*/  HFMA2 R15, -RZ, RZ, 2.328125, -0.87255859375 ;  /* 0x40a8bafbff0f7431 */ /* 0x000fe400000001ff */
[----:B------:R-:W-:Y:S01]  /*12ed0*/  IMAD.MOV.U32 R14, RZ, RZ, 0x60000000 ;  /* 0x60000000ff0e7424 */ /* 0x000fe200078e00ff */
[----:B------:R-:W-:Y:S01]  /*12ee0*/  MOV R6, 0x1 ;  /* 0x0000000100067802 */ /* 0x000fe20000000f00 */
[----:B------:R-:W-:Y:S01]  /*12ef0*/  FADD R26, R26, R29 ;  /* 0x0000001d1a1a7221 */ /* 0x000fe20000000000 */
[----:B------:R-:W-:-:S04]  /*12f00*/  FADD R5, R31, R31 ;  /* 0x0000001f1f057221 */ /* 0x000fc80000000000 */
[----:B------:R-:W-:-:S04]  /*12f10*/  FADD R26, R26, -R5 ;  /* 0x800000051a1a7221 */ /* 0x000fc80000000000 */
[----:B------:R-:W1:Y:S01]  /*12f20*/  F2F.F64.F32 R4, R26 ;  /* 0x0000001a00047310 */ /* 0x000e620000201800 */
[----:B----4-:R-:W-:Y:S02]  /*12f30*/  FMUL R128, R128, R11 ;  /* 0x0000000b80807220 */ /* 0x010fe40000400000 */
[----:B------:R-:W3:Y:S01]  /*12f40*/  LDC.64 R10, c[0x0][0x3a8] ;  /* 0x0000ea00ff0a7b82 */ /* 0x000ee20000000a00 */
[C---:B-----5:R-:W-:Y:S01]  /*12f50*/  FADD R13, -R20.reuse, 1 ;  /* 0x3f800000140d7421 */ /* 0x060fe20000000100 */
[----:B------:R-:W-:-:S04]  /*12f60*/  FMUL R128, R20, R128 ;  /* 0x0000008014807220 */ /* 0x000fc80000400000 */
[----:B------:R-:W-:-:S04]  /*12f70*/  FFMA R13, R13, 0.0049999998882412910461, R128 ;  /* 0x3ba3d70a0d0d7823 */ /* 0x000fc80000000080 */
[----:B------:R-:W-:-:S05]  /*12f80*/  FFMA R21, R13, UR10, R20 ;  /* 0x0000000a0d157c23 */ /* 0x000fca0008000014 */
[----:B------:R-:W-:Y:S01]  /*12f90*/  FSETP.NE.AND P0, PT, |R21|, +INF , PT ;  /* 0x7f8000001500780b */ /* 0x000fe20003f05200 */
[----:B---3--:R-:W-:-:S12]  /*12fa0*/  IMAD.WIDE R16, R42, 0x4, R10 ;  /* 0x000000042a107825 */ /* 0x008fd800078e020a */
[----:B------:R3:W-:Y:S04]  /*12fb0*/  @P0 STG.E desc[UR6][R16.64], R21 ;  /* 0x0000001510000986 */ /* 0x0007e8000c101906 */
[----:B------:R3:W-:Y:S04]  /*12fc0*/  @!P0 STG.E desc[UR6][R16.64], R20 ;  /* 0x0000001410008986 */ /* 0x0007e8000c101906 */
[----:B------:R-:W4:Y:S01]  /*12fd0*/  LDG.E R8, desc[UR6][R18.64] ;  /* 0x0000000612087981 */ /* 0x000f22000c1e1900 */
[----:B0-----:R-:W-:Y:S01]  /*12fe0*/  DFMA R12, R6, -R14, 1 ;  /* 0x3ff00000060c742b */ /* 0x001fe2000000080e */
[----:B------:R-:W-:Y:S01]  /*12ff0*/  UMOV UR12, 0x20000000 ;  /* 0x20000000000c7882 */ /* 0x000fe20000000000 */
[----:B-1----:R-:W-:Y:S01]  /*13000*/  DMUL R4, R4, -1000000 ;  /* 0xc12e848004047828 */ /* 0x002fe20000000000 */
[----:B------:R-:W-:Y:S01]  /*13010*/  UMOV UR13, 0x3f2833f7 ;  /* 0x3f2833f7000d7882 */ /* 0x000fe20000000000 */
[----:B------:R-:W-:Y:S01]  /*13020*/  BSSY.RECONVERGENT B1, `(.L_x_503) ;  /* 0x0000014000017945 */ /* 0x000fe20003800200 */
[----:B------:R-:W-:-:S03]  /*13030*/  IMAD.WIDE R10, R122, 0x4, R10 ;  /* 0x000000047a0a7825 */ /* 0x000fc600078e020a */
[----:B------:R-:W-:Y:S02]  /*13040*/  DFMA R12, R12, R12, R12 ;  /* 0x0000000c0c0c722b */ /* 0x000fe4000000000c */
[----:B------:R-:W-:-:S06]  /*13050*/  DMUL R88, R4, UR12 ;  /* 0x0000000c04587c28 */ /* 0x000fcc0008000000 */
[----:B------:R-:W-:-:S04]  /*13060*/  DFMA R12, R6, R12, R6 ;  /* 0x0000000c060c722b */ /* 0x000fc80000000006 */
[----:B------:R-:W-:-:S04]  /*13070*/  FSETP.GEU.AND P1, PT, |R89|, 6.5827683646048100446e-37, PT ;  /* 0x036000005900780b */ /* 0x000fc80003f2e200 */
[----:B------:R-:W-:-:S08]  /*13080*/  DFMA R6, R12, -R14, 1 ;  /* 0x3ff000000c06742b */ /* 0x000fd0000000080e */
[----:B------:R-:W-:-:S08]  /*13090*/  DFMA R6, R12, R6, R12 ;  /* 0x000000060c06722b */ /* 0x000fd0000000000c */
[----:B------:R-:W-:-:S08]  /*130a0*/  DMUL R92, R88, R6 ;  /* 0x00000006585c7228 */ /* 0x000fd00000000000 */
[----:B------:R-:W-:-:S08]  /*130b0*/  DFMA R4, R92, -R14, R88 ;  /* 0x8000000e5c04722b */ /* 0x000fd00000000058 */
[----:B------:R-:W-:Y:S02]  /*130c0*/  DFMA R92, R6, R4, R92 ;  /* 0x00000004065c722b */ /* 0x000fe4000000005c */
[----:B------:R3:W0:Y:S08]  /*130d0*/  F2F.F64.F32 R4, R133 ;  /* 0x0000008500047310 */ /* 0x0006300000201800 */
[----:B------:R-:W-:-:S05]  /*130e0*/  FFMA R9, RZ, 5.2728247642517089844, R93 ;  /* 0x40a8bafbff097823 */ /* 0x000fca000000005d */
[----:B------:R-:W-:Y:S01]  /*130f0*/  FSETP.GT.AND P0, PT, |R9|, 1.469367938527859385e-39, PT ;  /* 0x001000000900780b */ /* 0x000fe20003f04200 */
[----:B----4-:R3:W1:-:S12]  /*13100*/  F2F.F64.F32 R6, R8 ;  /* 0x0000000800067310 */ /* 0x0106580000201800 */
[----:B0-----:R-:W-:Y:S05]  /*13110*/  @P0 BRA P1, `(.L_x_504) ;  /* 0x0000000000100947 */ /* 0x001fea0000800000 */
[----:B------:R-:W-:Y:S01]  /*13120*/  IMAD.MOV.U32 R86, RZ, RZ, 0x60000000 ;  /* 0x60000000ff567424 */ /* 0x000fe200078e00ff */
[----:B------:R-:W-:Y:S02]  /*13130*/  MOV R87, 0x40a8bafb ;  /* 0x40a8bafb00577802 */ /* 0x000fe40000000f00 */
[----:B------:R-:W-:-:S07]  /*13140*/  MOV R102, 0x13160 ;  /* 0x0001316000667802 */ /* 0x000fce0000000f00 */
[----:B-123--:R-:W-:Y:S05]  /*13150*/  CALL.REL.NOINC `($__internal_5_$__cuda_sm20_div_rn_f64_full) ;  /* 0x0000000c007c7944 */ /* 0x00efea0003c00000 */
.L_x_504:
[----:B------:R-:W-:Y:S05]  /*13160*/  BSYNC.RECONVERGENT B1 ;  /* 0x0000000000017941 */ /* 0x000fea0003800200 */
.L_x_503:
[----:B------:R-:W-:Y:S01]  /*13170*/  FADD R9, R0, -R131 ;  /* 0x8000008300097221 */ /* 0x000fe20000000000 */
[----:B------:R-:W-:Y:S03]  /*13180*/  F2F.F64.F32 R14, R132 ;  /* 0x00000084000e7310 */ /* 0x000fe60000201800 */
[----:B------:R-:W-:-:S05]  /*13190*/  FMUL R9, R9, 0.066691055893898010254 ;  /* 0x3d88955209097820 */ /* 0x000fca0000400000 */
[----:B------:R-:W0:Y:S02]  /*131a0*/  F2F.F64.F32 R12, R9 ;  /* 0x00000009000c7310 */ /* 0x000e240000201800 */
[----:B0-----:R-:W-:-:S08]  /*131b0*/  DADD R12, R12, R92 ;  /* 0x000000000c0c7229 */ /* 0x001fd0000000005c */
[----:B------:R-:W-:-:S08]  /*131c0*/  DADD R12, R12, R14 ;  /* 0x000000000c0c7229 */ /* 0x000fd0000000000e */
[----:B------:R-:W-:-:S08]  /*131d0*/  DMUL R4, R4, R12 ;  /* 0x0000000c04047228 */ /* 0x000fd00000000000 */
[----:B-1----:R-:W-:-:S08]  /*131e0*/  DFMA R18, R52, R4, R6 ;  /* 0x000000043412722b */ /* 0x002fd00000000006 */
[----:B------:R-:W-:-:S14]  /*131f0*/  DSETP.NE.AND P0, PT, |R18|, +INF , PT ;  /* 0x7ff000001200742a */ /* 0x000fdc0003f05200 */
[----:B------:R-:W0:Y:S02]  /*13200*/  @P0 F2F.F32.F64 R19, R18 ;  /* 0x0000001200130310 */ /* 0x000e240000301000 */
[----:B0-----:R0:W-:Y:S04]  /*13210*/  @P0 STG.E desc[UR6][R10.64], R19 ;  /* 0x000000130a000986 */ /* 0x0011e8000c101906 */
[----:B------:R0:W-:Y:S04]  /*13220*/  @!P0 STG.E desc[UR6][R10.64], R8 ;  /* 0x000000080a008986 */ /* 0x0001e8000c101906 */
[----:B------:R1:W4:Y:S01]  /*13230*/  LDG.E R7, desc[UR6][R2.64] ;  /* 0x0000000602077981 */ /* 0x000322000c1e1900 */
[----:B------:R-:W5:Y:S01]  /*13240*/  MUFU.RCP64H R13, 10.5516357421875 ;  /* 0x40251a70000d7908 */ /* 0x000f620000001800 */
[----:B------:R-:W-:Y:S01]  /*13250*/  HFMA2 R12, -RZ, RZ, 0, 5.9604644775390625e-08 ;  /* 0x00000001ff0c7431 */ /* 0x000fe200000001ff */
[----:B---3--:R-:W-:Y:S01]  /*13260*/  MOV R16, 0x40000000 ;  /* 0x4000000000107802 */ /* 0x008fe20000000f00 */
[----:B------:R-:W-:Y:S01]  /*13270*/  IMAD.MOV.U32 R17, RZ, RZ, 0x40251a70 ;  /* 0x40251a70ff117424 */ /* 0x000fe200078e00ff */
[----:B------:R-:W-:Y:S01]  /*13280*/  UMOV UR12, 0x20000000 ;  /* 0x20000000000c7882 */ /* 0x000fe20000000000 */
[----:B------:R-:W-:Y:S01]  /*13290*/  UMOV UR13, 0x3f2833f7 ;  /* 0x3f2833f7000d7882 */ /* 0x000fe20000000000 */
[----:B------:R-:W-:Y:S02]  /*132a0*/  BSSY.RECONVERGENT B1, `(.L_x_505) ;  /* 0x0000018000017945 */ /* 0x000fe40003800200 */
[----:B------:R-:W3:Y:S08]  /*132b0*/  F2F.F64.F32 R4, R36 ;  /* 0x0000002400047310 */ /* 0x000ef00000201800 */
[----:B------:R-:W0:Y:S01]  /*132c0*/  F2F.F64.F32 R108, R108 ;  /* 0x0000006c006c7310 */ /* 0x000e220000201800 */
[----:B-----5:R-:W-:-:S02]  /*132d0*/  DFMA R14, R12, -R16, 1 ;  /* 0x3ff000000c0e742b */ /* 0x020fc40000000810 */
[----:B---3--:R-:W-:-:S06]  /*132e0*/  DMUL R4, R4, -1000000 ;  /* 0xc12e848004047828 */ /* 0x008fcc0000000000 */
[----:B------:R-:W-:Y:S02]  /*132f0*/  DFMA R14, R14, R14, R14 ;  /* 0x0000000e0e0e722b */ /* 0x000fe4000000000e */
[----:B------:R-:W-:-:S06]  /*13300*/  DMUL R88, R4, UR12 ;  /* 0x0000000c04587c28 */ /* 0x000fcc0008000000 */
[----:B------:R-:W-:Y:S01]  /*13310*/  DFMA R14, R12, R14, R12 ;  /* 0x0000000e0c0e722b */ /* 0x000fe2000000000c */
[----:B------:R-:W3:Y:S07]  /*13320*/  LDC.64 R4, c[0x0][0x3a8] ;  /* 0x0000ea00ff047b82 */ /* 0x000eee0000000a00 */
[----:B------:R-:W-:Y:S01]  /*13330*/  DFMA R12, R14, -R16, 1 ;  /* 0x3ff000000e0c742b */ /* 0x000fe20000000810 */
[----:B------:R-:W-:-:S07]  /*13340*/  FSETP.GEU.AND P1, PT, |R89|, 6.5827683646048100446e-37, PT ;  /* 0x036000005900780b */ /* 0x000fce0003f2e200 */
[----:B------:R-:W-:-:S08]  /*13350*/  DFMA R12, R14, R12, R14 ;  /* 0x0000000c0e0c722b */ /* 0x000fd0000000000e */
[----:B------:R-:W-:Y:S01]  /*13360*/  DMUL R92, R88, R12 ;  /* 0x0000000c585c7228 */ /* 0x000fe20000000000 */
[----:B---3--:R-:W-:-:S07]  /*13370*/  IMAD.WIDE R4, R121, 0x4, R4 ;  /* 0x0000000479047825 */ /* 0x008fce00078e0204 */
[----:B-1----:R-:W-:-:S08]  /*13380*/  DFMA R2, R92, -R16, R88 ;  /* 0x800000105c02722b */ /* 0x002fd00000000058 */
[----:B------:R-:W-:-:S10]  /*13390*/  DFMA R92, R12, R2, R92 ;  /* 0x000000020c5c722b */ /* 0x000fd4000000005c */
[----:B------:R-:W-:-:S05]  /*133a0*/  FFMA R6, RZ, 2.579738616943359375, R93 ;  /* 0x40251a70ff067823 */ /* 0x000fca000000005d */
[----:B------:R-:W-:Y:S01]  /*133b0*/  FSETP.GT.AND P0, PT, |R6|, 1.469367938527859385e-39, PT ;  /* 0x001000000600780b */ /* 0x000fe20003f04200 */
[----:B----4-:R1:W3:-:S12]  /*133c0*/  F2F.F64.F32 R2, R7 ;  /* 0x0000000700027310 */ /* 0x0102d80000201800 */
[----:B0-----:R-:W-:Y:S05]  /*133d0*/  @P0 BRA P1, `(.L_x_506) ;  /* 0x0000000000100947 */ /* 0x001fea0000800000 */
[----:B------:R-:W-:Y:S01]  /*133e0*/  MOV R86, 0x40000000 ;  /* 0x4000000000567802 */ /* 0x000fe20000000f00 */
[----:B------:R-:W-:Y:S01]  /*133f0*/  IMAD.MOV.U32 R87, RZ, RZ, 0x40251a70 ;  /* 0x40251a70ff577424 */ /* 0x000fe200078e00ff */
[----:B------:R-:W-:-:S07]  /*13400*/  MOV R102, 0x13420 ;  /* 0x0001342000667802 */ /* 0x000fce0000000f00 */
[----:B-123--:R-:W-:Y:S05]  /*13410*/  CALL.REL.NOINC `($__internal_5_$__cuda_sm20_div_rn_f64_full) ;  /* 0x0000000800cc7944 */ /* 0x00efea0003c00000 */
.L_x_506:
[----:B------:R-:W-:Y:S05]  /*13420*/  BSYNC.RECONVERGENT B1 ;  /* 0x0000000000017941 */ /* 0x000fea0003800200 */
.L_x_505:
[----:B------:R-:W-:Y:S01]  /*13430*/  FMUL R6, R130, 20.007314682006835938 ;  /* 0x41a00efb82067820 */ /* 0x000fe20000400000 */
[----:B------:R-:W-:Y:S01]  /*13440*/  FMUL R132, R132, -299.999969482421875 ;  /* 0xc395ffff84847820 */ /* 0x000fe20000400000 */
[----:B------:R-:W0:Y:S02]  /*13450*/  LDC.64 R20, c[0x0][0x390] ;  /* 0x0000e400ff147b82 */ /* 0x000e240000000a00 */
[----:B------:R-:W4:Y:S01]  /*13460*/  F2F.F64.F32 R8, R6 ;  /* 0x0000000600087310 */ /* 0x000f220000201800 */
[----:B------:R-:W-:-:S05]  /*13470*/  FADD R131, -R0, R131 ;  /* 0x0000008300837221 */ /* 0x000fca0000000100 */
[----:B------:R-:W5:Y:S02]  /*13480*/  LDC.64 R14, c[0x0][0x3a8] ;  /* 0x0000ea00ff0e7b82 */ /* 0x000f640000000a00 */
[----:B------:R-:W1:Y:S01]  /*13490*/  F2F.F64.F32 R10, R132 ;  /* 0x00000084000a7310 */ /* 0x000e620000201800 */
[----:B----4-:R-:W-:-:S08]  /*134a0*/  DADD R8, R8, R92 ;  /* 0x0000000008087229 */ /* 0x010fd0000000005c */
[----:B-1----:R-:W-:-:S08]  /*134b0*/  DADD R8, R8, R10 ;  /* 0x0000000008087229 */ /* 0x002fd0000000000a */
[----:B------:R-:W-:-:S08]  /*134c0*/  DMUL R8, R108, R8 ;  /* 0x000000086c087228 */ /* 0x000fd00000000000 */
[----:B---3--:R-:W-:Y:S02]  /*134d0*/  DFMA R2, R52, R8, R2 ;  /* 0x000000083402722b */ /* 0x008fe40000000002 */
[----:B------:R-:W1:Y:S06]  /*134e0*/  LDC.64 R8, c[0x0][0x380] ;  /* 0x0000e000ff087b82 */ /* 0x000e6c0000000a00 */
[----:B------:R-:W-:-:S14]  /*134f0*/  DSETP.NE.AND P0, PT, |R2|, +INF , PT ;  /* 0x7ff000000200742a */ /* 0x000fdc0003f05200 */
[----:B------:R-:W3:Y:S01]  /*13500*/  @P0 F2F.F32.F64 R3, R2 ;  /* 0x0000000200030310 */ /* 0x000ee20000301000 */
[----:B-1----:R-:W-:-:S04]  /*13510*/  IMAD.WIDE R10, R122, 0x4, R8 ;  /* 0x000000047a0a7825 */ /* 0x002fc800078e0208 */
[----:B0-----:R-:W-:Y:S01]  /*13520*/  IMAD.WIDE R10, R20, 0x8, R10 ;  /* 0x00000008140a7825 */ /* 0x001fe200078e020a */
[----:B---3--:R-:W-:Y:S04]  /*13530*/  @P0 STG.E desc[UR6][R4.64], R3 ;  /* 0x0000000304000986 */ /* 0x008fe8000c101906 */
[----:B------:R0:W-:Y:S04]  /*13540*/  @!P0 STG.E desc[UR6][R4.64], R7 ;  /* 0x0000000704008986 */ /* 0x0001e8000c101906 */
[----:B------:R1:W3:Y:S01]  /*13550*/  LDG.E R19, desc[UR6][R10.64] ;  /* 0x000000060a137981 */ /* 0x0002e2000c1e1900 */
[----:B------:R-:W-:Y:S01]  /*13560*/  FADD R131, -R130, R131 ;  /* 0x0000008382837221 */ /* 0x000fe20000000100 */
[----:B-----5:R-:W-:-:S04]  /*13570*/  IMAD.WIDE R12, R120, 0x4, R14 ;  /* 0x00000004780c7825 */ /* 0x020fc800078e020e */
[----:B--2---:R-:W-:Y:S01]  /*13580*/  FMUL R46, R46, R131 ;  /* 0x000000832e2e7220 */ /* 0x004fe20000400000 */
[----:B------:R-:W-:Y:S01]  /*13590*/  IMAD.WIDE R16, R41, 0x4, R8 ;  /* 0x0000000429107825 */ /* 0x000fe200078e0208 */
[----:B0-----:R-:W0:Y:S03]  /*135a0*/  MUFU.RCP64H R5, 1582.7451171875 ;  /* 0x4098bafb00057908 */ /* 0x001e260000001800 */
[----:B-1----:R-:W-:Y:S01]  /*135b0*/  HFMA2 R11, -RZ, RZ, 2.296875, -0.87255859375 ;  /* 0x4098bafbff0b7431 */ /* 0x002fe200000001ff */
[----:B------:R-:W-:Y:S01]  /*135c0*/  MOV R10, 0x60000000 ;  /* 0x60000000000a7802 */ /* 0x000fe20000000f00 */
[----:B------:R-:W-:Y:S02]  /*135d0*/  IMAD.MOV.U32 R4, RZ, RZ, 0x1 ;  /* 0x00000001ff047424 */ /* 0x000fe400078e00ff */
[----:B------:R-:W-:-:S04]  /*135e0*/  FFMA R31, R31, 3, R38 ;  /* 0x404000001f1f7823 */ /* 0x000fc80000000026 */
[----:B------:R-:W-:Y:S01]  /*135f0*/  FFMA R0, R30, 3, R31 ;  /* 0x404000001e007823 */ /* 0x000fe2000000001f */
[----:B0-----:R-:W-:-:S03]  /*13600*/  DFMA R2, R4, -R10, 1 ;  /* 0x3ff000000402742b */ /* 0x001fc6000000080a */
[----:B------:R-:W-:-:S05]  /*13610*/  FADD R0, R27, R0 ;  /* 0x000000001b007221 */ /* 0x000fca0000000000 */
[----:B------:R-:W-:Y:S02]  /*13620*/  DFMA R8, R2, R2, R2 ;  /* 0x000000020208722b */ /* 0x000fe40000000002 */
[----:B------:R-:W0:Y:S01]  /*13630*/  F2F.F64.F32 R2, R0 ;  /* 0x0000000000027310 */ /* 0x000e220000201800 */
[----:B---3--:R-:W-:-:S05]  /*13640*/  FFMA R21, R46, R21, R19 ;  /* 0x000000152e157223 */ /* 0x008fca0000000013 */
[----:B------:R-:W-:-:S13]  /*13650*/  FSETP.NE.AND P0, PT, |R21|, +INF , PT ;  /* 0x7f8000001500780b */ /* 0x000fda0003f05200 */
[----:B------:R1:W-:Y:S04]  /*13660*/  @P0 STG.E desc[UR6][R12.64], R21 ;  /* 0x000000150c000986 */ /* 0x0003e8000c101906 */
[----:B------:R1:W-:Y:S04]  /*13670*/  @!P0 STG.E desc[UR6][R12.64], R19 ;  /* 0x000000130c008986 */ /* 0x0003e8000c101906 */
[----:B------:R-:W2:Y:S01]  /*13680*/  LDG.E R7, desc[UR6][R16.64] ;  /* 0x0000000610077981 */ /* 0x000ea2000c1e1900 */
[----:B------:R-:W-:Y:S01]  /*13690*/  DFMA R8, R4, R8, R4 ;  /* 0x000000080408722b */ /* 0x000fe20000000004 */
[----:B------:R-:W-:Y:S01]  /*136a0*/  UMOV UR12, 0x20000000 ;  /* 0x20000000000c7882 */ /* 0x000fe20000000000 */
[----:B0-----:R-:W-:Y:S01]  /*136b0*/  DMUL R2, R2, -1000000 ;  /* 0xc12e848002027828 */ /* 0x001fe20000000000 */
[----:B------:R-:W-:Y:S01]  /*136c0*/  UMOV UR13, 0x3f2833f7 ;  /* 0x3f2833f7000d7882 */ /* 0x000fe20000000000 */
[----:B------:R-:W-:Y:S04]  /*136d0*/  BSSY.RECONVERGENT B1, `(.L_x_507) ;  /* 0x0000011000017945 */ /* 0x000fe80003800200 */
[----:B------:R-:W-:-:S02]  /*136e0*/  DFMA R4, R8, -R10, 1 ;  /* 0x3ff000000804742b */ /* 0x000fc4000000080a */
[----:B------:R-:W-:-:S06]  /*136f0*/  DMUL R88, R2, UR12 ;  /* 0x0000000c02587c28 */ /* 0x000fcc0008000000 */
[----:B------:R-:W-:-:S04]  /*13700*/  DFMA R4, R8, R4, R8 ;  /* 0x000000040804722b */ /* 0x000fc80000000008 */
[----:B------:R-:W-:-:S04]  /*13710*/  FSETP.GEU.AND P1, PT, |R89|, 6.5827683646048100446e-37, PT ;  /* 0x036000005900780b */ /* 0x000fc80003f2e200 */
[----:B------:R-:W-:-:S08]  /*13720*/  DMUL R92, R88, R4 ;  /* 0x00000004585c7228 */ /* 0x000fd00000000000 */
[----:B------:R-:W-:-:S08]  /*13730*/  DFMA R2, R92, -R10, R88 ;  /* 0x8000000a5c02722b */ /* 0x000fd00000000058 */
[----:B------:R-:W-:-:S10]  /*13740*/  DFMA R92, R4, R2, R92 ;  /* 0x00000002045c722b */ /* 0x000fd4000000005c */
[----:B------:R-:W-:-:S05]  /*13750*/  FFMA R4, RZ, 4.7728247642517089844, R93 ;  /* 0x4098bafbff047823 */ /* 0x000fca000000005d */
[----:B------:R-:W-:Y:S01]  /*13760*/  FSETP.GT.AND P0, PT, |R4|, 1.469367938527859385e-39, PT ;  /* 0x001000000400780b */ /* 0x000fe20003f04200 */
[----:B------:R-:W-:Y:S01]  /*13770*/  IMAD.WIDE R4, R41, 0x4, R14 ;  /* 0x0000000429047825 */ /* 0x000fe200078e020e */
[----:B--2---:R1:W0:Y:S11]  /*13780*/  F2F.F64.F32 R2, R7 ;  /* 0x0000000700027310 */ /* 0x0042360000201800 */
[----:B------:R-:W-:Y:S05]  /*13790*/  @P0 BRA P1, `(.L_x_508) ;  /* 0x0000000000100947 */ /* 0x000fea0000800000 */
[----:B------:R-:W-:Y:S02]  /*137a0*/  MOV R86, 0x60000000 ;  /* 0x6000000000567802 */ /* 0x000fe40000000f00 */
[----:B------:R-:W-:Y:S02]  /*137b0*/  MOV R87, 0x4098bafb ;  /* 0x4098bafb00577802 */ /* 0x000fe40000000f00 */
[----:B------:R-:W-:-:S07]  /*137c0*/  MOV R102, 0x137e0 ;  /* 0x000137e000667802 */ /* 0x000fce0000000f00 */
[----:B01----:R-:W-:Y:S05]  /*137d0*/  CALL.REL.NOINC `($__internal_5_$__cuda_sm20_div_rn_f64_full) ;  /* 0x0000000400dc7944 */ /* 0x003fea0003c00000 */
.L_x_508:
[----:B------:R-:W-:Y:S05]  /*137e0*/  BSYNC.RECONVERGENT B1 ;  /* 0x0000000000017941 */ /* 0x000fea0003800200 */
.L_x_507:
[----:B0-----:R-:W-:Y:S01]  /*137f0*/  DFMA R2, R52, R92, R2 ;  /* 0x0000005c3402722b */ /* 0x001fe20000000002 */
[----:B------:R-:W0:Y:S07]  /*13800*/  LDC.64 R8, c[0x0][0x380] ;  /* 0x0000e000ff087b82 */ /* 0x000e2e0000000a00 */
[----:B------:R-:W-:Y:S01]  /*13810*/  DSETP.NE.AND P0, PT, |R2|, +INF , PT ;  /* 0x7ff000000200742a */ /* 0x000fe20003f05200 */
[----:B------:R-:W2:-:S13]  /*13820*/  LDC R11, c[0x0][0x390] ;  /* 0x0000e400ff0b7b82 */ /* 0x000e9a0000000800 */
[----:B------:R-:W3:Y:S01]  /*13830*/  @P0 F2F.F32.F64 R15, R2 ;  /* 0x00000002000f0310 */ /* 0x000ee20000301000 */
[----:B0-----:R-:W-:-:S04]  /*13840*/  IMAD.WIDE R8, R41, 0x4, R8 ;  /* 0x0000000429087825 */ /* 0x001fc800078e0208 */
[----:B--2---:R-:W-:Y:S01]  /*13850*/  IMAD.WIDE R8, R11, 0x4, R8 ;  /* 0x000000040b087825 */ /* 0x004fe200078e0208 */
[----:B---3--:R-:W-:Y:S04]  /*13860*/  @P0 STG.E desc[UR6][R4.64], R15 ;  /* 0x0000000f04000986 */ /* 0x008fe8000c101906 */
[----:B------:R0:W-:Y:S04]  /*13870*/  @!P0 STG.E desc[UR6][R4.64], R7 ;  /* 0x0000000704008986 */ /* 0x0001e8000c101906 */
[----:B------:R-:W2:Y:S01]  /*13880*/  LDG.E R0, desc[UR6][R8.64] ;  /* 0x0000000608007981 */ /* 0x000ea2000c1e1900 */
[----:B------:R-:W3:Y:S01]  /*13890*/  MUFU.RCP64H R11, 1582.7451171875 ;  /* 0x4098bafb000b7908 */ /* 0x000ee20000001800 */
[----:B------:R-:W-:Y:S01]  /*138a0*/  FADD R34, R35, R34 ;  /* 0x0000002223227221 */ /* 0x000fe20000000000 */
[----:B------:R-:W-:-:S02]  /*138b0*/  HFMA2 R10, -RZ, RZ, 0, 5.9604644775390625e-08 ;  /* 0x00000001ff0a7431 */ /* 0x000fc400000001ff */
[----:B-1----:R-:W-:Y:S01]  /*138c0*/  IMAD.MOV.U32 R12, RZ, RZ, 0x60000000 ;  /* 0x60000000ff0c7424 */ /* 0x002fe200078e00ff */
[----:B------:R-:W-:Y:S01]  /*138d0*/  MOV R13, 0x4098bafb ;  /* 0x4098bafb000d7802 */ /* 0x000fe20000000f00 */
[----:B------:R-:W-:Y:S01]  /*138e0*/  FADD R33, R33, R34 ;  /* 0x0000002221217221 */ /* 0x000fe20000000000 */
[----:B------:R-:W-:Y:S01]  /*138f0*/  FADD R30, R30, R30 ;  /* 0x0000001e1e1e7221 */ /* 0x000fe20000000000 */
[----:B------:R-:W-:Y:S01]  /*13900*/  UMOV UR12, 0x20000000 ;  /* 0x20000000000c7882 */ /* 0x000fe20000000000 */
[----:B------:R-:W-:Y:S01]  /*13910*/  UMOV UR13, 0x3f2833f7 ;  /* 0x3f2833f7000d7882 */ /* 0x000fe20000000000 */
[----:B------:R-:W-:Y:S01]  /*13920*/  FADD R33, R32, R33 ;  /* 0x0000002120217221 */ /* 0x000fe20000000000 */
[----:B------:R-:W-:Y:S03]  /*13930*/  BSSY.RECONVERGENT B1, `(.L_x_509) ;  /* 0x0000017000017945 */ /* 0x000fe60003800200 */
[----:B------:R-:W-:Y:S01]  /*13940*/  FADD R33, R33, -R30 ;  /* 0x8000001e21217221 */ /* 0x000fe20000000000 */
[----:B---3--:R-:W-:-:S03]  /*13950*/  DFMA R2, R10, -R12, 1 ;  /* 0x3ff000000a02742b */ /* 0x008fc6000000080c */
[----:B------:R-:W-:-:S05]  /*13960*/  FADD R33, R28, R33 ;  /* 0x000000211c217221 */ /* 0x000fca0000000000 */
[----:B0-----:R-:W-:Y:S02]  /*13970*/  DFMA R4, R2, R2, R2 ;  /* 0x000000020204722b */ /* 0x001fe40000000002 */
[----:B------:R-:W0:Y:S06]  /*13980*/  F2F.F64.F32 R2, R33 ;  /* 0x0000002100027310 */ /* 0x000e2c0000201800 */
[----:B------:R-:W-:-:S08]  /*13990*/  DFMA R4, R10, R4, R10 ;  /* 0x000000040a04722b */ /* 0x000fd0000000000a */
[----:B------:R-:W-:Y:S02]  /*139a0*/  DFMA R6, R4, -R12, 1 ;  /* 0x3ff000000406742b */ /* 0x000fe4000000080c */
[----:B0-----:R-:W-:-:S06]  /*139b0*/  DMUL R2, R2, -100000 ;  /* 0xc0f86a0002027828 */ /* 0x001fcc0000000000 */
[----:B------:R-:W-:Y:S02]  /*139c0*/  DFMA R6, R4, R6, R4 ;  /* 0x000000060406722b */ /* 0x000fe40000000004 */
[----:B------:R-:W-:-:S08]  /*139d0*/  DMUL R88, R2, UR12 ;  /* 0x0000000c02587c28 */ /* 0x000fd00008000000 */
[----:B------:R-:W-:Y:S02]  /*139e0*/  DMUL R92, R6, R88 ;  /* 0x00000058065c7228 */ /* 0x000fe40000000000 */
[----:B------:R-:W-:-:S06]  /*139f0*/  FSETP.GEU.AND P1, PT, |R89|, 6.5827683646048100446e-37, PT ;  /* 0x036000005900780b */ /* 0x000fcc0003f2e200 */
[----:B------:R-:W-:-:S08]  /*13a00*/  DFMA R2, R92, -R12, R88 ;  /* 0x8000000c5c02722b */ /* 0x000fd00000000058 */
[----:B------:R-:W-:-:S10]  /*13a10*/  DFMA R92, R6, R2, R92 ;  /* 0x00000002065c722b */ /* 0x000fd4000000005c */
[----:B------:R-:W-:-:S05]  /*13a20*/  FFMA R4, RZ, 4.7728247642517089844, R93 ;  /* 0x4098bafbff047823 */ /* 0x000fca000000005d */
[----:B------:R-:W-:Y:S01]  /*13a30*/  FSETP.GT.AND P0, PT, |R4|, 1.469367938527859385e-39, PT ;  /* 0x001000000400780b */ /* 0x000fe20003f04200 */
[----:B--2---:R0:W1:-:S12]  /*13a40*/  F2F.F64.F32 R2, R0 ;  /* 0x0000000000027310 */ /* 0x0040580000201800 */
[----:B------:R-:W-:Y:S05]  /*13a50*/  @P0 BRA P1, `(.L_x_510) ;  /* 0x0000000000100947 */ /* 0x000fea0000800000 */
[----:B------:R-:W-:Y:S01]  /*13a60*/  IMAD.MOV.U32 R86, RZ, RZ, 0x60000000 ;  /* 0x60000000ff567424 */ /* 0x000fe200078e00ff */
[----:B------:R-:W-:Y:S02]  /*13a70*/  MOV R87, 0x4098bafb ;  /* 0x4098bafb00577802 */ /* 0x000fe40000000f00 */
[----:B------:R-:W-:-:S07]  /*13a80*/  MOV R102, 0x13aa0 ;  /* 0x00013aa000667802 */ /* 0x000fce0000000f00 */
[----:B01----:R-:W-:Y:S05]  /*13a90*/  CALL.REL.NOINC `($__internal_5_$__cuda_sm20_div_rn_f64_full) ;  /* 0x00000004002c7944 */ /* 0x003fea0003c00000 */
.L_x_510:
[----:B------:R-:W-:Y:S05]  /*13aa0*/  BSYNC.RECONVERGENT B1 ;  /* 0x0000000000017941 */ /* 0x000fea0003800200 */
.L_x_509:
[----:B-1----:R-:W-:Y:S01]  /*13ab0*/  DFMA R2, R52, R92, R2 ;  /* 0x0000005c3402722b */ /* 0x002fe20000000002 */
[----:B------:R-:W1:Y:S01]  /*13ac0*/  S2R R6, SR_TID.X ;  /* 0x0000000000067919 */ /* 0x000e620000002100 */
[----:B------:R-:W2:Y:S01]  /*13ad0*/  LDC.64 R4, c[0x0][0x3a8] ;  /* 0x0000ea00ff047b82 */ /* 0x000ea20000000a00 */
[----:B------:R-:W-:Y:S01]  /*13ae0*/  IADD3 R129, PT, PT, R129, 0x1, RZ ;  /* 0x0000000181817810 */ /* 0x000fe20007ffe0ff */
[----:B------:R-:W-:Y:S01]  /*13af0*/  VIADD R40, R40, 0x1 ;  /* 0x0000000128287836 */ /* 0x000fe20000000000 */
[----:B------:R-:W-:Y:S01]  /*13b00*/  IADD3 R39, PT, PT, R39, 0x1, RZ ;  /* 0x0000000127277810 */ /* 0x000fe20007ffe0ff */
[----:B------:R-:W-:Y:S01]  /*13b10*/  VIADD R121, R121, 0x1 ;  /* 0x0000000179797836 */ /* 0x000fe20000000000 */
[----:B------:R-:W-:Y:S01]  /*13b20*/  IADD3 R122, PT, PT, R122, 0x1, RZ ;  /* 0x000000017a7a7810 */ /* 0x000fe20007ffe0ff */
[----:B------:R-:W-:Y:S01]  /*13b30*/  DSETP.NE.AND P0, PT, |R2|, +INF , PT ;  /* 0x7ff000000200742a */ /* 0x000fe20003f05200 */
[----:B------:R-:W-:Y:S01]  /*13b40*/  IADD3 R120, PT, PT, R120, 0x1, RZ ;  /* 0x0000000178787810 */ /* 0x000fe20007ffe0ff */
[----:B------:R-:W1:Y:S01]  /*13b50*/  LDC R7, c[0x0][0x3b4] ;  /* 0x0000ed00ff077b82 */ /* 0x000e620000000800 */
[----:B------:R-:W-:Y:S01]  /*13b60*/  IADD3 R37, PT, PT, R37, 0x1, RZ ;  /* 0x0000000125257810 */ /* 0x000fe20007ffe0ff */
[----:B------:R-:W-:Y:S01]  /*13b70*/  VIADD R119, R119, 0x1 ;  /* 0x0000000177777836 */ /* 0x000fe20000000000 */
        /* <DEDUP_REMOVED lines=9> */
[----:B0-----:R-:W0:Y:S01]  /*13c10*/  @P0 F2F.F32.F64 R0, R2 ;  /* 0x0000000200000310 */ /* 0x001e220000301000 */
[----:B------:R-:W-:-:S02]  /*13c20*/  IADD3 R45, PT, PT, R45, 0x1, RZ ;  /* 0x000000012d2d7810 */ /* 0x000fc40007ffe0ff */
[----:B------:R-:W-:Y:S01]  /*13c30*/  IADD3 R43, PT, PT, R43, 0x1, RZ ;  /* 0x000000012b2b7810 */ /* 0x000fe20007ffe0ff */
[C---:B--2---:R-:W-:Y:S01]  /*13c40*/  IMAD.WIDE R4, R123.reuse, 0x4, R4 ;  /* 0x000000047b047825 */ /* 0x044fe200078e0204 */
[----:B------:R-:W-:Y:S02]  /*13c50*/  IADD3 R42, PT, PT, R42, 0x1, RZ ;  /* 0x000000012a2a7810 */ /* 0x000fe40007ffe0ff */
[----:B------:R-:W-:Y:S01]  /*13c60*/  IADD3 R123, PT, PT, R123, 0x1, RZ ;  /* 0x000000017b7b7810 */ /* 0x000fe20007ffe0ff */
[----:B-1----:R-:W-:Y:S01]  /*13c70*/  IMAD R6, R6, R7, R7 ;  /* 0x0000000706067224 */ /* 0x002fe200078e0207 */
[----:B0-----:R1:W-:Y:S04]  /*13c80*/  STG.E desc[UR6][R4.64], R0 ;  /* 0x0000000004007986 */ /* 0x0013e8000c101906 */
[----:B------:R-:W-:-:S13]  /*13c90*/  ISETP.GE.AND P0, PT, R129, R6, PT ;  /* 0x000000068100720c */ /* 0x000fda0003f06270 */
[----:B-1----:R-:W-:Y:S05]  /*13ca0*/  @!P0 BRA `(.L_x_511) ;  /* 0xfffffecc00188947 */ /* 0x002fea000383ffff */
[----:B------:R-:W-:Y:S05]  /*13cb0*/  EXIT ;  /* 0x000000000000794d */ /* 0x000fea0003800000 */
        .weak           $__internal_4_$__cuda_sm20_dblrcp_rn_slowpath_v3
        .type           $__internal_4_$__cuda_sm20_dblrcp_rn_slowpath_v3,@function
        .size           $__internal_4_$__cuda_sm20_dblrcp_rn_slowpath_v3,($__internal_5_$__cuda_sm20_div_rn_f64_full - $__internal_4_$__cuda_sm20_dblrcp_rn_slowpath_v3)
$__internal_4_$__cuda_sm20_dblrcp_rn_slowpath_v3:
[----:B------:R-:W-:Y:S01]  /*13cc0*/  DSETP.GTU.AND P1, PT, |R16|, +INF , PT ;  /* 0x7ff000001000742a */ /* 0x000fe20003f2c200 */
[----:B------:R-:W-:-:S13]  /*13cd0*/  BSSY.RECONVERGENT B1, `(.L_x_512) ;  /* 0x0000024000017945 */ /* 0x000fda0003800200 */
[----:B------:R-:W-:Y:S05]  /*13ce0*/  @P1 BRA `(.L_x_513) ;  /* 0x0000000000801947 */ /* 0x000fea0003800000 */
[----:B------:R-:W-:-:S04]  /*13cf0*/  LOP3.LUT R86, R17, 0x7fffffff, RZ, 0xc0, !PT ;  /* 0x7fffffff11567812 */ /* 0x000fc800078ec0ff */
[----:B------:R-:W-:-:S04]  /*13d00*/  IADD3 R18, PT, PT, R86, -0x1, RZ ;  /* 0xffffffff56127810 */ /* 0x000fc80007ffe0ff */
[----:B------:R-:W-:-:S13]  /*13d10*/  ISETP.GE.U32.AND P1, PT, R18, 0x7fefffff, PT ;  /* 0x7fefffff1200780c */ /* 0x000fda0003f26070 */
[----:B------:R-:W-:Y:S01]  /*13d20*/  @P1 LOP3.LUT R19, R17, 0x7ff00000, RZ, 0x3c, !PT ;  /* 0x7ff0000011131812 */ /* 0x000fe200078e3cff */
[----:B------:R-:W-:Y:S01]  /*13d30*/  @P1 IMAD.MOV.U32 R18, RZ, RZ, RZ ;  /* 0x000000ffff121224 */ /* 0x000fe200078e00ff */
[----:B------:R-:W-:Y:S06]  /*13d40*/  @P1 BRA `(.L_x_514) ;  /* 0x0000000000701947 */ /* 0x000fec0003800000 */
[----:B------:R-:W-:-:S13]  /*13d50*/  ISETP.GE.U32.AND P1, PT, R86, 0x1000001, PT ;  /* 0x010000015600780c */ /* 0x000fda0003f26070 */
[----:B------:R-:W-:Y:S05]  /*13d60*/  @!P1 BRA `(.L_x_515) ;  /* 0x0000000000389947 */ /* 0x000fea0003800000 */
[----:B------:R-:W-:Y:S01]  /*13d70*/  IADD3 R89, PT, PT, R17, -0x3fe00000, RZ ;  /* 0xc020000011597810 */ /* 0x000fe20007ffe0ff */
[----:B------:R-:W-:Y:S01]  /*13d80*/  IMAD.MOV.U32 R18, RZ, RZ, R87 ;  /* 0x000000ffff127224 */ /* 0x000fe200078e0057 */
[----:B------:R-:W-:Y:S02]  /*13d90*/  MOV R88, R16 ;  /* 0x0000001000587202 */ /* 0x000fe40000000f00 */
[----:B------:R-:W0:Y:S04]  /*13da0*/  MUFU.RCP64H R19, R89 ;  /* 0x0000005900137308 */ /* 0x000e280000001800 */
[----:B0-----:R-:W-:-:S08]  /*13db0*/  DFMA R86, -R88, R18, 1 ;  /* 0x3ff000005856742b */ /* 0x001fd00000000112 */
[----:B------:R-:W-:-:S08]  /*13dc0*/  DFMA R86, R86, R86, R86 ;  /* 0x000000565656722b */ /* 0x000fd00000000056 */
[----:B------:R-:W-:-:S08]  /*13dd0*/  DFMA R86, R18, R86, R18 ;  /* 0x000000561256722b */ /* 0x000fd00000000012 */
[----:B------:R-:W-:-:S08]  /*13de0*/  DFMA R18, -R88, R86, 1 ;  /* 0x3ff000005812742b */ /* 0x000fd00000000156 */
[----:B------:R-:W-:-:S08]  /*13df0*/  DFMA R18, R86, R18, R86 ;  /* 0x000000125612722b */ /* 0x000fd00000000056 */
[----:B------:R-:W-:-:S08]  /*13e00*/  DMUL R18, R18, 2.2250738585072013831e-308 ;  /* 0x0010000012127828 */ /* 0x000fd00000000000 */
[----:B------:R-:W-:-:S08]  /*13e10*/  DFMA R16, -R16, R18, 1 ;  /* 0x3ff000001010742b */ /* 0x000fd00000000112 */
[----:B------:R-:W-:-:S08]  /*13e20*/  DFMA R16, R16, R16, R16 ;  /* 0x000000101010722b */ /* 0x000fd00000000010 */
[----:B------:R-:W-:Y:S01]  /*13e30*/  DFMA R18, R18, R16, R18 ;  /* 0x000000101212722b */ /* 0x000fe20000000012 */
[----:B------:R-:W-:Y:S10]  /*13e40*/  BRA `(.L_x_514) ;  /* 0x0000000000307947 */ /* 0x000ff40003800000 */
.L_x_515:
[----:B------:R-:W-:Y:S01]  /*13e50*/  DMUL R16, R16, 8.11296384146066816958e+31 ;  /* 0x4690000010107828 */ /* 0x000fe20000000000 */
[----:B------:R-:W-:-:S05]  /*13e60*/  MOV R18, R87 ;  /* 0x0000005700127202 */ /* 0x000fca0000000f00 */
[----:B------:R-:W0:Y:S02]  /*13e70*/  MUFU.RCP64H R19, R17 ;  /* 0x0000001100137308 */ /* 0x000e240000001800 */
[----:B0-----:R-:W-:-:S08]  /*13e80*/  DFMA R86, -R16, R18, 1 ;  /* 0x3ff000001056742b */ /* 0x001fd00000000112 */
[----:B------:R-:W-:-:S08]  /*13e90*/  DFMA R86, R86, R86, R86 ;  /* 0x000000565656722b */ /* 0x000fd00000000056 */
[----:B------:R-:W-:-:S08]  /*13ea0*/  DFMA R86, R18, R86, R18 ;  /* 0x000000561256722b */ /* 0x000fd00000000012 */
[----:B------:R-:W-:-:S08]  /*13eb0*/  DFMA R18, -R16, R86, 1 ;  /* 0x3ff000001012742b */ /* 0x000fd00000000156 */
[----:B------:R-:W-:-:S08]  /*13ec0*/  DFMA R18, R86, R18, R86 ;  /* 0x000000125612722b */ /* 0x000fd00000000056 */
[----:B------:R-:W-:Y:S01]  /*13ed0*/  DMUL R18, R18, 8.11296384146066816958e+31 ;  /* 0x4690000012127828 */ /* 0x000fe20000000000 */
[----:B------:R-:W-:Y:S10]  /*13ee0*/  BRA `(.L_x_514) ;  /* 0x0000000000087947 */ /* 0x000ff40003800000 */
.L_x_513:
[----:B------:R-:W-:Y:S02]  /*13ef0*/  LOP3.LUT R19, R17, 0x80000, RZ, 0xfc, !PT ;  /* 0x0008000011137812 */ /* 0x000fe400078efcff */
[----:B------:R-:W-:-:S07]  /*13f00*/  MOV R18, R16 ;  /* 0x0000001000127202 */ /* 0x000fce0000000f00 */
.L_x_514:
[----:B------:R-:W-:Y:S05]  /*13f10*/  BSYNC.RECONVERGENT B1 ;  /* 0x0000000000017941 */ /* 0x000fea0003800200 */
.L_x_512:
[----:B------:R-:W-:Y:S01]  /*13f20*/  IMAD.MOV.U32 R16, RZ, RZ, R90 ;  /* 0x000000ffff107224 */ /* 0x000fe200078e005a */
[----:B------:R-:W-:-:S04]  /*13f30*/  MOV R17, 0x0 ;  /* 0x0000000000117802 */ /* 0x000fc80000000f00 */
[----:B------:R-:W-:Y:S05]  /*13f40*/  RET.REL.NODEC R16 `(_Z12computeStatePfS_ifS_iS_ii) ;  /* 0xfffffec0102c7950 */ /* 0x000fea0003c3ffff */
        .weak           $__internal_5_$__cuda_sm20_div_rn_f64_full
        .type           $__internal_5_$__cuda_sm20_div_rn_f64_full,@function
        .size           $__internal_5_$__cuda_sm20_div_rn_f64_full,($__internal_6_$__cuda_sm20_rcp_rn_f32_slowpath - $__internal_5_$__cuda_sm20_div_rn_f64_full)
$__internal_5_$__cuda_sm20_div_rn_f64_full:
[C---:B------:R-:W-:Y:S01]  /*13f50*/  FSETP.GEU.AND P0, PT, |R87|.reuse, 1.469367938527859385e-39, PT ;  /* 0x001000005700780b */ /* 0x040fe20003f0e200 */
[----:B------:R-:W-:Y:S01]  /*13f60*/  IMAD.MOV.U32 R92, RZ, RZ, 0x1 ;  /* 0x00000001ff5c7424 */ /* 0x000fe200078e00ff */
[----:B------:R-:W-:Y:S01]  /*13f70*/  LOP3.LUT R98, R87, 0x800fffff, RZ, 0xc0, !PT ;  /* 0x800fffff57627812 */ /* 0x000fe200078ec0ff */
[----:B------:R-:W-:Y:S01]  /*13f80*/  BSSY.RECONVERGENT B0, `(.L_x_516) ;  /* 0x0000054000007945 */ /* 0x000fe20003800200 */
[C---:B------:R-:W-:Y:S02]  /*13f90*/  FSETP.GEU.AND P1, PT, |R89|.reuse, 1.469367938527859385e-39, PT ;  /* 0x001000005900780b */ /* 0x040fe40003f2e200 */
[----:B------:R-:W-:Y:S02]  /*13fa0*/  LOP3.LUT R99, R98, 0x3ff00000, RZ, 0xfc, !PT ;  /* 0x3ff0000062637812 */ /* 0x000fe400078efcff */
[----:B------:R-:W-:Y:S02]  /*13fb0*/  MOV R98, R86 ;  /* 0x0000005600627202 */ /* 0x000fe40000000f00 */
[----:B------:R-:W-:-:S02]  /*13fc0*/  LOP3.LUT R101, R89, 0x7ff00000, RZ, 0xc0, !PT ;  /* 0x7ff0000059657812 */ /* 0x000fc400078ec0ff */
[----:B------:R-:W-:Y:S01]  /*13fd0*/  MOV R100, 0x1ca00000 ;  /* 0x1ca0000000647802 */ /* 0x000fe20000000f00 */
[----:B------:R-:W-:Y:S01]  /*13fe0*/  @!P0 DMUL R98, R86, 8.98846567431157953865e+307 ;  /* 0x7fe0000056628828 */ /* 0x000fe20000000000 */
[C---:B------:R-:W-:Y:S02]  /*13ff0*/  LOP3.LUT R104, R87.reuse, 0x7ff00000, RZ, 0xc0, !PT ;  /* 0x7ff0000057687812 */ /* 0x040fe400078ec0ff */
[----:B------:R-:W-:Y:S02]  /*14000*/  MOV R96, R88 ;  /* 0x0000005800607202 */ /* 0x000fe40000000f00 */
[----:B------:R-:W-:Y:S01]  /*14010*/  @!P1 LOP3.LUT R94, R87, 0x7ff00000, RZ, 0xc0, !PT ;  /* 0x7ff00000575e9812 */ /* 0x000fe200078ec0ff */
[----:B------:R-:W0:Y:S01]  /*14020*/  MUFU.RCP64H R93, R99 ;  /* 0x00000063005d7308 */ /* 0x000e220000001800 */
[C---:B------:R-:W-:Y:S02]  /*14030*/  ISETP.GE.U32.AND P3, PT, R101.reuse, R104, PT ;  /* 0x000000686500720c */ /* 0x040fe40003f66070 */
[----:B------:R-:W-:-:S02]  /*14040*/  @!P1 ISETP.GE.U32.AND P2, PT, R101, R94, PT ;  /* 0x0000005e6500920c */ /* 0x000fc40003f46070 */
[----:B------:R-:W-:Y:S02]  /*14050*/  SEL R97, R100, 0x63400000, !P3 ;  /* 0x6340000064617807 */ /* 0x000fe40005800000 */
[----:B------:R-:W-:Y:S02]  /*14060*/  MOV R103, R101 ;  /* 0x0000006500677202 */ /* 0x000fe40000000f00 */
[----:B------:R-:W-:Y:S02]  /*14070*/  LOP3.LUT R97, R97, 0x800fffff, R89, 0xf8, !PT ;  /* 0x800fffff61617812 */ /* 0x000fe400078ef859 */
[----:B------:R-:W-:-:S05]  /*14080*/  @!P0 LOP3.LUT R104, R99, 0x7ff00000, RZ, 0xc0, !PT ;  /* 0x7ff0000063688812 */ /* 0x000fca00078ec0ff */
[----:B------:R-:W-:Y:S01]  /*14090*/  VIADD R106, R104, 0xffffffff ;  /* 0xffffffff686a7836 */ /* 0x000fe20000000000 */
[----:B0-----:R-:W-:-:S08]  /*140a0*/  DFMA R90, R92, -R98, 1 ;  /* 0x3ff000005c5a742b */ /* 0x001fd00000000862 */
[----:B------:R-:W-:-:S08]  /*140b0*/  DFMA R90, R90, R90, R90 ;  /* 0x0000005a5a5a722b */ /* 0x000fd0000000005a */
[----:B------:R-:W-:Y:S01]  /*140c0*/  DFMA R90, R92, R90, R92 ;  /* 0x0000005a5c5a722b */ /* 0x000fe2000000005c */
[----:B------:R-:W-:-:S04]  /*140d0*/  @!P1 SEL R93, R100, 0x63400000, !P2 ;  /* 0x63400000645d9807 */ /* 0x000fc80005000000 */
[----:B------:R-:W-:-:S03]  /*140e0*/  @!P1 LOP3.LUT R92, R93, 0x80000000, R89, 0xf8, !PT ;  /* 0x800000005d5c9812 */ /* 0x000fc600078ef859 */
[----:B------:R-:W-:Y:S01]  /*140f0*/  DFMA R94, R90, -R98, 1 ;  /* 0x3ff000005a5e742b */ /* 0x000fe20000000862 */
[----:B------:R-:W-:Y:S01]  /*14100*/  @!P1 LOP3.LUT R93, R92, 0x100000, RZ, 0xfc, !PT ;  /* 0x001000005c5d9812 */ /* 0x000fe200078efcff */
[----:B------:R-:W-:-:S06]  /*14110*/  @!P1 IMAD.MOV.U32 R92, RZ, RZ, RZ ;  /* 0x000000ffff5c9224 */ /* 0x000fcc00078e00ff */
[----:B------:R-:W-:Y:S02]  /*14120*/  DFMA R94, R90, R94, R90 ;  /* 0x0000005e5a5e722b */ /* 0x000fe4000000005a */
[----:B------:R-:W-:-:S08]  /*14130*/  @!P1 DFMA R96, R96, 2, -R92 ;  /* 0x400000006060982b */ /* 0x000fd0000000085c */
[----:B------:R-:W-:Y:S02]  /*14140*/  DMUL R92, R94, R96 ;  /* 0x000000605e5c7228 */ /* 0x000fe40000000000 */
[----:B------:R-:W-:-:S04]  /*14150*/  @!P1 LOP3.LUT R103, R97, 0x7ff00000, RZ, 0xc0, !PT ;  /* 0x7ff0000061679812 */ /* 0x000fc800078ec0ff */
[----:B------:R-:W-:Y:S02]  /*14160*/  IADD3 R105, PT, PT, R103, -0x1, RZ ;  /* 0xffffffff67697810 */ /* 0x000fe40007ffe0ff */
[----:B------:R-:W-:Y:S02]  /*14170*/  DFMA R90, R92, -R98, R96 ;  /* 0x800000625c5a722b */ /* 0x000fe40000000060 */
[----:B------:R-:W-:-:S04]  /*14180*/  ISETP.GT.U32.AND P0, PT, R105, 0x7feffffe, PT ;  /* 0x7feffffe6900780c */ /* 0x000fc80003f04070 */
[----:B------:R-:W-:Y:S02]  /*14190*/  ISETP.GT.U32.OR P0, PT, R106, 0x7feffffe, P0 ;  /* 0x7feffffe6a00780c */ /* 0x000fe40000704470 */
[----:B------:R-:W-:-:S11]  /*141a0*/  DFMA R90, R94, R90, R92 ;  /* 0x0000005a5e5a722b */ /* 0x000fd6000000005c */
[----:B------:R-:W-:Y:S05]  /*141b0*/  @P0 BRA `(.L_x_517) ;  /* 0x00000000006c0947 */ /* 0x000fea0003800000 */
[----:B------:R-:W-:-:S04]  /*141c0*/  LOP3.LUT R88, R87, 0x7ff00000, RZ, 0xc0, !PT ;  /* 0x7ff0000057587812 */ /* 0x000fc800078ec0ff */
[CC--:B------:R-:W-:Y:S02]  /*141d0*/  VIADDMNMX R89, R101.reuse, -R88.reuse, 0xb9600000, !PT ;  /* 0xb960000065597446 */ /* 0x0c0fe40007800958 */
[----:B------:R-:W-:Y:S01]  /*141e0*/  ISETP.GE.U32.AND P0, PT, R101, R88, PT ;  /* 0x000000586500720c */ /* 0x000fe20003f06070 */
[----:B------:R-:W-:Y:S01]  /*141f0*/  IMAD.MOV.U32 R88, RZ, RZ, RZ ;  /* 0x000000ffff587224 */ /* 0x000fe200078e00ff */
[----:B------:R-:W-:Y:S02]  /*14200*/  VIMNMX R89, PT, PT, R89, 0x46a00000, PT ;  /* 0x46a0000059597848 */ /* 0x000fe40003fe0100 */
[----:B------:R-:W-:-:S04]  /*14210*/  SEL R94, R100, 0x63400000, !P0 ;  /* 0x63400000645e7807 */ /* 0x000fc80004000000 */
[----:B------:R-:W-:-:S04]  /*14220*/  IADD3 R94, PT, PT, -R94, R89, RZ ;  /* 0x000000595e5e7210 */ /* 0x000fc80007ffe1ff */
[----:B------:R-:W-:-:S06]  /*14230*/  IADD3 R89, PT, PT, R94, 0x7fe00000, RZ ;  /* 0x7fe000005e597810 */ /* 0x000fcc0007ffe0ff */
[----:B------:R-:W-:-:S10]  /*14240*/  DMUL R92, R90, R88 ;  /* 0x000000585a5c7228 */ /* 0x000fd40000000000 */
[----:B------:R-:W-:-:S13]  /*14250*/  FSETP.GTU.AND P0, PT, |R93|, 1.469367938527859385e-39, PT ;  /* 0x001000005d00780b */ /* 0x000fda0003f0c200 */
[----:B------:R-:W-:Y:S05]  /*14260*/  @P0 BRA `(.L_x_518) ;  /* 0x0000000000940947 */ /* 0x000fea0003800000 */
[----:B------:R-:W-:Y:S01]  /*14270*/  DFMA R96, R90, -R98, R96 ;  /* 0x800000625a60722b */ /* 0x000fe20000000060 */
[----:B------:R-:W-:-:S09]  /*14280*/  MOV R88, RZ ;  /* 0x000000ff00587202 */ /* 0x000fd20000000f00 */
[C---:B------:R-:W-:Y:S02]  /*14290*/  FSETP.NEU.AND P0, PT, R97.reuse, RZ, PT ;  /* 0x000000ff6100720b */ /* 0x040fe40003f0d000 */
[----:B------:R-:W-:-:S04]  /*142a0*/  LOP3.LUT R95, R97, 0x80000000, R87, 0x48, !PT ;  /* 0x80000000615f7812 */ /* 0x000fc800078e4857 */
[----:B------:R-:W-:-:S07]  /*142b0*/  LOP3.LUT R89, R95, R89, RZ, 0xfc, !PT ;  /* 0x000000595f597212 */ /* 0x000fce00078efcff */
[----:B------:R-:W-:Y:S05]  /*142c0*/  @!P0 BRA `(.L_x_518) ;  /* 0x00000000007c8947 */ /* 0x000fea0003800000 */
[----:B------:R-:W-:Y:S01]  /*142d0*/  IADD3 R87, PT, PT, -R94, RZ, RZ ;  /* 0x000000ff5e577210 */ /* 0x000fe20007ffe1ff */
[----:B------:R-:W-:Y:S01]  /*142e0*/  IMAD.MOV.U32 R86, RZ, RZ, RZ ;  /* 0x000000ffff567224 */ /* 0x000fe200078e00ff */
[----:B------:R-:W-:-:S05]  /*142f0*/  DMUL.RP R88, R90, R88 ;  /* 0x000000585a587228 */ /* 0x000fca0000008000 */
[----:B------:R-:W-:-:S05]  /*14300*/  DFMA R86, R92, -R86, R90 ;  /* 0x800000565c56722b */ /* 0x000fca000000005a */
[----:B------:R-:W-:Y:S02]  /*14310*/  LOP3.LUT R95, R89, R95, RZ, 0x3c, !PT ;  /* 0x0000005f595f7212 */ /* 0x000fe400078e3cff */
[----:B------:R-:W-:-:S04]  /*14320*/  IADD3 R86, PT, PT, -R94, -0x43300000, RZ ;  /* 0xbcd000005e567810 */ /* 0x000fc80007ffe1ff */
[----:B------:R-:W-:-:S04]  /*14330*/  FSETP.NEU.AND P0, PT, |R87|, R86, PT ;  /* 0x000000565700720b */ /* 0x000fc80003f0d200 */
[----:B------:R-:W-:Y:S02]  /*14340*/  FSEL R92, R88, R92, !P0 ;  /* 0x0000005c585c7208 */ /* 0x000fe40004000000 */
[----:B------:R-:W-:Y:S01]  /*14350*/  FSEL R93, R95, R93, !P0 ;  /* 0x0000005d5f5d7208 */ /* 0x000fe20004000000 */
[----:B------:R-:W-:Y:S06]  /*14360*/  BRA `(.L_x_518) ;  /* 0x0000000000547947 */ /* 0x000fec0003800000 */
.L_x_517:
[----:B------:R-:W-:-:S14]  /*14370*/  DSETP.NAN.AND P0, PT, R88, R88, PT ;  /* 0x000000585800722a */ /* 0x000fdc0003f08000 */
[----:B------:R-:W-:Y:S05]  /*14380*/  @P0 BRA `(.L_x_519) ;  /* 0x0000000000440947 */ /* 0x000fea0003800000 */
[----:B------:R-:W-:-:S14]  /*14390*/  DSETP.NAN.AND P0, PT, R86, R86, PT ;  /* 0x000000565600722a */ /* 0x000fdc0003f08000 */
[----:B------:R-:W-:Y:S05]  /*143a0*/  @P0 BRA `(.L_x_520) ;  /* 0x0000000000300947 */ /* 0x000fea0003800000 */
[----:B------:R-:W-:Y:S02]  /*143b0*/  ISETP.NE.AND P0, PT, R103, R104, PT ;  /* 0x000000686700720c */ /* 0x000fe40003f05270 */
[----:B------:R-:W-:Y:S02]  /*143c0*/  MOV R92, 0x0 ;  /* 0x00000000005c7802 */ /* 0x000fe40000000f00 */
[----:B------:R-:W-:-:S09]  /*143d0*/  MOV R93, 0xfff80000 ;  /* 0xfff80000005d7802 */ /* 0x000fd20000000f00 */
[----:B------:R-:W-:Y:S05]  /*143e0*/  @!P0 BRA `(.L_x_518) ;  /* 0x0000000000348947 */ /* 0x000fea0003800000 */
[----:B------:R-:W-:Y:S02]  /*143f0*/  ISETP.NE.AND P0, PT, R103, 0x7ff00000, PT ;  /* 0x7ff000006700780c */ /* 0x000fe40003f05270 */
[----:B------:R-:W-:Y:S02]  /*14400*/  LOP3.LUT R93, R89, 0x80000000, R87, 0x48, !PT ;  /* 0x80000000595d7812 */ /* 0x000fe400078e4857 */
[----:B------:R-:W-:-:S13]  /*14410*/  ISETP.EQ.OR P0, PT, R104, RZ, !P0 ;  /* 0x000000ff6800720c */ /* 0x000fda0004702670 */
[----:B------:R-:W-:Y:S01]  /*14420*/  @P0 LOP3.LUT R86, R93, 0x7ff00000, RZ, 0xfc, !PT ;  /* 0x7ff000005d560812 */ /* 0x000fe200078efcff */
[----:B------:R-:W-:Y:S01]  /*14430*/  @!P0 IMAD.MOV.U32 R92, RZ, RZ, RZ ;  /* 0x000000ffff5c8224 */ /* 0x000fe200078e00ff */
[----:B------:R-:W-:Y:S02]  /*14440*/  @P0 MOV R92, RZ ;  /* 0x000000ff005c0202 */ /* 0x000fe40000000f00 */
[----:B------:R-:W-:Y:S01]  /*14450*/  @P0 MOV R93, R86 ;  /* 0x00000056005d0202 */ /* 0x000fe20000000f00 */
[----:B------:R-:W-:Y:S06]  /*14460*/  BRA `(.L_x_518) ;  /* 0x0000000000147947 */ /* 0x000fec0003800000 */
.L_x_520:
[----:B------:R-:W-:Y:S01]  /*14470*/  LOP3.LUT R93, R87, 0x80000, RZ, 0xfc, !PT ;  /* 0x00080000575d7812 */ /* 0x000fe200078efcff */
[----:B------:R-:W-:Y:S01]  /*14480*/  IMAD.MOV.U32 R92, RZ, RZ, R86 ;  /* 0x000000ffff5c7224 */ /* 0x000fe200078e0056 */
[----:B------:R-:W-:Y:S06]  /*14490*/  BRA `(.L_x_518) ;  /* 0x0000000000087947 */ /* 0x000fec0003800000 */
.L_x_519:
[----:B------:R-:W-:Y:S02]  /*144a0*/  LOP3.LUT R93, R89, 0x80000, RZ, 0xfc, !PT ;  /* 0x00080000595d7812 */ /* 0x000fe400078efcff */
[----:B------:R-:W-:-:S07]  /*144b0*/  MOV R92, R88 ;  /* 0x00000058005c7202 */ /* 0x000fce0000000f00 */
.L_x_518:
[----:B------:R-:W-:Y:S05]  /*144c0*/  BSYNC.RECONVERGENT B0 ;  /* 0x0000000000007941 */ /* 0x000fea0003800200 */
.L_x_516:
[----:B------:R-:W-:-:S04]  /*144d0*/  HFMA2 R103, -RZ, RZ, 0, 0 ;  /* 0x00000000ff677431 */ /* 0x000fc800000001ff */
[----:B------:R-:W-:Y:S05]  /*144e0*/  RET.REL.NODEC R102 `(_Z12computeStatePfS_ifS_iS_ii) ;  /* 0xfffffeb866c47950 */ /* 0x000fea0003c3ffff */
        .weak           $__internal_6_$__cuda_sm20_rcp_rn_f32_slowpath
        .type           $__internal_6_$__cuda_sm20_rcp_rn_f32_slowpath,@function
        .size           $__internal_6_$__cuda_sm20_rcp_rn_f32_slowpath,($__internal_7_$__cuda_sm20_sqrt_rn_f32_slowpath - $__internal_6_$__cuda_sm20_rcp_rn_f32_slowpath)
$__internal_6_$__cuda_sm20_rcp_rn_f32_slowpath:
[----:B------:R-:W-:Y:S01]  /*144f0*/  IMAD.SHL.U32 R86, R87, 0x2, RZ ;  /* 0x0000000257567824 */ /* 0x000fe200078e00ff */
[----:B------:R-:W-:Y:S04]  /*14500*/  BSSY.RECONVERGENT B1, `(.L_x_521) ;  /* 0x0000030000017945 */ /* 0x000fe80003800200 */
[----:B------:R-:W-:-:S04]  /*14510*/  SHF.R.U32.HI R93, RZ, 0x18, R86 ;  /* 0x00000018ff5d7819 */ /* 0x000fc80000011656 */
[----:B------:R-:W-:-:S13]  /*14520*/  ISETP.NE.U32.AND P0, PT, R93, RZ, PT ;  /* 0x000000ff5d00720c */ /* 0x000fda0003f05070 */
[----:B------:R-:W-:Y:S05]  /*14530*/  @P0 BRA `(.L_x_522) ;  /* 0x0000000000280947 */ /* 0x000fea0003800000 */
[----:B------:R-:W-:-:S04]  /*14540*/  SHF.L.U32 R86, R87, 0x1, RZ ;  /* 0x0000000157567819 */ /* 0x000fc800000006ff */
[----:B------:R-:W-:-:S13]  /*14550*/  ISETP.NE.AND P0, PT, R86, RZ, PT ;  /* 0x000000ff5600720c */ /* 0x000fda0003f05270 */
[----:B------:R-:W-:Y:S01]  /*14560*/  @P0 FFMA R89, R87, 1.84467440737095516160e+19, RZ ;  /* 0x5f80000057590823 */ /* 0x000fe200000000ff */
[----:B------:R-:W-:Y:S08]  /*14570*/  @!P0 MUFU.RCP R88, R87 ;  /* 0x0000005700588308 */ /* 0x000ff00000001000 */
[----:B------:R-:W0:Y:S02]  /*14580*/  @P0 MUFU.RCP R86, R89 ;  /* 0x0000005900560308 */ /* 0x000e240000001000 */
[----:B0-----:R-:W-:-:S04]  /*14590*/  @P0 FFMA R90, R89, R86, -1 ;  /* 0xbf800000595a0423 */ /* 0x001fc80000000056 */
[----:B------:R-:W-:-:S04]  /*145a0*/  @P0 FADD.FTZ R91, -R90, -RZ ;  /* 0x800000ff5a5b0221 */ /* 0x000fc80000010100 */
[----:B------:R-:W-:-:S04]  /*145b0*/  @P0 FFMA R86, R86, R91, R86 ;  /* 0x0000005b56560223 */ /* 0x000fc80000000056 */
[----:B------:R-:W-:Y:S01]  /*145c0*/  @P0 FFMA R88, R86, 1.84467440737095516160e+19, RZ ;  /* 0x5f80000056580823 */ /* 0x000fe200000000ff */
[----:B------:R-:W-:Y:S06]  /*145d0*/  BRA `(.L_x_523) ;  /* 0x0000000000887947 */ /* 0x000fec0003800000 */
.L_x_522:
[----:B------:R-:W-:-:S04]  /*145e0*/  IADD3 R94, PT, PT, R93, -0xfd, RZ ;  /* 0xffffff035d5e7810 */ /* 0x000fc80007ffe0ff */
[----:B------:R-:W-:-:S13]  /*145f0*/  ISETP.GT.U32.AND P0, PT, R94, 0x1, PT ;  /* 0x000000015e00780c */ /* 0x000fda0003f04070 */
[----:B------:R-:W-:Y:S05]  /*14600*/  @P0 BRA `(.L_x_524) ;  /* 0x0000000000780947 */ /* 0x000fea0003800000 */
[----:B------:R-:W-:Y:S01]  /*14610*/  LOP3.LUT R86, R87, 0x7fffff, RZ, 0xc0, !PT ;  /* 0x007fffff57567812 */ /* 0x000fe200078ec0ff */
[----:B------:R-:W-:-:S03]  /*14620*/  IMAD.MOV.U32 R91, RZ, RZ, 0x3 ;  /* 0x00000003ff5b7424 */ /* 0x000fc600078e00ff */
[----:B------:R-:W-:Y:S02]  /*14630*/  LOP3.LUT R86, R86, 0x3f800000, RZ, 0xfc, !PT ;  /* 0x3f80000056567812 */ /* 0x000fe400078efcff */
[----:B------:R-:W-:Y:S02]  /*14640*/  SHF.L.U32 R91, R91, R94, RZ ;  /* 0x0000005e5b5b7219 */ /* 0x000fe400000006ff */
[----:B------:R-:W0:Y:S02]  /*14650*/  MUFU.RCP R89, R86 ;  /* 0x0000005600597308 */ /* 0x000e240000001000 */
[----:B0-----:R-:W-:-:S04]  /*14660*/  FFMA R88, R86, R89, -1 ;  /* 0xbf80000056587423 */ /* 0x001fc80000000059 */
[----:B------:R-:W-:-:S04]  /*14670*/  FADD.FTZ R88, -R88, -RZ ;  /* 0x800000ff58587221 */ /* 0x000fc80000010100 */
[CCC-:B------:R-:W-:Y:S01]  /*14680*/  FFMA.RM R90, R89.reuse, R88.reuse, R89.reuse ;  /* 0x00000058595a7223 */ /* 0x1c0fe20000004059 */
[----:B------:R-:W-:-:S04]  /*14690*/  FFMA.RP R89, R89, R88, R89 ;  /* 0x0000005859597223 */ /* 0x000fc80000008059 */
[C---:B------:R-:W-:Y:S02]  /*146a0*/  LOP3.LUT R88, R90.reuse, 0x7fffff, RZ, 0xc0, !PT ;  /* 0x007fffff5a587812 */ /* 0x040fe400078ec0ff */
[----:B------:R-:W-:Y:S02]  /*146b0*/  FSETP.NEU.FTZ.AND P0, PT, R90, R89, PT ;  /* 0x000000595a00720b */ /* 0x000fe40003f1d000 */
[----:B------:R-:W-:Y:S02]  /*146c0*/  LOP3.LUT R88, R88, 0x800000, RZ, 0xfc, !PT ;  /* 0x0080000058587812 */ /* 0x000fe400078efcff */
[----:B------:R-:W-:Y:S02]  /*146d0*/  SEL R89, RZ, 0xffffffff, !P0 ;  /* 0xffffffffff597807 */ /* 0x000fe40004000000 */
[----:B------:R-:W-:Y:S02]  /*146e0*/  LOP3.LUT R91, R91, R88, RZ, 0xc0, !PT ;  /* 0x000000585b5b7212 */ /* 0x000fe400078ec0ff */
[----:B------:R-:W-:-:S02]  /*146f0*/  IADD3 R89, PT, PT, -R89, RZ, RZ ;  /* 0x000000ff59597210 */ /* 0x000fc40007ffe1ff */
[-C--:B------:R-:W-:Y:S02]  /*14700*/  SHF.R.U32.HI R91, RZ, R94.reuse, R91 ;  /* 0x0000005eff5b7219 */ /* 0x080fe4000001165b */
[--C-:B------:R-:W-:Y:S01]  /*14710*/  LOP3.LUT P1, RZ, R89, R94, R88.reuse, 0xf8, !PT ;  /* 0x0000005e59ff7212 */ /* 0x100fe2000782f858 */
[----:B------:R-:W-:Y:S01]  /*14720*/  VIADD R89, R93, 0xffffff04 ;  /* 0xffffff045d597836 */ /* 0x000fe20000000000 */
[C---:B------:R-:W-:Y:S02]  /*14730*/  LOP3.LUT P0, RZ, R91.reuse, 0x1, RZ, 0xc0, !PT ;  /* 0x000000015bff7812 */ /* 0x040fe4000780c0ff */
[----:B------:R-:W-:Y:S02]  /*14740*/  LOP3.LUT P2, RZ, R91, 0x2, RZ, 0xc0, !PT ;  /* 0x000000025bff7812 */ /* 0x000fe4000784c0ff */
[----:B------:R-:W-:Y:S02]  /*14750*/  SHF.R.U32.HI R88, RZ, R89, R88 ;  /* 0x00000059ff587219 */ /* 0x000fe40000011658 */
[----:B------:R-:W-:-:S02]  /*14760*/  PLOP3.LUT P0, PT, P0, P1, P2, 0xe0, 0x0 ;  /* 0x000000000000781c */ /* 0x000fc40000703c20 */
[----:B------:R-:W-:Y:S02]  /*14770*/  LOP3.LUT P1, RZ, R87, 0x7fffff, RZ, 0xc0, !PT ;  /* 0x007fffff57ff7812 */ /* 0x000fe4000782c0ff */
[----:B------:R-:W-:-:S04]  /*14780*/  SEL R86, RZ, 0x1, !P0 ;  /* 0x00000001ff567807 */ /* 0x000fc80004000000 */
[----:B------:R-:W-:-:S04]  /*14790*/  IADD3 R86, PT, PT, -R86, RZ, RZ ;  /* 0x000000ff56567210 */ /* 0x000fc80007ffe1ff */
[----:B------:R-:W-:-:S13]  /*147a0*/  ISETP.GE.AND P0, PT, R86, RZ, PT ;  /* 0x000000ff5600720c */ /* 0x000fda0003f06270 */
[----:B------:R-:W-:-:S04]  /*147b0*/  @!P0 IADD3 R88, PT, PT, R88, 0x1, RZ ;  /* 0x0000000158588810 */ /* 0x000fc80007ffe0ff */
[----:B------:R-:W-:-:S04]  /*147c0*/  @!P1 SHF.L.U32 R88, R88, 0x1, RZ ;  /* 0x0000000158589819 */ /* 0x000fc800000006ff */
[----:B------:R-:W-:Y:S01]  /*147d0*/  LOP3.LUT R88, R88, 0x80000000, R87, 0xf8, !PT ;  /* 0x8000000058587812 */ /* 0x000fe200078ef857 */
[----:B------:R-:W-:Y:S06]  /*147e0*/  BRA `(.L_x_523) ;  /* 0x0000000000047947 */ /* 0x000fec0003800000 */
.L_x_524:
[----:B------:R0:W1:Y:S02]  /*147f0*/  MUFU.RCP R88, R87 ;  /* 0x0000005700587308 */ /* 0x0000640000001000 */
.L_x_523:
[----:B------:R-:W-:Y:S05]  /*14800*/  BSYNC.RECONVERGENT B1 ;  /* 0x0000000000017941 */ /* 0x000fea0003800200 */
.L_x_521:
[----:B------:R-:W-:Y:S01]  /*14810*/  IMAD.MOV.U32 R86, RZ, RZ, R92 ;  /* 0x000000ffff567224 */ /* 0x000fe200078e005c */
[----:B0-----:R-:W-:-:S04]  /*14820*/  MOV R87, 0x0 ;  /* 0x0000000000577802 */ /* 0x001fc80000000f00 */
[----:B-1----:R-:W-:Y:S05]  /*14830*/  RET.REL.NODEC R86 `(_Z12computeStatePfS_ifS_iS_ii) ;  /* 0xfffffeb456f07950 */ /* 0x002fea0003c3ffff */
        .weak           $__internal_7_$__cuda_sm20_sqrt_rn_f32_slowpath
        .type           $__internal_7_$__cuda_sm20_sqrt_rn_f32_slowpath,@function
        .size           $__internal_7_$__cuda_sm20_sqrt_rn_f32_slowpath,($__internal_8_$__cuda_sm3x_div_rn_noftz_f32_slowpath - $__internal_7_$__cuda_sm20_sqrt_rn_f32_slowpath)
$__internal_7_$__cuda_sm20_sqrt_rn_f32_slowpath:
[----:B------:R-:W-:-:S13]  /*14840*/  LOP3.LUT P0, RZ, R87, 0x7fffffff, RZ, 0xc0, !PT ;  /* 0x7fffffff57ff7812 */ /* 0x000fda000780c0ff */
[----:B------:R-:W-:Y:S01]  /*14850*/  @!P0 MOV R6, R87 ;  /* 0x0000005700068202 */ /* 0x000fe20000000f00 */
[----:B------:R-:W-:Y:S06]  /*14860*/  @!P0 BRA `(.L_x_525) ;  /* 0x0000000000448947 */ /* 0x000fec0003800000 */
[----:B------:R-:W-:Y:S01]  /*14870*/  FSETP.GEU.FTZ.AND P0, PT, R87, RZ, PT ;  /* 0x000000ff5700720b */ /* 0x000fe20003f1e000 */
[----:B------:R-:W-:-:S12]  /*14880*/  IMAD.MOV.U32 R5, RZ, RZ, R87 ;  /* 0x000000ffff057224 */ /* 0x000fd800078e0057 */
[----:B------:R-:W-:Y:S01]  /*14890*/  @!P0 MOV R6, 0x7fffffff ;  /* 0x7fffffff00068802 */ /* 0x000fe20000000f00 */
        /* <DEDUP_REMOVED lines=8> */
[----:B------:R-:W-:-:S03]  /*14920*/  @P0 FMUL.FTZ R87, R87, 0.5 ;  /* 0x3f00000057570820 */ /* 0x000fc60000410000 */
[----:B------:R-:W-:-:S04]  /*14930*/  @P0 FADD.FTZ R6, -R89, -RZ ;  /* 0x800000ff59060221 */ /* 0x000fc80000010100 */
[----:B------:R-:W-:Y:S01]  /*14940*/  @P0 FFMA R88, R89, R6, R86 ;  /* 0x0000000659580223 */ /* 0x000fe20000000056 */
[----:B------:R-:W-:-:S03]  /*14950*/  @!P0 MOV R6, R5 ;  /* 0x0000000500068202 */ /* 0x000fc60000000f00 */
[----:B------:R-:W-:-:S04]  /*14960*/  @P0 FFMA R87, R88, R87, R89 ;  /* 0x0000005758570223 */ /* 0x000fc80000000059 */
[----:B------:R-:W-:-:S07]  /*14970*/  @P0 FMUL.FTZ R6, R87, 2.3283064365386962891e-10 ;  /* 0x2f80000057060820 */ /* 0x000fce0000410000 */
.L_x_525:
[----:B------:R-:W-:Y:S02]  /*14980*/  HFMA2 R87, -RZ, RZ, 0, 0 ;  /* 0x00000000ff577431 */ /* 0x000fe400000001ff */
[----:B------:R-:W-:-:S04]  /*14990*/  IMAD.MOV.U32 R86, RZ, RZ, R90 ;  /* 0x000000ffff567224 */ /* 0x000fc800078e005a */
[----:B------:R-:W-:Y:S05]  /*149a0*/  RET.REL.NODEC R86 `(_Z12computeStatePfS_ifS_iS_ii) ;  /* 0xfffffeb456947950 */ /* 0x000fea0003c3ffff */
        .weak           $__internal_8_$__cuda_sm3x_div_rn_noftz_f32_slowpath
        .type           $__internal_8_$__cuda_sm3x_div_rn_noftz_f32_slowpath,@function
        .size           $__internal_8_$__cuda_sm3x_div_rn_noftz_f32_slowpath,($_Z12computeStatePfS_ifS_iS_ii$__internal_accurate_pow - $__internal_8_$__cuda_sm3x_div_rn_noftz_f32_slowpath)
$__internal_8_$__cuda_sm3x_div_rn_noftz_f32_slowpath:
        /* <DEDUP_REMOVED lines=34> */
.L_x_527:
[----:B------:R-:W-:Y:S01]  /*14bd0*/  LEA R93, R88, 0xc0800000, 0x17 ;  /* 0xc0800000585d7811 */ /* 0x000fe200078eb8ff */
[----:B------:R-:W-:Y:S01]  /*14be0*/  VIADD R91, R91, 0xffffff81 ;  /* 0xffffff815b5b7836 */ /* 0x000fe20000000000 */
[----:B------:R-:W-:Y:S02]  /*14bf0*/  BSSY.RECONVERGENT B1, `(.L_x_532) ;  /* 0x0000035000017945 */ /* 0x000fe40003800200 */
[----:B------:R-:W-:Y:S01]  /*14c00*/  IADD3 R94, PT, PT, -R93, R86, RZ ;  /* 0x000000565d5e7210 */ /* 0x000fe20007ffe1ff */
[C---:B------:R-:W-:Y:S01]  /*14c10*/  IMAD R86, R91.reuse, -0x800000, R87 ;  /* 0xff8000005b567824 */ /* 0x040fe200078e0257 */
[----:B------:R-:W-:Y:S02]  /*14c20*/  IADD3 R91, PT, PT, R91, 0x7f, -R88 ;  /* 0x0000007f5b5b7810 */ /* 0x000fe40007ffe858 */
[----:B------:R-:W0:Y:S01]  /*14c30*/  MUFU.RCP R92, R94 ;  /* 0x0000005e005c7308 */ /* 0x000e220000001000 */
[----:B------:R-:W-:Y:S01]  /*14c40*/  FADD.FTZ R93, -R94, -RZ ;  /* 0x800000ff5e5d7221 */ /* 0x000fe20000010100 */
[----:B------:R-:W-:-:S03]  /*14c50*/  IADD3 R91, PT, PT, R91, R90, RZ ;  /* 0x0000005a5b5b7210 */ /* 0x000fc60007ffe0ff */
        /* <DEDUP_REMOVED lines=20> */
[-CC-:B------:R-:W-:Y:S01]  /*14da0*/  FFMA.RZ R88, R95, R93.reuse, R92.reuse ;  /* 0x0000005d5f587223 */ /* 0x180fe2000000c05c */
[----:B------:R-:W-:Y:S01]  /*14db0*/  IADD3 R91, PT, PT, R87, 0x20, RZ ;  /* 0x00000020575b7810 */ /* 0x000fe20007ffe0ff */
[CCC-:B------:R-:W-:Y:S01]  /*14dc0*/  FFMA.RP R90, R95.reuse, R93.reuse, R92.reuse ;  /* 0x0000005d5f5a7223 */ /* 0x1c0fe2000000805c */
[----:B------:R-:W-:Y:S01]  /*14dd0*/  FFMA.RM R93, R95, R93, R92 ;  /* 0x0000005d5f5d7223 */ /* 0x000fe2000000405c */
[C---:B------:R-:W-:Y:S02]  /*14de0*/  ISETP.NE.AND P2, PT, R87.reuse, RZ, PT ;  /* 0x000000ff5700720c */ /* 0x040fe40003f45270 */
[----:B------:R-:W-:Y:S02]  /*14df0*/  LOP3.LUT R88, R88, 0x7fffff, RZ, 0xc0, !PT ;  /* 0x007fffff58587812 */ /* 0x000fe400078ec0ff */
[----:B------:R-:W-:Y:S02]  /*14e00*/  ISETP.NE.AND P1, PT, R87, RZ, PT ;  /* 0x000000ff5700720c */ /* 0x000fe40003f25270 */
[----:B------:R-:W-:-:S02]  /*14e10*/  LOP3.LUT R88, R88, 0x800000, RZ, 0xfc, !PT ;  /* 0x0080000058587812 */ /* 0x000fc400078efcff */
[----:B------:R-:W-:Y:S02]  /*14e20*/  IADD3 R87, PT, PT, -R87, RZ, RZ ;  /* 0x000000ff57577210 */ /* 0x000fe40007ffe1ff */
[----:B------:R-:W-:Y:S02]  /*14e30*/  SHF.L.U32 R91, R88, R91, RZ ;  /* 0x0000005b585b7219 */ /* 0x000fe400000006ff */
[----:B------:R-:W-:Y:S02]  /*14e40*/  FSETP.NEU.FTZ.AND P0, PT, R90, R93, PT ;  /* 0x0000005d5a00720b */ /* 0x000fe40003f1d000 */
[----:B------:R-:W-:Y:S02]  /*14e50*/  SEL R87, R87, RZ, P2 ;  /* 0x000000ff57577207 */ /* 0x000fe40001000000 */
[----:B------:R-:W-:Y:S02]  /*14e60*/  ISETP.NE.AND P1, PT, R91, RZ, P1 ;  /* 0x000000ff5b00720c */ /* 0x000fe40000f25270 */
[----:B------:R-:W-:-:S02]  /*14e70*/  SHF.R.U32.HI R87, RZ, R87, R88 ;  /* 0x00000057ff577219 */ /* 0x000fc40000011658 */
[----:B------:R-:W-:Y:S02]  /*14e80*/  PLOP3.LUT P0, PT, P0, P1, PT, 0xf8, 0x8f ;  /* 0x00000000008f781c */ /* 0x000fe40000703f70 */
[----:B------:R-:W-:Y:S02]  /*14e90*/  SHF.R.U32.HI R88, RZ, 0x1, R87 ;  /* 0x00000001ff587819 */ /* 0x000fe40000011657 */
[----:B------:R-:W-:-:S04]  /*14ea0*/  SEL R91, RZ, 0x1, !P0 ;  /* 0x00000001ff5b7807 */ /* 0x000fc80004000000 */
[----:B------:R-:W-:-:S04]  /*14eb0*/  LOP3.LUT R90, R91, 0x1, R88, 0xf8, !PT ;  /* 0x000000015b5a7812 */ /* 0x000fc800078ef858 */
[----:B------:R-:W-:-:S05]  /*14ec0*/  LOP3.LUT R87, R90, R87, RZ, 0xc0, !PT ;  /* 0x000000575a577212 */ /* 0x000fca00078ec0ff */
[----:B------:R-:W-:-:S05]  /*14ed0*/  IMAD.IADD R87, R88, 0x1, R87 ;  /* 0x0000000158577824 */ /* 0x000fca00078e0257 */
[----:B------:R-:W-:Y:S01]  /*14ee0*/  LOP3.LUT R86, R87, R86, RZ, 0xfc, !PT ;  /* 0x0000005657567212 */ /* 0x000fe200078efcff */
[----:B------:R-:W-:Y:S06]  /*14ef0*/  BRA `(.L_x_535) ;  /* 0x0000000000107947 */ /* 0x000fec0003800000 */
.L_x_534:
[----:B------:R-:W-:-:S04]  /*14f00*/  LOP3.LUT R86, R86, 0x80000000, RZ, 0xc0, !PT ;  /* 0x8000000056567812 */ /* 0x000fc800078ec0ff */
[----:B------:R-:W-:Y:S01]  /*14f10*/  LOP3.LUT R86, R86, 0x7f800000, RZ, 0xfc, !PT ;  /* 0x7f80000056567812 */ /* 0x000fe200078efcff */
[----:B------:R-:W-:Y:S06]  /*14f20*/  BRA `(.L_x_535) ;  /* 0x0000000000047947 */ /* 0x000fec0003800000 */
.L_x_533:
[----:B------:R-:W-:-:S07]  /*14f30*/  LEA R86, R91, R86, 0x17 ;  /* 0x000000565b567211 */ /* 0x000fce00078eb8ff */
.L_x_535:
[----:B------:R-:W-:Y:S05]  /*14f40*/  BSYNC.RECONVERGENT B1 ;  /* 0x0000000000017941 */ /* 0x000fea0003800200 */
.L_x_532:
[----:B------:R-:W-:Y:S05]  /*14f50*/  BRA `(.L_x_536) ;  /* 0x0000000000207947 */ /* 0x000fea0003800000 */
.L_x_531:
[----:B------:R-:W-:-:S04]  /*14f60*/  LOP3.LUT R86, R86, 0x80000000, R87, 0x48, !PT ;  /* 0x8000000056567812 */ /* 0x000fc800078e4857 */
[----:B------:R-:W-:Y:S01]  /*14f70*/  LOP3.LUT R86, R86, 0x7f800000, RZ, 0xfc, !PT ;  /* 0x7f80000056567812 */ /* 0x000fe200078efcff */
[----:B------:R-:W-:Y:S06]  /*14f80*/  BRA `(.L_x_536) ;  /* 0x0000000000147947 */ /* 0x000fec0003800000 */
.L_x_530:
[----:B------:R-:W-:Y:S01]  /*14f90*/  LOP3.LUT R86, R86, 0x80000000, R87, 0x48, !PT ;  /* 0x8000000056567812 */ /* 0x000fe200078e4857 */
[----:B------:R-:W-:Y:S06]  /*14fa0*/  BRA `(.L_x_536) ;  /* 0x00000000000c7947 */ /* 0x000fec0003800000 */
.L_x_529:
[----:B------:R-:W0:Y:S01]  /*14fb0*/  MUFU.RSQ R86, -QNAN ;  /* 0xffc0000000567908 */ /* 0x000e220000001400 */
[----:B------:R-:W-:Y:S05]  /*14fc0*/  BRA `(.L_x_536) ;  /* 0x0000000000047947 */ /* 0x000fea0003800000 */
.L_x_528:
[----:B------:R-:W-:-:S07]  /*14fd0*/  FADD.FTZ R86, R87, R86 ;  /* 0x0000005657567221 */ /* 0x000fce0000010000 */
.L_x_536:
[----:B------:R-:W-:Y:S05]  /*14fe0*/  BSYNC.RECONVERGENT B0 ;  /* 0x0000000000007941 */ /* 0x000fea0003800200 */
.L_x_526:
[----:B------:R-:W-:Y:S01]  /*14ff0*/  HFMA2 R87, -RZ, RZ, 0, 0 ;  /* 0x00000000ff577431 */ /* 0x000fe200000001ff */
[----:B0-----:R-:W-:Y:S01]  /*15000*/  MOV R110, R86 ;  /* 0x00000056006e7202 */ /* 0x001fe20000000f00 */
[----:B------:R-:W-:-:S04]  /*15010*/  IMAD.MOV.U32 R86, RZ, RZ, R89 ;  /* 0x000000ffff567224 */ /* 0x000fc800078e0059 */
[----:B------:R-:W-:Y:S05]  /*15020*/  RET.REL.NODEC R86 `(_Z12computeStatePfS_ifS_iS_ii) ;  /* 0xfffffeac56f47950 */ /* 0x000fea0003c3ffff */
        .type           $_Z12computeStatePfS_ifS_iS_ii$__internal_accurate_pow,@function
        .size           $_Z12computeStatePfS_ifS_iS_ii$__internal_accurate_pow,(.L_x_555 - $_Z12computeStatePfS_ifS_iS_ii$__internal_accurate_pow)
$_Z12computeStatePfS_ifS_iS_ii$__internal_accurate_pow:
[----:B------:R-:W-:Y:S01]  /*15030*/  ISETP.GT.U32.AND P5, PT, R127, 0xfffff, PT ;  /* 0x000fffff7f00780c */ /* 0x000fe20003fa4070 */
[----:B------:R-:W-:Y:S01]  /*15040*/  HFMA2 R91, -RZ, RZ, 1.703125, -23840 ;  /* 0x3ed0f5d2ff5b7431 */ /* 0x000fe200000001ff */
[----:B------:R-:W-:Y:S01]  /*15050*/  MOV R89, R127 ;  /* 0x0000007f00597202 */ /* 0x000fe20000000f00 */
[----:B------:R-:W-:Y:S01]  /*15060*/  UMOV UR12, 0x7d2cafe2 ;  /* 0x7d2cafe2000c7882 */ /* 0x000fe20000000000 */
[----:B------:R-:W-:Y:S01]  /*15070*/  MOV R90, 0x41ad3b5a ;  /* 0x41ad3b5a005a7802 */ /* 0x000fe20000000f00 */
[----:B------:R-:W-:Y:S01]  /*15080*/  UMOV UR13, 0x3eb0f5ff ;  /* 0x3eb0f5ff000d7882 */ /* 0x000fe20000000000 */
[----:B------:R-:W-:Y:S01]  /*15090*/  SHF.R.U32.HI R127, RZ, 0x14, R127 ;  /* 0x00000014ff7f7819 */ /* 0x000fe2000001167f */
[----:B------:R-:W-:Y:S01]  /*150a0*/  UMOV UR14, 0x3b39803f ;  /* 0x3b39803f000e7882 */ /* 0x000fe20000000000 */
[----:B------:R-:W-:-:S05]  /*150b0*/  UMOV UR15, 0x3c7abc9e ;  /* 0x3c7abc9e000f7882 */ /* 0x000fca0000000000 */
[----:B------:R-:W-:-:S10]  /*150c0*/  @!P5 DMUL R86, R88, 1.80143985094819840000e+16 ;  /* 0x435000005856d828 */ /* 0x000fd40000000000 */
[----:B------:R-:W-:Y:S01]  /*150d0*/  @!P5 IMAD.MOV.U32 R89, RZ, RZ, R87 ;  /* 0x000000ffff59d224 */ /* 0x000fe200078e0057 */
[----:B------:R-:W-:Y:S02]  /*150e0*/  @!P5 MOV R88, R86 ;  /* 0x000000560058d202 */ /* 0x000fe40000000f00 */
[----:B------:R-:W-:Y:S01]  /*150f0*/  @!P5 LEA.HI R127, R87, 0xffffffca, RZ, 0xc ;  /* 0xffffffca577fd811 */ /* 0x000fe200078f60ff */
[----:B------:R-:W-:Y:S01]  /*15100*/  HFMA2 R87, -RZ, RZ, 3.59375, 0 ;  /* 0x43300000ff577431 */ /* 0x000fe200000001ff */
[----:B------:R-:W-:Y:S02]  /*15110*/  LOP3.LUT R89, R89, 0x800fffff, RZ, 0xc0, !PT ;  /* 0x800fffff59597812 */ /* 0x000fe400078ec0ff */
[----:B------:R-:W-:Y:S01]  /*15120*/  MOV R102, R88 ;  /* 0x0000005800667202 */ /* 0x000fe20000000f00 */
[----:B------:R-:W-:Y:S01]  /*15130*/  IMAD.MOV.U32 R88, RZ, RZ, RZ ;  /* 0x000000ffff587224 */ /* 0x000fe200078e00ff */
[----:B------:R-:W-:-:S04]  /*15140*/  LOP3.LUT R89, R89, 0x3ff00000, RZ, 0xfc, !PT ;  /* 0x3ff0000059597812 */ /* 0x000fc800078efcff */
[----:B------:R-:W-:Y:S01]  /*15150*/  ISETP.GE.U32.AND P6, PT, R89, 0x3ff6a09f, PT ;  /* 0x3ff6a09f5900780c */ /* 0x000fe20003fc6070 */
[----:B------:R-:W-:-:S12]  /*15160*/  IMAD.MOV.U32 R103, RZ, RZ, R89 ;  /* 0x000000ffff677224 */ /* 0x000fd800078e0059 */
[----:B------:R-:W-:-:S04]  /*15170*/  @P6 IADD3 R86, PT, PT, R103, -0x100000, RZ ;  /* 0xfff0000067566810 */ /* 0x000fc80007ffe0ff */
[----:B------:R-:W-:Y:S02]  /*15180*/  @P6 MOV R103, R86 ;  /* 0x0000005600676202 */ /* 0x000fe40000000f00 */
[C---:B------:R-:W-:Y:S01]  /*15190*/  IADD3 R86, PT, PT, R127.reuse, -0x3ff, RZ ;  /* 0xfffffc017f567810 */ /* 0x040fe20007ffe0ff */
[----:B------:R-:W-:-:S03]  /*151a0*/  @P6 VIADD R86, R127, 0xfffffc02 ;  /* 0xfffffc027f566836 */ /* 0x000fc60000000000 */
[C---:B------:R-:W-:Y:S02]  /*151b0*/  DADD R96, R102.reuse, 1 ;  /* 0x3ff0000066607429 */ /* 0x040fe40000000000 */
[----:B------:R-:W-:Y:S01]  /*151c0*/  DADD R102, R102, -1 ;  /* 0xbff0000066667429 */ /* 0x000fe20000000000 */
[----:B------:R-:W-:-:S03]  /*151d0*/  LOP3.LUT R86, R86, 0x80000000, RZ, 0x3c, !PT ;  /* 0x8000000056567812 */ /* 0x000fc600078e3cff */
[----:B------:R-:W0:Y:S02]  /*151e0*/  MUFU.RCP64H R89, R97 ;  /* 0x0000006100597308 */ /* 0x000e240000001800 */
[----:B0-----:R-:W-:-:S08]  /*151f0*/  DFMA R94, -R96, R88, 1 ;  /* 0x3ff00000605e742b */ /* 0x001fd00000000158 */
[----:B------:R-:W-:-:S08]  /*15200*/  DFMA R94, R94, R94, R94 ;  /* 0x0000005e5e5e722b */ /* 0x000fd0000000005e */
        /* <DEDUP_REMOVED lines=13> */
[----:B------:R-:W-:-:S05]  /*152e0*/  DFMA R96, R102, -R88, R96 ;  /* 0x800000586660722b */ /* 0x000fca0000000060 */
[----:B------:R-:W-:Y:S01]  /*152f0*/  DFMA R98, R92, R98, UR12 ;  /* 0x0000000c5c627e2b */ /* 0x000fe20008000062 */
[----:B------:R-:W-:Y:S01]  /*15300*/  UMOV UR12, 0x258a578b ;  /* 0x258a578b000c7882 */ /* 0x000fe20000000000 */
[----:B------:R-:W-:Y:S01]  /*15310*/  UMOV UR13, 0x3f3c71c7 ;  /* 0x3f3c71c7000d7882 */ /* 0x000fe20000000000 */
[----:B------:R-:W-:-:S05]  /*15320*/  DMUL R94, R94, R96 ;  /* 0x000000605e5e7228 */ /* 0x000fca0000000000 */
[----:B------:R-:W-:Y:S01]  /*15330*/  DFMA R98, R92, R98, UR12 ;  /* 0x0000000c5c627e2b */ /* 0x000fe20008000062 */
[----:B------:R-:W-:Y:S01]  /*15340*/  UMOV UR12, 0x9242b910 ;  /* 0x9242b910000c7882 */ /* 0x000fe20000000000 */
[----:B------:R-:W-:-:S03]  /*15350*/  UMOV UR13, 0x3f624924 ;  /* 0x3f624924000d7882 */ /* 0x000fc60000000000 */
[----:B------:R-:W-:Y:S01]  /*15360*/  VIADD R103, R95, 0x100000 ;  /* 0x001000005f677836 */ /* 0x000fe20000000000 */
[----:B------:R-:W-:Y:S02]  /*15370*/  MOV R102, R94 ;  /* 0x0000005e00667202 */ /* 0x000fe40000000f00 */
        /* <DEDUP_REMOVED lines=11> */
[----:B------:R-:W-:-:S06]  /*15430*/  DMUL R92, R88, R104 ;  /* 0x00000068585c7228 */ /* 0x000fcc0000000000 */
[----:B------:R-:W-:Y:S01]  /*15440*/  DADD R96, R100, -UR12 ;  /* 0x8000000c64607e29 */ /* 0x000fe20008000000 */
[----:B------:R-:W-:Y:S01]  /*15450*/  UMOV UR12, 0x80000000 ;  /* 0x80000000000c7882 */ /* 0x000fe20000000000 */
[C---:B------:R-:W-:Y:S01]  /*15460*/  DFMA R100, R88.reuse, R88, -R104 ;  /* 0x000000585864722b */ /* 0x040fe20000000868 */
[----:B------:R-:W-:Y:S01]  /*15470*/  UMOV UR13, 0x43300000 ;  /* 0x43300000000d7882 */ /* 0x000fe20000000000 */
[----:B------:R-:W-:Y:S02]  /*15480*/  DFMA R106, R88, R104, -R92 ;  /* 0x00000068586a722b */ /* 0x000fe4000000085c */
[----:B------:R-:W-:Y:S01]  /*15490*/  DADD R86, R86, -UR12 ;  /* 0x8000000c56567e29 */ /* 0x000fe20008000000 */
[----:B------:R-:W-:Y:S01]  /*154a0*/  UMOV UR12, 0xfefa39ef ;  /* 0xfefa39ef000c7882 */ /* 0x000fe20000000000 */
[----:B------:R-:W-:Y:S01]  /*154b0*/  DADD R98, R90, R96 ;  /* 0x000000005a627229 */ /* 0x000fe20000000060 */
[----:B------:R-:W-:Y:S01]  /*154c0*/  UMOV UR13, 0x3fe62e42 ;  /* 0x3fe62e42000d7882 */ /* 0x000fe20000000000 */
[----:B------:R-:W-:-:S02]  /*154d0*/  DFMA R102, R88, R102, R100 ;  /* 0x000000665866722b */ /* 0x000fc40000000064 */
[----:B------:R-:W-:-:S04]  /*154e0*/  DFMA R106, R94, R104, R106 ;  /* 0x000000685e6a722b */ /* 0x000fc8000000006a */
[----:B------:R-:W-:Y:S02]  /*154f0*/  DMUL R100, R98, R92 ;  /* 0x0000005c62647228 */ /* 0x000fe40000000000 */
[----:B------:R-:W-:Y:S02]  /*15500*/  DADD R90, R90, -R98 ;  /* 0x000000005a5a7229 */ /* 0x000fe40000000862 */
[----:B------:R-:W-:-:S04]  /*15510*/  DFMA R102, R88, R102, R106 ;  /* 0x000000665866722b */ /* 0x000fc8000000006a */
        /* <DEDUP_REMOVED lines=8> */
[----:B------:R-:W-:-:S06]  /*155a0*/  DADD R100, R96, R100 ;  /* 0x0000000060647229 */ /* 0x000fcc0000000064 */
[----:B------:R-:W-:-:S08]  /*155b0*/  DADD R88, R92, R88 ;  /* 0x000000005c587229 */ /* 0x000fd00000000058 */
[----:B------:R-:W-:-:S08]  /*155c0*/  DADD R88, R100, R88 ;  /* 0x0000000064587229 */ /* 0x000fd00000000058 */
[----:B------:R-:W-:-:S08]  /*155d0*/  DADD R94, R94, R88 ;  /* 0x000000005e5e7229 */ /* 0x000fd00000000058 */
[----:B------:R-:W-:-:S08]  /*155e0*/  DADD R92, R90, R94 ;  /* 0x000000005a5c7229 */ /* 0x000fd0000000005e */
[--C-:B------:R-:W-:Y:S02]  /*155f0*/  DFMA R88, R86, UR12, R92.reuse ;  /* 0x0000000c56587c2b */ /* 0x100fe4000800005c */
[----:B------:R-:W-:-:S06]  /*15600*/  DADD R96, R90, -R92 ;  /* 0x000000005a607229 */ /* 0x000fcc000000085c */
[----:B------:R-:W-:Y:S02]  /*15610*/  DFMA R90, R86, -UR12, R88 ;  /* 0x8000000c565a7c2b */ /* 0x000fe40008000058 */
[----:B------:R-:W-:-:S06]  /*15620*/  DADD R96, R94, R96 ;  /* 0x000000005e607229 */ /* 0x000fcc0000000060 */
[----:B------:R-:W-:Y:S01]  /*15630*/  DADD R92, -R92, R90 ;  /* 0x000000005c5c7229 */ /* 0x000fe2000000015a */
[----:B------:R-:W-:Y:S01]  /*15640*/  IMAD.MOV.U32 R91, RZ, RZ, R125 ;  /* 0x000000ffff5b7224 */ /* 0x000fe200078e007d */
[----:B------:R-:W-:-:S06]  /*15650*/  MOV R90, UR4 ;  /* 0x00000004005a7c02 */ /* 0x000fcc0008000f00 */
[----:B------:R-:W-:-:S08]  /*15660*/  DADD R92, R96, -R92 ;  /* 0x00000000605c7229 */ /* 0x000fd0000000085c */
[----:B------:R-:W-:Y:S01]  /*15670*/  DFMA R92, R86, UR14, R92 ;  /* 0x0000000e565c7c2b */ /* 0x000fe2000800005c */
[C---:B------:R-:W-:Y:S02]  /*15680*/  SHF.L.U32 R86, R91.reuse, 0x1, RZ ;  /* 0x000000015b567819 */ /* 0x040fe400000006ff */
[----:B------:R-:W-:Y:S02]  /*15690*/  LOP3.LUT R87, R91, 0xff0fffff, RZ, 0xc0, !PT ;  /* 0xff0fffff5b577812 */ /* 0x000fe400078ec0ff */
[----:B------:R-:W-:-:S03]  /*156a0*/  ISETP.GT.U32.AND P5, PT, R86, -0x2000001, PT ;  /* 0xfdffffff5600780c */ /* 0x000fc60003fa4070 */
[----:B------:R-:W-:Y:S01]  /*156b0*/  DADD R94, R88, R92 ;  /* 0x00000000585e7229 */ /* 0x000fe2000000005c */
[----:B------:R-:W-:-:S07]  /*156c0*/  SEL R91, R87, R91, P5 ;  /* 0x0000005b575b7207 */ /* 0x000fce0002800000 */
[----:B------:R-:W-:Y:S02]  /*156d0*/  DADD R88, R88, -R94 ;  /* 0x0000000058587229 */ /* 0x000fe4000000085e */
[----:B------:R-:W-:-:S06]  /*156e0*/  DMUL R86, R94, R90 ;  /* 0x0000005a5e567228 */ /* 0x000fcc0000000000 */
[----:B------:R-:W-:Y:S02]  /*156f0*/  DADD R88, R92, R88 ;  /* 0x000000005c587229 */ /* 0x000fe40000000058 */
[----:B------:R-:W-:-:S08]  /*15700*/  DFMA R94, R94, R90, -R86 ;  /* 0x0000005a5e5e722b */ /* 0x000fd00000000856 */
[----:B------:R-:W-:Y:S01]  /*15710*/  DFMA R90, R88, R90, R94 ;  /* 0x0000005a585a722b */ /* 0x000fe2000000005e */
[----:B------:R-:W-:Y:S01]  /*15720*/  MOV R94, 0x652b82fe ;  /* 0x652b82fe005e7802 */ /* 0x000fe20000000f00 */
[----:B------:R-:W-:-:S06]  /*15730*/  IMAD.MOV.U32 R95, RZ, RZ, 0x3ff71547 ;  /* 0x3ff71547ff5f7424 */ /* 0x000fcc00078e00ff */
        /* <DEDUP_REMOVED lines=11> */
[----:B------:R-:W-:Y:S01]  /*157f0*/  HFMA2 R89, -RZ, RZ, 1.642578125, -0.00021207332611083984375 ;  /* 0x3e928af3ff597431 */ /* 0x000fe200000001ff */
        /* <DEDUP_REMOVED lines=40> */
[----:B------:R-:W-:Y:S01]  /*15a80*/  @!P6 IMAD R89, R86, 0x100000, R89 ;  /* 0x001000005659e824 */ /* 0x000fe200078e0259 */
[----:B------:R-:W-:Y:S02]  /*15a90*/  @!P6 MOV R86, RZ ;  /* 0x000000ff0056e202 */ /* 0x000fe40000000f00 */
[----:B------:R-:W-:-:S06]  /*15aa0*/  @!P6 LEA R87, R87, 0x3ff00000, 0x14 ;  /* 0x3ff000005757e811 */ /* 0x000fcc00078ea0ff */
[----:B------:R-:W-:-:S11]  /*15ab0*/  @!P6 DMUL R92, R88, R86 ;  /* 0x00000056585ce228 */ /* 0x000fd60000000000 */
.L_x_537:
[----:B------:R-:W-:Y:S01]  /*15ac0*/  DFMA R90, R90, R92, R92 ;  /* 0x0000005c5a5a722b */ /* 0x000fe2000000005c */
[----:B------:R-:W-:Y:S01]  /*15ad0*/  MOV R125, 0x0 ;  /* 0x00000000007d7802 */ /* 0x000fe20000000f00 */
[----:B------:R-:W-:-:S08]  /*15ae0*/  DSETP.NEU.AND P5, PT, |R92|, +INF , PT ;  /* 0x7ff000005c00742a */ /* 0x000fd00003fad200 */
[----:B------:R-:W-:Y:S02]  /*15af0*/  FSEL R86, R92, R90, !P5 ;  /* 0x0000005a5c567208 */ /* 0x000fe40006800000 */
[----:B------:R-:W-:Y:S01]  /*15b00*/  FSEL R87, R93, R91, !P5 ;  /* 0x0000005b5d577208 */ /* 0x000fe20006800000 */
[----:B------:R-:W-:Y:S06]  /*15b10*/  RET.REL.NODEC R124 `(_Z12computeStatePfS_ifS_iS_ii) ;  /* 0xfffffea47c387950 */ /* 0x000fec0003c3ffff */
.L_x_538:
        /* <DEDUP_REMOVED lines=14> */
.L_x_555:


//--------------------- .text._Z17initialConditionsPfiiiPi --------------------------
	.section	.text._Z17initialConditionsPfiiiPi,"ax",@progbits
	.align	128
        .global         _Z17initialConditionsPfiiiPi
        .type           _Z17initialConditionsPfiiiPi,@function
        .size           _Z17initialConditionsPfiiiPi,(.L_x_566 - _Z17initialConditionsPfiiiPi)
        .other          _Z17initialConditionsPfiiiPi,@"STO_CUDA_ENTRY STV_DEFAULT"
_Z17initialConditionsPfiiiPi:
.text._Z17initialConditionsPfiiiPi:
[----:B------:R-:W-:Y:S01]  /*0000*/  LDC R1, c[0x0][0x37c] ;  /* 0x0000df00ff017b82 */ /* 0x000fe20000000800 */
[----:B------:R-:W0:Y:S07]  /*0010*/  LDCU UR5, c[0x0][0x390] ;  /* 0x00007200ff0577ac */ /* 0x000e2e0008000800 */
[----:B------:R-:W1:Y:S01]  /*0020*/  S2UR UR4, SR_CTAID.X ;  /* 0x00000000000479c3 */ /* 0x000e620000002500 */
[----:B------:R-:W2:Y:S01]  /*0030*/  S2R R45, SR_TID.X ;  /* 0x00000000002d7919 */ /* 0x000ea20000002100 */
[----:B------:R-:W3:Y:S06]  /*0040*/  LDCU.64 UR6, c[0x0][0x358] ;  /* 0x00006b00ff0677ac */ /* 0x000eec0008000a00 */
[----:B------:R-:W1:Y:S01]  /*0050*/  LDC R43, c[0x0][0x38c] ;  /* 0x0000e300ff2b7b82 */ /* 0x000e620000000800 */
[----:B0-----:R-:W-:Y:S01]  /*0060*/  UISETP.GE.AND UP0, UPT, UR5, 0x1, UPT ;  /* 0x000000010500788c */ /* 0x001fe2000bf06270 */
[----:B-1----:R-:W-:-:S08]  /*0070*/  IMAD R0, R43, UR4, RZ ;  /* 0x000000042b007c24 */ /* 0x002fd0000f8e02ff */
[----:B--23--:R-:W-:Y:S05]  /*0080*/  BRA.U !UP0, `(.L_x_539) ;  /* 0x0000000908a87547 */ /* 0x00cfea000b800000 */
[----:B------:R-:W-:Y:S01]  /*0090*/  IMAD R45, R45, UR5, RZ ;  /* 0x000000052d2d7c24 */ /* 0x000fe2000f8e02ff */
[----:B------:R-:W-:Y:S04]  /*00a0*/  BSSY.RECONVERGENT B0, `(.L_x_540) ;  /* 0x0000046000007945 */ /* 0x000fe80003800200 */
[C---:B------:R-:W-:Y:S02]  /*00b0*/  IADD3 R42, PT, PT, R45.reuse, UR5, RZ ;  /* 0x000000052d2a7c10 */ /* 0x040fe4000fffe0ff */
[----:B------:R-:W-:-:S04]  /*00c0*/  IADD3 R49, PT, PT, R45, 0x1, RZ ;  /* 0x000000012d317810 */ /* 0x000fc80007ffe0ff */
[----:B------:R-:W-:Y:S02]  /*00d0*/  VIMNMX R2, PT, PT, R42, R49, !PT ;  /* 0x000000312a027248 */ /* 0x000fe40007fe0100 */
[----:B------:R-:W-:Y:S02]  /*00e0*/  ISETP.GE.AND P1, PT, R49, R42, PT ;  /* 0x0000002a3100720c */ /* 0x000fe40003f26270 */
[----:B------:R-:W-:-:S04]  /*00f0*/  IADD3 R2, PT, PT, -R45, R2, RZ ;  /* 0x000000022d027210 */ /* 0x000fc80007ffe1ff */
[----:B------:R-:W-:-:S04]  /*0100*/  LOP3.LUT R2, R2, 0x1, RZ, 0xc0, !PT ;  /* 0x0000000102027812 */ /* 0x000fc800078ec0ff */
[----:B------:R-:W-:-:S13]  /*0110*/  ISETP.NE.U32.AND P0, PT, R2, 0x1, PT ;  /* 0x000000010200780c */ /* 0x000fda0003f05070 */
[----:B------:R-:W-:Y:S05]  /*0120*/  @P0 BRA `(.L_x_541) ;  /* 0x0000000000f40947 */ /* 0x000fea0003800000 */
[----:B------:R-:W0:Y:S01]  /*0130*/  LDC.64 R6, c[0x0][0x380] ;  /* 0x0000e000ff067b82 */ /* 0x000e220000000a00 */
[----:B------:R-:W1:Y:S01]  /*0140*/  LDCU UR4, c[0x0][0x388] ;  /* 0x00007100ff0477ac */ /* 0x000e620008000800 */
[----:B------:R-:W-:Y:S01]  /*0150*/  HFMA2 R31, -RZ, RZ, -3.326171875, 7.188320159912109375e-05 ;  /* 0xc2a704b6ff1f7431 */ /* 0x000fe200000001ff */
[----:B------:R-:W-:Y:S01]  /*0160*/  MOV R33, 0x3b23d70a ;  /* 0x3b23d70a00217802 */ /* 0x000fe20000000f00 */
[----:B------:R-:W-:Y:S01]  /*0170*/  HFMA2 R35, -RZ, RZ, 1.7978515625, -13.5078125 ;  /* 0x3f31cac1ff237431 */ /* 0x000fe200000001ff */
[----:B------:R-:W-:Y:S01]  /*0180*/  MOV R37, 0x3f314120 ;  /* 0x3f31412000257802 */ /* 0x000fe20000000f00 */
[----:B------:R-:W-:Y:S01]  /*0190*/  HFMA2 R39, -RZ, RZ, 0.52392578125, -3062 ;  /* 0x3831e9fbff277431 */ /* 0x000fe200000001ff */
[----:B------:R-:W-:Y:S02]  /*01a0*/  MOV R41, 0x3f783e42 ;  /* 0x3f783e4200297802 */ /* 0x000fe40000000f00 */
[----:B------:R-:W-:Y:S01]  /*01b0*/  MOV R47, 0x3f7ff972 ;  /* 0x3f7ff972002f7802 */ /* 0x000fe20000000f00 */
[----:B-1----:R-:W-:-:S02]  /*01c0*/  IMAD R3, R0, UR4, R45 ;  /* 0x0000000400037c24 */ /* 0x002fc4000f8e022d */
[----:B------:R-:W-:Y:S02]  /*01d0*/  HFMA2 R45, -RZ, RZ, 1.869140625, 36224 ;  /* 0x3f7a786cff2d7431 */ /* 0x000fe400000001ff */
[----:B0-----:R-:W-:-:S05]  /*01e0*/  IMAD.WIDE R6, R3, 0x4, R6 ;  /* 0x0000000403067825 */ /* 0x001fca00078e0206 */
[----:B------:R0:W-:Y:S01]  /*01f0*/  STG.E desc[UR6][R6.64], R31 ;  /* 0x0000001f06007986 */ /* 0x0001e2000c101906 */
[----:B------:R-:W-:-:S05]  /*0200*/  IMAD.WIDE R8, R43, 0x4, R6 ;  /* 0x000000042b087825 */ /* 0x000fca00078e0206 */
[----:B------:R1:W-:Y:S01]  /*0210*/  STG.E desc[UR6][R8.64], R33 ;  /* 0x0000002108007986 */ /* 0x0003e2000c101906 */
[----:B------:R-:W-:-:S05]  /*0220*/  IMAD.WIDE R10, R43, 0x4, R8 ;  /* 0x000000042b0a7825 */ /* 0x000fca00078e0208 */
[----:B------:R2:W-:Y:S01]  /*0230*/  STG.E desc[UR6][R10.64], R35 ;  /* 0x000000230a007986 */ /* 0x0005e2000c101906 */
[----:B------:R-:W-:-:S04]  /*0240*/  IMAD.WIDE R12, R43, 0x4, R10 ;  /* 0x000000042b0c7825 */ /* 0x000fc800078e020a */
[----:B0-----:R-:W-:Y:S01]  /*0250*/  HFMA2 R31, -RZ, RZ, 0.219970703125, 6.77734375 ;  /* 0x330a46c7ff1f7431 */ /* 0x001fe200000001ff */
[----:B------:R0:W-:Y:S01]  /*0260*/  STG.E desc[UR6][R12.64], R37 ;  /* 0x000000250c007986 */ /* 0x0001e2000c101906 */
[----:B------:R-:W-:Y:S01]  /*0270*/  IMAD.WIDE R14, R43, 0x4, R12 ;  /* 0x000000042b0e7825 */ /* 0x000fe200078e020c */
[----:B-1----:R-:W-:-:S04]  /*0280*/  MOV R33, 0x3f800000 ;  /* 0x3f80000000217802 */ /* 0x002fc80000000f00 */
[----:B------:R1:W-:Y:S01]  /*0290*/  STG.E desc[UR6][R14.64], R39 ;  /* 0x000000270e007986 */ /* 0x0003e2000c101906 */
[----:B------:R-:W-:Y:S01]  /*02a0*/  IMAD.WIDE R16, R43, 0x4, R14 ;  /* 0x000000042b107825 */ /* 0x000fe200078e020e */
[----:B--2---:R-:W-:-:S04]  /*02b0*/  MOV R35, 0x39a41777 ;  /* 0x39a4177700237802 */ /* 0x004fc80000000f00 */
[----:B------:R2:W-:Y:S01]  /*02c0*/  STG.E desc[UR6][R16.64], R41 ;  /* 0x0000002910007986 */ /* 0x0005e2000c101906 */
[----:B------:R-:W-:-:S04]  /*02d0*/  IMAD.WIDE R18, R43, 0x4, R16 ;  /* 0x000000042b127825 */ /* 0x000fc800078e0210 */
[----:B0-----:R-:W-:Y:S02]  /*02e0*/  HFMA2 R37, -RZ, RZ, 1.7265625, 0.0157928466796875 ;  /* 0x3ee8240bff257431 */ /* 0x001fe400000001ff */
[----:B-1----:R-:W-:Y:S02]  /*02f0*/  HFMA2 R15, -RZ, RZ, 0.93408203125, 0.000165462493896484375 ;  /* 0x3b79096cff0f7431 */ /* 0x002fe400000001ff */
[C---:B------:R-:W-:Y:S01]  /*0300*/  IMAD.WIDE R20, R43.reuse, 0x4, R18 ;  /* 0x000000042b147825 */ /* 0x040fe200078e0212 */
[----:B------:R0:W-:Y:S04]  /*0310*/  STG.E desc[UR6][R18.64], R45 ;  /* 0x0000002d12007986 */ /* 0x0001e8000c101906 */
[----:B------:R1:W-:Y:S01]  /*0320*/  STG.E desc[UR6][R20.64], R47 ;  /* 0x0000002f14007986 */ /* 0x0003e2000c101906 */
[----:B------:R-:W-:Y:S01]  /*0330*/  IMAD.WIDE R22, R43, 0x4, R20 ;  /* 0x000000042b167825 */ /* 0x000fe200078e0214 */
[----:B--2---:R-:W-:-:S04]  /*0340*/  MOV R17, 0x3f7b4a23 ;  /* 0x3f7b4a2300117802 */ /* 0x004fc80000000f00 */
[----:B------:R2:W-:Y:S01]  /*0350*/  STG.E desc[UR6][R22.64], R31 ;  /* 0x0000001f16007986 */ /* 0x0005e2000c101906 */
[----:B------:R-:W-:-:S04]  /*0360*/  IMAD.WIDE R24, R43, 0x4, R22 ;  /* 0x000000042b187825 */ /* 0x000fc800078e0216 */
[----:B0-----:R-:W-:Y:S01]  /*0370*/  HFMA2 R19, -RZ, RZ, 1.2841796875, -112.625 ;  /* 0x3d23d70aff137431 */ /* 0x001fe200000001ff */
[----:B------:R-:W-:Y:S01]  /*0380*/  MOV R45, R49 ;  /* 0x00000031002d7202 */ /* 0x000fe20000000f00 */
[----:B------:R0:W-:Y:S01]  /*0390*/  STG.E desc[UR6][R24.64], R33 ;  /* 0x0000002118007986 */ /* 0x0001e2000c101906 */
[----:B------:R-:W-:Y:S01]  /*03a0*/  IMAD.WIDE R26, R43, 0x4, R24 ;  /* 0x000000042b1a7825 */ /* 0x000fe200078e0218 */
[----:B-1----:R-:W-:-:S03]  /*03b0*/  MOV R21, 0x3e73d07d ;  /* 0x3e73d07d00157802 */ /* 0x002fc60000000f00 */
[----:B--2---:R-:W-:Y:S02]  /*03c0*/  HFMA2 R23, -RZ, RZ, 5.38671875, -0.04376220703125 ;  /* 0x4563a99aff177431 */ /* 0x004fe400000001ff */
[C---:B------:R-:W-:Y:S01]  /*03d0*/  IMAD.WIDE R2, R43.reuse, 0x4, R26 ;  /* 0x000000042b027825 */ /* 0x040fe200078e021a */
[----:B------:R1:W-:Y:S03]  /*03e0*/  STG.E desc[UR6][R26.64], R15 ;  /* 0x0000000f1a007986 */ /* 0x0003e6000c101906 */
[----:B------:R-:W-:Y:S01]  /*03f0*/  HFMA2 R31, -RZ, RZ, 7.94140625, -0.001220703125 ;  /* 0x47f19500ff1f7431 */ /* 0x000fe200000001ff */
[----:B------:R2:W-:Y:S01]  /*0400*/  STG.E desc[UR6][R2.64], R35 ;  /* 0x0000002302007986 */ /* 0x0005e2000c101906 */
[----:B------:R-:W-:Y:S01]  /*0410*/  IMAD.WIDE R4, R43, 0x4, R2 ;  /* 0x000000042b047825 */ /* 0x000fe200078e0202 */
[----:B0-----:R-:W-:-:S04]  /*0420*/  MOV R25, 0x456deb33 ;  /* 0x456deb3300197802 */ /* 0x001fc80000000f00 */
[----:B------:R2:W-:Y:S01]  /*0430*/  STG.E desc[UR6][R4.64], R37 ;  /* 0x0000002504007986 */ /* 0x0005e2000c101906 */
[----:B------:R-:W-:-:S05]  /*0440*/  IMAD.WIDE R28, R43, 0x4, R4 ;  /* 0x000000042b1c7825 */ /* 0x000fca00078e0204 */
        /* <DEDUP_REMOVED lines=9> */
[----:B-1----:R-:W-:-:S05]  /*04e0*/  IMAD.WIDE R14, R43, 0x4, R12 ;  /* 0x000000042b0e7825 */ /* 0x002fca00078e020c */
[----:B------:R2:W-:Y:S02]  /*04f0*/  STG.E desc[UR6][R14.64], R31 ;  /* 0x0000001f0e007986 */ /* 0x0005e4000c101906 */
.L_x_541:
[----:B------:R-:W-:Y:S05]  /*0500*/  BSYNC.RECONVERGENT B0 ;  /* 0x0000000000007941 */ /* 0x000fea0003800200 */
.L_x_540:
[----:B------:R-:W-:Y:S04]  /*0510*/  BSSY.RECONVERGENT B0, `(.L_x_539) ;  /* 0x0000061000007945 */ /* 0x000fe80003800200 */
[----:B------:R-:W-:Y:S05]  /*0520*/  @P1 BRA `(.L_x_542) ;  /* 0x00000004007c1947 */ /* 0x000fea0003800000 */
[----:B------:R-:W0:Y:S01]  /*0530*/  LDCU.64 UR4, c[0x0][0x380] ;  /* 0x00007000ff0477ac */ /* 0x000e220008000a00 */
[----:B------:R-:W1:Y:S01]  /*0540*/  LDCU UR8, c[0x0][0x388] ;  /* 0x00007100ff0877ac */ /* 0x000e620008000800 */
[----:B0-----:R-:W-:-:S04]  /*0550*/  UIADD3 UR4, UP0, UPT, UR4, 0x4, URZ ;  /* 0x0000000404047890 */ /* 0x001fc8000ff1e0ff */
[----:B------:R-:W-:Y:S01]  /*0560*/  UIADD3.X UR5, UPT, UPT, URZ, UR5, URZ, UP0, !UPT ;  /* 0x00000005ff057290 */ /* 0x000fe200087fe4ff */
[----:B-1----:R-:W-:Y:S01]  /*0570*/  IMAD R47, R0, UR8, R45 ;  /* 0x00000008002f7c24 */ /* 0x002fe2000f8e022d */
[----:B--2---:R-:W-:-:S04]  /*0580*/  MOV R2, UR4 ;  /* 0x0000000400027c02 */ /* 0x004fc80008000f00 */
[----:B------:R-:W-:-:S07]  /*0590*/  MOV R3, UR5 ;  /* 0x0000000500037c02 */ /* 0x000fce0008000f00 */
.L_x_543:
[----:B0-----:R-:W-:-:S04]  /*05a0*/  IMAD.WIDE R4, R47, 0x4, R2 ;  /* 0x000000042f047825 */ /* 0x001fc800078e0202 */
[----:B------:R-:W-:Y:S01]  /*05b0*/  HFMA2 R49, -RZ, RZ, -3.326171875, 7.188320159912109375e-05 ;  /* 0xc2a704b6ff317431 */ /* 0x000fe200000001ff */
[----:B------:R-:W-:Y:S01]  /*05c0*/  MOV R57, 0x3b23d70a ;  /* 0x3b23d70a00397802 */ /* 0x000fe20000000f00 */
[----:B------:R-:W-:Y:S01]  /*05d0*/  HFMA2 R59, -RZ, RZ, 1.7978515625, -13.5078125 ;  /* 0x3f31cac1ff3b7431 */ /* 0x000fe200000001ff */
[----:B------:R-:W-:Y:S01]  /*05e0*/  MOV R48, 0x3f314120 ;  /* 0x3f31412000307802 */ /* 0x000fe20000000f00 */
[----:B------:R-:W-:Y:S02]  /*05f0*/  HFMA2 R51, -RZ, RZ, 0.52392578125, -3062 ;  /* 0x3831e9fbff337431 */ /* 0x000fe400000001ff */
[----:B------:R-:W-:-:S04]  /*0600*/  IMAD.WIDE R22, R43, 0x4, R4 ;  /* 0x000000042b167825 */ /* 0x000fc800078e0204 */
[----:B------:R-:W-:Y:S01]  /*0610*/  HFMA2 R53, -RZ, RZ, 1.869140625, 36224 ;  /* 0x3f7a786cff357431 */ /* 0x000fe200000001ff */
[----:B------:R-:W-:Y:S01]  /*0620*/  MOV R67, 0x3f783e42 ;  /* 0x3f783e4200437802 */ /* 0x000fe20000000f00 */
[----:B------:R0:W-:Y:S01]  /*0630*/  STG.E desc[UR6][R4.64+-0x4], R49 ;  /* 0xfffffc3104007986 */ /* 0x0001e2000c101906 */
[----:B------:R-:W-:-:S04]  /*0640*/  IMAD.WIDE R24, R43, 0x8, R4 ;  /* 0x000000082b187825 */ /* 0x000fc800078e0204 */
[----:B------:R-:W-:Y:S01]  /*0650*/  HFMA2 R63, -RZ, RZ, 0.219970703125, 6.77734375 ;  /* 0x330a46c7ff3f7431 */ /* 0x000fe200000001ff */
[----:B------:R-:W-:Y:S01]  /*0660*/  MOV R44, 0x3f7ff972 ;  /* 0x3f7ff972002c7802 */ /* 0x000fe20000000f00 */
[----:B------:R0:W-:Y:S01]  /*0670*/  STG.E desc[UR6][R22.64+-0x4], R57 ;  /* 0xfffffc3916007986 */ /* 0x0001e2000c101906 */
[----:B------:R-:W-:-:S04]  /*0680*/  IMAD.WIDE R26, R43, 0xc, R4 ;  /* 0x0000000c2b1a7825 */ /* 0x000fc800078e0204 */
[----:B------:R-:W-:Y:S01]  /*0690*/  HFMA2 R50, -RZ, RZ, 0.93408203125, 0.000165462493896484375 ;  /* 0x3b79096cff327431 */ /* 0x000fe200000001ff */
[----:B------:R-:W-:Y:S01]  /*06a0*/  MOV R55, 0x3f800000 ;  /* 0x3f80000000377802 */ /* 0x000fe20000000f00 */
[----:B------:R0:W-:Y:S01]  /*06b0*/  STG.E desc[UR6][R24.64+-0x4], R59 ;  /* 0xfffffc3b18007986 */ /* 0x0001e2000c101906 */
[----:B------:R-:W-:-:S04]  /*06c0*/  IMAD.WIDE R28, R43, 0x10, R4 ;  /* 0x000000102b1c7825 */ /* 0x000fc800078e0204 */
[----:B------:R-:W-:Y:S01]  /*06d0*/  HFMA2 R69, -RZ, RZ, 1.7265625, 0.0157928466796875 ;  /* 0x3ee8240bff457431 */ /* 0x000fe200000001ff */
[----:B------:R-:W-:Y:S01]  /*06e0*/  MOV R46, 0x39a41777 ;  /* 0x39a41777002e7802 */ /* 0x000fe20000000f00 */
[----:B------:R0:W-:Y:S01]  /*06f0*/  STG.E desc[UR6][R26.64+-0x4], R48 ;  /* 0xfffffc301a007986 */ /* 0x0001e2000c101906 */
[----:B------:R-:W-:-:S04]  /*0700*/  IMAD.WIDE R20, R43, 0x2c, R2 ;  /* 0x0000002c2b147825 */ /* 0x000fc800078e0202 */
[----:B------:R-:W-:Y:S01]  /*0710*/  HFMA2 R61, -RZ, RZ, 1.2841796875, -112.625 ;  /* 0x3d23d70aff3d7431 */ /* 0x000fe200000001ff */
[----:B------:R-:W-:Y:S01]  /*0720*/  MOV R65, 0x3f7b4a23 ;  /* 0x3f7b4a2300417802 */ /* 0x000fe20000000f00 */
[----:B------:R0:W-:Y:S01]  /*0730*/  STG.E desc[UR6][R28.64+-0x4], R51 ;  /* 0xfffffc331c007986 */ /* 0x0001e2000c101906 */
[----:B------:R-:W-:-:S04]  /*0740*/  IMAD.WIDE R30, R43, 0x14, R4 ;  /* 0x000000142b1e7825 */ /* 0x000fc800078e0204 */
[----:B------:R-:W-:Y:S01]  /*0750*/  HFMA2 R54, -RZ, RZ, 5.38671875, -0.04376220703125 ;  /* 0x4563a99aff367431 */ /* 0x000fe200000001ff */
[----:B------:R-:W-:Y:S01]  /*0760*/  MOV R52, 0x3e73d07d ;  /* 0x3e73d07d00347802 */ /* 0x000fe20000000f00 */
[----:B------:R-:W-:Y:S02]  /*0770*/  HFMA2 R58, -RZ, RZ, 7.94140625, -0.001220703125 ;  /* 0x47f19500ff3a7431 */ /* 0x000fe400000001ff */
[C---:B------:R-:W-:Y:S01]  /*0780*/  IMAD.WIDE R18, R43.reuse, 0x30, R2 ;  /* 0x000000302b127825 */ /* 0x040fe200078e0202 */
[----:B------:R0:W-:Y:S01]  /*0790*/  STG.E desc[UR6][R30.64+-0x4], R67 ;  /* 0xfffffc431e007986 */ /* 0x0001e2000c101906 */
[----:B------:R-:W-:Y:S02]  /*07a0*/  MOV R56, 0x456deb33 ;  /* 0x456deb3300387802 */ /* 0x000fe40000000f00 */
[----:B------:R-:W-:Y:S01]  /*07b0*/  IMAD.WIDE R32, R43, 0x18, R4 ;  /* 0x000000182b207825 */ /* 0x000fe200078e0204 */
[----:B------:R-:W-:-:S03]  /*07c0*/  IADD3 R45, PT, PT, R45, 0x2, RZ ;  /* 0x000000022d2d7810 */ /* 0x000fc60007ffe0ff */
[----:B------:R-:W-:Y:S01]  /*07d0*/  IMAD.WIDE R16, R43, 0x34, R2 ;  /* 0x000000342b107825 */ /* 0x000fe200078e0202 */
[----:B------:R0:W-:Y:S01]  /*07e0*/  STG.E desc[UR6][R32.64+-0x4], R53 ;  /* 0xfffffc3520007986 */ /* 0x0001e2000c101906 */
[----:B------:R-:W-:Y:S02]  /*07f0*/  ISETP.GE.AND P0, PT, R45, R42, PT ;  /* 0x0000002a2d00720c */ /* 0x000fe40003f06270 */
[----:B------:R-:W-:-:S04]  /*0800*/  IMAD.WIDE R34, R43, 0x1c, R4 ;  /* 0x0000001c2b227825 */ /* 0x000fc800078e0204 */
[C---:B------:R-:W-:Y:S01]  /*0810*/  IMAD.WIDE R14, R43.reuse, 0x38, R2 ;  /* 0x000000382b0e7825 */ /* 0x040fe200078e0202 */
[----:B------:R0:W-:Y:S03]  /*0820*/  STG.E desc[UR6][R34.64+-0x4], R44 ;  /* 0xfffffc2c22007986 */ /* 0x0001e6000c101906 */
[----:B------:R-:W-:-:S04]  /*0830*/  IMAD.WIDE R36, R43, 0x20, R4 ;  /* 0x000000202b247825 */ /* 0x000fc800078e0204 */
[C---:B------:R-:W-:Y:S01]  /*0840*/  IMAD.WIDE R12, R43.reuse, 0x3c, R2 ;  /* 0x0000003c2b0c7825 */ /* 0x040fe200078e0202 */
[----:B------:R0:W-:Y:S03]  /*0850*/  STG.E desc[UR6][R36.64+-0x4], R63 ;  /* 0xfffffc3f24007986 */ /* 0x0001e6000c101906 */
[----:B------:R-:W-:-:S04]  /*0860*/  IMAD.WIDE R38, R43, 0x24, R4 ;  /* 0x000000242b267825 */ /* 0x000fc800078e0204 */
[C---:B------:R-:W-:Y:S01]  /*0870*/  IMAD.WIDE R10, R43.reuse, 0x40, R2 ;  /* 0x000000402b0a7825 */ /* 0x040fe200078e0202 */
[----:B------:R0:W-:Y:S03]  /*0880*/  STG.E desc[UR6][R38.64+-0x4], R55 ;  /* 0xfffffc3726007986 */ /* 0x0001e6000c101906 */
[----:B------:R-:W-:-:S04]  /*0890*/  IMAD.WIDE R40, R43, 0x28, R4 ;  /* 0x000000282b287825 */ /* 0x000fc800078e0204 */
[----:B------:R-:W-:Y:S01]  /*08a0*/  IMAD.WIDE R8, R43, 0x44, R2 ;  /* 0x000000442b087825 */ /* 0x000fe200078e0202 */
[----:B------:R0:W-:Y:S03]  /*08b0*/  STG.E desc[UR6][R40.64+-0x4], R50 ;  /* 0xfffffc3228007986 */ /* 0x0001e6000c101906 */
[----:B------:R-:W-:-:S04]  /*08c0*/  IMAD.WIDE R20, R47, 0x4, R20 ;  /* 0x000000042f147825 */ /* 0x000fc800078e0214 */
[----:B------:R-:W-:Y:S01]  /*08d0*/  IMAD.WIDE R6, R43, 0x48, R2 ;  /* 0x000000482b067825 */ /* 0x000fe200078e0202 */
[----:B------:R0:W-:Y:S03]  /*08e0*/  STG.E desc[UR6][R20.64+-0x4], R46 ;  /* 0xfffffc2e14007986 */ /* 0x0001e6000c101906 */
[----:B------:R-:W-:-:S04]  /*08f0*/  IMAD.WIDE R18, R47, 0x4, R18 ;  /* 0x000000042f127825 */ /* 0x000fc800078e0212 */
[C---:B------:R-:W-:Y:S01]  /*0900*/  IMAD.WIDE R16, R47.reuse, 0x4, R16 ;  /* 0x000000042f107825 */ /* 0x040fe200078e0210 */
[----:B------:R0:W-:Y:S03]  /*0910*/  STG.E desc[UR6][R18.64+-0x4], R69 ;  /* 0xfffffc4512007986 */ /* 0x0001e6000c101906 */
        /* <DEDUP_REMOVED lines=9> */
[----:B------:R0:W-:Y:S01]  /*09b0*/  STG.E desc[UR6][R8.64+-0x4], R56 ;  /* 0xfffffc3808007986 */ /* 0x0001e2000c101906 */
[----:B------:R-:W-:-:S03]  /*09c0*/  IADD3 R47, PT, PT, R47, 0x2, RZ ;  /* 0x000000022f2f7810 */ /* 0x000fc60007ffe0ff */
[----:B------:R0:W-:Y:S04]  /*09d0*/  STG.E desc[UR6][R6.64+-0x4], R58 ;  /* 0xfffffc3a06007986 */ /* 0x0001e8000c101906 */
        /* <DEDUP_REMOVED lines=18> */
[----:B------:R0:W-:Y:S01]  /*0b00*/  STG.E desc[UR6][R6.64], R58 ;  /* 0x0000003a06007986 */ /* 0x0001e2000c101906 */
[----:B------:R-:W-:Y:S05]  /*0b10*/  @!P0 BRA `(.L_x_543) ;  /* 0xfffffff800a08947 */ /* 0x000fea000383ffff */
.L_x_542:
[----:B------:R-:W-:Y:S05]  /*0b20*/  BSYNC.RECONVERGENT B0 ;  /* 0x0000000000007941 */ /* 0x000fea0003800200 */
.L_x_539:
[----:B0-2---:R-:W0:Y:S01]  /*0b30*/  S2R R5, SR_TID.X ;  /* 0x0000000000057919 */ /* 0x005e220000002100 */
[----:B------:R-:W1:Y:S01]  /*0b40*/  LDC.64 R2, c[0x0][0x398] ;  /* 0x0000e600ff027b82 */ /* 0x000e620000000a00 */
[----:B0-----:R-:W-:-:S05]  /*0b50*/  IADD3 R5, PT, PT, R0, R5, RZ ;  /* 0x0000000500057210 */ /* 0x001fca0007ffe0ff */
[----:B-1----:R-:W-:-:S05]  /*0b60*/  IMAD.WIDE R2, R5, 0x4, R2 ;  /* 0x0000000405027825 */ /* 0x002fca00078e0202 */
[----:B------:R-:W-:Y:S01]  /*0b70*/  STG.E desc[UR6][R2.64], RZ ;  /* 0x000000ff02007986 */ /* 0x000fe2000c101906 */
[----:B------:R-:W-:Y:S05]  /*0b80*/  EXIT ;  /* 0x000000000000794d */ /* 0x000fea0003800000 */
.L_x_544:
        /* <DEDUP_REMOVED lines=15> */
.L_x_566:


//--------------------- .nv.global.init           --------------------------
	.section	.nv.global.init,"aw",@progbits
	.align	4
.nv.global.init:
	.type		mrg32k3aM1SubSeq,@object
	.size		mrg32k3aM1SubSeq,(mrg32k3aM2SubSeq - mrg32k3aM1SubSeq)
mrg32k3aM1SubSeq:
        /*0000*/ 	.byte	0x0b, 0xcc, 0xee, 0x04, 0x73, 0x29, 0x8b, 0x6f, 0xf6, 0x53, 0x03, 0xf6, 0x23, 0xf6, 0xea, 0xda
        /* <DEDUP_REMOVED lines=125> */
	.type		mrg32k3aM2SubSeq,@object
	.size		mrg32k3aM2SubSeq,(mrg32k3aM1 - mrg32k3aM2SubSeq)
mrg32k3aM2SubSeq:
        /* <DEDUP_REMOVED lines=126> */
	.type		mrg32k3aM1,@object
	.size		mrg32k3aM1,(mrg32k3aM1Seq - mrg32k3aM1)
mrg32k3aM1:
        /* <DEDUP_REMOVED lines=144> */
	.type		mrg32k3aM1Seq,@object
	.size		mrg32k3aM1Seq,(mrg32k3aM2 - mrg32k3aM1Seq)
mrg32k3aM1Seq:
        /* <DEDUP_REMOVED lines=144> */
	.type		mrg32k3aM2,@object
	.size		mrg32k3aM2,(mrg32k3aM2Seq - mrg32k3aM2)
mrg32k3aM2:
        /* <DEDUP_REMOVED lines=144> */
	.type		mrg32k3aM2Seq,@object
	.size		mrg32k3aM2Seq,(precalc_xorwow_matrix - mrg32k3aM2Seq)
mrg32k3aM2Seq:
        /* <DEDUP_REMOVED lines=144> */
	.type		precalc_xorwow_matrix,@object
	.size		precalc_xorwow_matrix,(precalc_xorwow_offset_matrix - precalc_xorwow_matrix)
precalc_xorwow_matrix:
        /* <DEDUP_REMOVED lines=6400> */
	.type		precalc_xorwow_offset_matrix,@object
	.size		precalc_xorwow_offset_matrix,(.L_1 - precalc_xorwow_offset_matrix)
precalc_xorwow_offset_matrix:
        /* <DEDUP_REMOVED lines=6400> */
.L_1:


//--------------------- .nv.shared.reserved.0     --------------------------
	.section	.nv.shared.reserved.0,"aw",@nobits
	.weak		__nv_reservedSMEM_offset_0_alias
	.size		__nv_reservedSMEM_offset_0_alias, 0, 64
	.other		__nv_reservedSMEM_offset_0_alias,@"STO_CUDA_RESERVED_SHARED STV_DEFAULT"
__nv_reservedSMEM_offset_0_alias:
	.zero		0
	.zero		64


//--------------------- .nv.constant0._Z18percentage_excitedPfiiS_i --------------------------
	.section	.nv.constant0._Z18percentage_excitedPfiiS_i,"a",@progbits
	.sectionflags	@""
	.align	4
.nv.constant0._Z18percentage_excitedPfiiS_i:
	.zero		924


//--------------------- .nv.constant0._Z18initialize_time_s2ffPf --------------------------
	.section	.nv.constant0._Z18initialize_time_s2ffPf,"a",@progbits
	.sectionflags	@""
	.align	4
.nv.constant0._Z18initialize_time_s2ffPf:
	.zero		912


//--------------------- .nv.constant0._Z15make_randomNumsPfiii --------------------------
	.section	.nv.constant0._Z15make_randomNumsPfiii,"a",@progbits
	.sectionflags	@""
	.align	4
.nv.constant0._Z15make_randomNumsPfiii:
	.zero		916


//--------------------- .nv.constant0._Z15init_randomNumsP17curandStateXORWOWi --------------------------
	.section	.nv.constant0._Z15init_randomNumsP17curandStateXORWOWi,"a",@progbits
	.sectionflags	@""
	.align	4
.nv.constant0._Z15init_randomNumsP17curandStateXORWOWi:
	.zero		908


//--------------------- .nv.constant0._Z12computeLocalPiiS_ --------------------------
	.section	.nv.constant0._Z12computeLocalPiiS_,"a",@progbits
	.sectionflags	@""
	.align	4
.nv.constant0._Z12computeLocalPiiS_:
	.zero		920


//--------------------- .nv.constant0._Z15computeVelocityPfiiS_fii --------------------------
	.section	.nv.constant0._Z15computeVelocityPfiiS_fii,"a",@progbits
	.sectionflags	@""
	.align	4
.nv.constant0._Z15computeVelocityPfiiS_fii:
	.zero		932


//--------------------- .nv.constant0._Z14update_voltagePfS_ii --------------------------
	.section	.nv.constant0._Z14update_voltagePfS_ii,"a",@progbits
	.sectionflags	@""
	.align	4
.nv.constant0._Z14update_voltagePfS_ii:
	.zero		920


//--------------------- .nv.constant0._Z15compute_voltagePfS_S_fS_iiiiiffiibPii --------------------------
	.section	.nv.constant0._Z15compute_voltagePfS_S_fS_iiiiiffiibPii,"a",@progbits
	.sectionflags	@""
	.align	4
.nv.constant0._Z15compute_voltagePfS_S_fS_iiiiiffiibPii:
	.zero		988


//--------------------- .nv.constant0._Z11updateStatePfS_ii --------------------------
	.section	.nv.constant0._Z11updateStatePfS_ii,"a",@progbits
	.sectionflags	@""
	.align	4
.nv.constant0._Z11updateStatePfS_ii:
	.zero		920


//--------------------- .nv.constant0._Z12computeStatePfS_ifS_iS_ii --------------------------
	.section	.nv.constant0._Z12computeStatePfS_ifS_iS_ii,"a",@progbits
	.sectionflags	@""
	.align	4
.nv.constant0._Z12computeStatePfS_ifS_iS_ii:
	.zero		952


//--------------------- .nv.constant0._Z17initialConditionsPfiiiPi --------------------------
	.section	.nv.constant0._Z17initialConditionsPfiiiPi,"a",@progbits
	.sectionflags	@""
	.align	4
.nv.constant0._Z17initialConditionsPfiiiPi:
	.zero		928


//--------------------- SYMBOLS --------------------------

	.type		.nv.reservedSmem.offset0,@object
	.size		.nv.reservedSmem.offset0,0x4
